	.target	sm_80

	.elftype	@"ET_EXEC"


//--------------------- .note.nv.tkinfo           --------------------------
	.section	.note.nv.tkinfo,"",@"SHT_NOTE"
	.sectionflags	@"SHF_NOTE_NV_TKINFO"
	.tkinfo
        /*0018*/ 	.word	0x00000002
        /*0030*/ 	.string	""
        /*0030*/ 	.string	"ptxas"
        /*0030*/ 	.string	"Cuda compilation tools, release 13.0, V13.0.88"
        /*0030*/ 	.string	"Build cuda_13.0.r13.0/compiler.36424714_0"
        /*0030*/ 	.string	"-arch sm_80 -m 64 "



//--------------------- .note.nv.cuinfo           --------------------------
	.section	.note.nv.cuinfo,"",@"SHT_NOTE"
	.sectionflags	@"SHF_NOTE_NV_CUINFO"
        /*0018*/ 	.short	0x0002
        /*001a*/ 	.short	0x0050
        /*001c*/ 	.short	0x0082
	.zero		2


//--------------------- .nv.info                  --------------------------
	.section	.nv.info,"",@"SHT_CUDA_INFO"
	.align	4


	//----- nvinfo : EIATTR_REGCOUNT
	.align		4
        /*0000*/ 	.byte	0x04, 0x2f
        /*0002*/ 	.short	(.L_27 - .L_26)
	.align		4
.L_26:
        /*0004*/ 	.word	index@(_ZN4mmha33masked_multihead_attention_kernelIfLi48ELi64ELi4ELi16ELi64ELb0ELb0EEEv26Multihead_attention_paramsIT_XT5_EE)
        /*0008*/ 	.word	0x0000003a


	//----- nvinfo : EIATTR_FRAME_SIZE
	.align		4
.L_27:
        /*000c*/ 	.byte	0x04, 0x11
        /*000e*/ 	.short	(.L_29 - .L_28)
	.align		4
.L_28:
        /*0010*/ 	.word	index@($__internal_23_$__cuda_sm70_shflsync_bfly_p)
        /*0014*/ 	.word	0x00000000


	//----- nvinfo : EIATTR_FRAME_SIZE
	.align		4
.L_29:
        /*0018*/ 	.byte	0x04, 0x11
        /*001a*/ 	.short	(.L_31 - .L_30)
	.align		4
.L_30:
        /*001c*/ 	.word	index@(_ZN4mmha33masked_multihead_attention_kernelIfLi48ELi64ELi4ELi16ELi64ELb0ELb0EEEv26Multihead_attention_paramsIT_XT5_EE)
        /*0020*/ 	.word	0x00000000


	//----- nvinfo : EIATTR_REGCOUNT
	.align		4
.L_31:
        /*0024*/ 	.byte	0x04, 0x2f
        /*0026*/ 	.short	(.L_33 - .L_32)
	.align		4
.L_32:
        /*0028*/ 	.word	index@(_ZN4mmha33masked_multihead_attention_kernelIfLi48ELi64ELi2ELi16ELi128ELb0ELb0EEEv26Multihead_attention_paramsIT_XT5_EE)
        /*002c*/ 	.word	0x00000060


	//----- nvinfo : EIATTR_FRAME_SIZE
	.align		4
.L_33:
        /*0030*/ 	.byte	0x04, 0x11
        /*0032*/ 	.short	(.L_35 - .L_34)
	.align		4
.L_34:
        /*0034*/ 	.word	index@($__internal_22_$__cuda_sm70_shflsync_bfly_p)
        /*0038*/ 	.word	0x00000000


	//----- nvinfo : EIATTR_FRAME_SIZE
	.align		4
.L_35:
        /*003c*/ 	.byte	0x04, 0x11
        /*003e*/ 	.short	(.L_37 - .L_36)
	.align		4
.L_36:
        /*0040*/ 	.word	index@(_ZN4mmha33masked_multihead_attention_kernelIfLi48ELi64ELi2ELi16ELi128ELb0ELb0EEEv26Multihead_attention_paramsIT_XT5_EE)
        /*0044*/ 	.word	0x00000000


	//----- nvinfo : EIATTR_REGCOUNT
	.align		4
.L_37:
        /*0048*/ 	.byte	0x04, 0x2f
        /*004a*/ 	.short	(.L_39 - .L_38)
	.align		4
.L_38:
        /*004c*/ 	.word	index@(_ZN4mmha33masked_multihead_attention_kernelIfLi48ELi64ELi1ELi16ELi256ELb0ELb0EEEv26Multihead_attention_paramsIT_XT5_EE)
        /*0050*/ 	.word	0x000000a4


	//----- nvinfo : EIATTR_FRAME_SIZE
	.align		4
.L_39:
        /*0054*/ 	.byte	0x04, 0x11
        /*0056*/ 	.short	(.L_41 - .L_40)
	.align		4
.L_40:
        /*0058*/ 	.word	index@($__internal_21_$__cuda_sm70_shflsync_bfly_p)
        /*005c*/ 	.word	0x00000000


	//----- nvinfo : EIATTR_FRAME_SIZE
	.align		4
.L_41:
        /*0060*/ 	.byte	0x04, 0x11
        /*0062*/ 	.short	(.L_43 - .L_42)
	.align		4
.L_42:
        /*0064*/ 	.word	index@(_ZN4mmha33masked_multihead_attention_kernelIfLi48ELi64ELi1ELi16ELi256ELb0ELb0EEEv26Multihead_attention_paramsIT_XT5_EE)
        /*0068*/ 	.word	0x00000000


	//----- nvinfo : EIATTR_REGCOUNT
	.align		4
.L_43:
        /*006c*/ 	.byte	0x04, 0x2f
        /*006e*/ 	.short	(.L_45 - .L_44)
	.align		4
.L_44:
        /*0070*/ 	.word	index@(_ZN4mmha33masked_multihead_attention_kernelIfLi48ELi64ELi4ELi16ELi64ELb0ELb1EEEv26Multihead_attention_paramsIT_XT5_EE)
        /*0074*/ 	.word	0x00000048


	//----- nvinfo : EIATTR_FRAME_SIZE
	.align		4
.L_45:
        /*0078*/ 	.byte	0x04, 0x11
        /*007a*/ 	.short	(.L_47 - .L_46)
	.align		4
.L_46:
        /*007c*/ 	.word	index@($__internal_20_$__cuda_sm70_shflsync_bfly_p)
        /*0080*/ 	.word	0x00000000


	//----- nvinfo : EIATTR_FRAME_SIZE
	.align		4
.L_47:
        /*0084*/ 	.byte	0x04, 0x11
        /*0086*/ 	.short	(.L_49 - .L_48)
	.align		4
.L_48:
        /*0088*/ 	.word	index@(_ZN4mmha33masked_multihead_attention_kernelIfLi48ELi64ELi4ELi16ELi64ELb0ELb1EEEv26Multihead_attention_paramsIT_XT5_EE)
        /*008c*/ 	.word	0x00000000


	//----- nvinfo : EIATTR_REGCOUNT
	.align		4
.L_49:
        /*0090*/ 	.byte	0x04, 0x2f
        /*0092*/ 	.short	(.L_51 - .L_50)
	.align		4
.L_50:
        /*0094*/ 	.word	index@(_ZN4mmha33masked_multihead_attention_kernelIfLi48ELi64ELi2ELi16ELi128ELb0ELb1EEEv26Multihead_attention_paramsIT_XT5_EE)
        /*0098*/ 	.word	0x0000006e


	//----- nvinfo : EIATTR_FRAME_SIZE
	.align		4
.L_51:
        /*009c*/ 	.byte	0x04, 0x11
        /*009e*/ 	.short	(.L_53 - .L_52)
	.align		4
.L_52:
        /*00a0*/ 	.word	index@($__internal_19_$__cuda_sm70_shflsync_bfly_p)
        /*00a4*/ 	.word	0x00000000


	//----- nvinfo : EIATTR_FRAME_SIZE
	.align		4
.L_53:
        /*00a8*/ 	.byte	0x04, 0x11
        /*00aa*/ 	.short	(.L_55 - .L_54)
	.align		4
.L_54:
        /*00ac*/ 	.word	index@(_ZN4mmha33masked_multihead_attention_kernelIfLi48ELi64ELi2ELi16ELi128ELb0ELb1EEEv26Multihead_attention_paramsIT_XT5_EE)
        /*00b0*/ 	.word	0x00000000


	//----- nvinfo : EIATTR_REGCOUNT
	.align		4
.L_55:
        /*00b4*/ 	.byte	0x04, 0x2f
        /*00b6*/ 	.short	(.L_57 - .L_56)
	.align		4
.L_56:
        /*00b8*/ 	.word	index@(_ZN4mmha33masked_multihead_attention_kernelIfLi48ELi64ELi1ELi16ELi256ELb0ELb1EEEv26Multihead_attention_paramsIT_XT5_EE)
        /*00bc*/ 	.word	0x000000a3


	//----- nvinfo : EIATTR_FRAME_SIZE
	.align		4
.L_57:
        /*00c0*/ 	.byte	0x04, 0x11
        /*00c2*/ 	.short	(.L_59 - .L_58)
	.align		4
.L_58:
        /*00c4*/ 	.word	index@($__internal_18_$__cuda_sm70_shflsync_bfly_p)
        /*00c8*/ 	.word	0x00000000


	//----- nvinfo : EIATTR_FRAME_SIZE
	.align		4
.L_59:
        /*00cc*/ 	.byte	0x04, 0x11
        /*00ce*/ 	.short	(.L_61 - .L_60)
	.align		4
.L_60:
        /*00d0*/ 	.word	index@(_ZN4mmha33masked_multihead_attention_kernelIfLi48ELi64ELi1ELi16ELi256ELb0ELb1EEEv26Multihead_attention_paramsIT_XT5_EE)
        /*00d4*/ 	.word	0x00000000


	//----- nvinfo : EIATTR_REGCOUNT
	.align		4
.L_61:
        /*00d8*/ 	.byte	0x04, 0x2f
        /*00da*/ 	.short	(.L_63 - .L_62)
	.align		4
.L_62:
        /*00dc*/ 	.word	index@(_ZN4mmha33masked_multihead_attention_kernelItLi48ELi64ELi4ELi8ELi64ELb0ELb0EEEv26Multihead_attention_paramsIT_XT5_EE)
        /*00e0*/ 	.word	0x00000028


	//----- nvinfo : EIATTR_FRAME_SIZE
	.align		4
.L_63:
        /*00e4*/ 	.byte	0x04, 0x11
        /*00e6*/ 	.short	(.L_65 - .L_64)
	.align		4
.L_64:
        /*00e8*/ 	.word	index@($__internal_17_$__cuda_sm70_shflsync_bfly_p)
        /*00ec*/ 	.word	0x00000000


	//----- nvinfo : EIATTR_FRAME_SIZE
	.align		4
.L_65:
        /*00f0*/ 	.byte	0x04, 0x11
        /*00f2*/ 	.short	(.L_67 - .L_66)
	.align		4
.L_66:
        /*00f4*/ 	.word	index@(_ZN4mmha33masked_multihead_attention_kernelItLi48ELi64ELi4ELi8ELi64ELb0ELb0EEEv26Multihead_attention_paramsIT_XT5_EE)
        /*00f8*/ 	.word	0x00000000


	//----- nvinfo : EIATTR_REGCOUNT
	.align		4
.L_67:
        /*00fc*/ 	.byte	0x04, 0x2f
        /*00fe*/ 	.short	(.L_69 - .L_68)
	.align		4
.L_68:
        /*0100*/ 	.word	index@(_ZN4mmha33masked_multihead_attention_kernelItLi48ELi64ELi2ELi8ELi128ELb0ELb0EEEv26Multihead_attention_paramsIT_XT5_EE)
        /*0104*/ 	.word	0x00000037


	//----- nvinfo : EIATTR_FRAME_SIZE
	.align		4
.L_69:
        /*0108*/ 	.byte	0x04, 0x11
        /*010a*/ 	.short	(.L_71 - .L_70)
	.align		4
.L_70:
        /*010c*/ 	.word	index@($__internal_16_$__cuda_sm70_shflsync_bfly_p)
        /*0110*/ 	.word	0x00000000


	//----- nvinfo : EIATTR_FRAME_SIZE
	.align		4
.L_71:
        /*0114*/ 	.byte	0x04, 0x11
        /*0116*/ 	.short	(.L_73 - .L_72)
	.align		4
.L_72:
        /*0118*/ 	.word	index@(_ZN4mmha33masked_multihead_attention_kernelItLi48ELi64ELi2ELi8ELi128ELb0ELb0EEEv26Multihead_attention_paramsIT_XT5_EE)
        /*011c*/ 	.word	0x00000000


	//----- nvinfo : EIATTR_REGCOUNT
	.align		4
.L_73:
        /*0120*/ 	.byte	0x04, 0x2f
        /*0122*/ 	.short	(.L_75 - .L_74)
	.align		4
.L_74:
        /*0124*/ 	.word	index@(_ZN4mmha33masked_multihead_attention_kernelItLi48ELi64ELi1ELi8ELi256ELb0ELb0EEEv26Multihead_attention_paramsIT_XT5_EE)
        /*0128*/ 	.word	0x00000057


	//----- nvinfo : EIATTR_FRAME_SIZE
	.align		4
.L_75:
        /*012c*/ 	.byte	0x04, 0x11
        /*012e*/ 	.short	(.L_77 - .L_76)
	.align		4
.L_76:
        /*0130*/ 	.word	index@($__internal_15_$__cuda_sm70_shflsync_bfly_p)
        /*0134*/ 	.word	0x00000000


	//----- nvinfo : EIATTR_FRAME_SIZE
	.align		4
.L_77:
        /*0138*/ 	.byte	0x04, 0x11
        /*013a*/ 	.short	(.L_79 - .L_78)
	.align		4
.L_78:
        /*013c*/ 	.word	index@(_ZN4mmha33masked_multihead_attention_kernelItLi48ELi64ELi1ELi8ELi256ELb0ELb0EEEv26Multihead_attention_paramsIT_XT5_EE)
        /*0140*/ 	.word	0x00000000


	//----- nvinfo : EIATTR_REGCOUNT
	.align		4
.L_79:
        /*0144*/ 	.byte	0x04, 0x2f
        /*0146*/ 	.short	(.L_81 - .L_80)
	.align		4
.L_80:
        /*0148*/ 	.word	index@(_ZN4mmha33masked_multihead_attention_kernelItLi48ELi64ELi4ELi8ELi64ELb0ELb1EEEv26Multihead_attention_paramsIT_XT5_EE)
        /*014c*/ 	.word	0x00000037


	//----- nvinfo : EIATTR_FRAME_SIZE
	.align		4
.L_81:
        /*0150*/ 	.byte	0x04, 0x11
        /*0152*/ 	.short	(.L_83 - .L_82)
	.align		4
.L_82:
        /*0154*/ 	.word	index@($__internal_14_$__cuda_sm70_shflsync_bfly_p)
        /*0158*/ 	.word	0x00000000


	//----- nvinfo : EIATTR_FRAME_SIZE
	.align		4
.L_83:
        /*015c*/ 	.byte	0x04, 0x11
        /*015e*/ 	.short	(.L_85 - .L_84)
	.align		4
.L_84:
        /*0160*/ 	.word	index@(_ZN4mmha33masked_multihead_attention_kernelItLi48ELi64ELi4ELi8ELi64ELb0ELb1EEEv26Multihead_attention_paramsIT_XT5_EE)
        /*0164*/ 	.word	0x00000000


	//----- nvinfo : EIATTR_REGCOUNT
	.align		4
.L_85:
        /*0168*/ 	.byte	0x04, 0x2f
        /*016a*/ 	.short	(.L_87 - .L_86)
	.align		4
.L_86:
        /*016c*/ 	.word	index@(_ZN4mmha33masked_multihead_attention_kernelItLi48ELi64ELi2ELi8ELi128ELb0ELb1EEEv26Multihead_attention_paramsIT_XT5_EE)
        /*0170*/ 	.word	0x0000003a


	//----- nvinfo : EIATTR_FRAME_SIZE
	.align		4
.L_87:
        /*0174*/ 	.byte	0x04, 0x11
        /*0176*/ 	.short	(.L_89 - .L_88)
	.align		4
.L_88:
        /*0178*/ 	.word	index@($__internal_13_$__cuda_sm70_shflsync_bfly_p)
        /*017c*/ 	.word	0x00000000


	//----- nvinfo : EIATTR_FRAME_SIZE
	.align		4
.L_89:
        /*0180*/ 	.byte	0x04, 0x11
        /*0182*/ 	.short	(.L_91 - .L_90)
	.align		4
.L_90:
        /*0184*/ 	.word	index@(_ZN4mmha33masked_multihead_attention_kernelItLi48ELi64ELi2ELi8ELi128ELb0ELb1EEEv26Multihead_attention_paramsIT_XT5_EE)
        /*0188*/ 	.word	0x00000000


	//----- nvinfo : EIATTR_REGCOUNT
	.align		4
.L_91:
        /*018c*/ 	.byte	0x04, 0x2f
        /*018e*/ 	.short	(.L_93 - .L_92)
	.align		4
.L_92:
        /*0190*/ 	.word	index@(_ZN4mmha33masked_multihead_attention_kernelItLi48ELi64ELi1ELi8ELi256ELb0ELb1EEEv26Multihead_attention_paramsIT_XT5_EE)
        /*0194*/ 	.word	0x00000056


	//----- nvinfo : EIATTR_FRAME_SIZE
	.align		4
.L_93:
        /*0198*/ 	.byte	0x04, 0x11
        /*019a*/ 	.short	(.L_95 - .L_94)
	.align		4
.L_94:
        /*019c*/ 	.word	index@($__internal_12_$__cuda_sm70_shflsync_bfly_p)
        /*01a0*/ 	.word	0x00000000


	//----- nvinfo : EIATTR_FRAME_SIZE
	.align		4
.L_95:
        /*01a4*/ 	.byte	0x04, 0x11
        /*01a6*/ 	.short	(.L_97 - .L_96)
	.align		4
.L_96:
        /*01a8*/ 	.word	index@(_ZN4mmha33masked_multihead_attention_kernelItLi48ELi64ELi1ELi8ELi256ELb0ELb1EEEv26Multihead_attention_paramsIT_XT5_EE)
        /*01ac*/ 	.word	0x00000000


	//----- nvinfo : EIATTR_REGCOUNT
	.align		4
.L_97:
        /*01b0*/ 	.byte	0x04, 0x2f
        /*01b2*/ 	.short	(.L_99 - .L_98)
	.align		4
.L_98:
        /*01b4*/ 	.word	index@(_ZN4mmha33masked_multihead_attention_kernelIfLi48ELi64ELi4ELi16ELi64ELb1ELb0EEEv26Multihead_attention_paramsIT_XT5_EE)
        /*01b8*/ 	.word	0x0000005a


	//----- nvinfo : EIATTR_FRAME_SIZE
	.align		4
.L_99:
        /*01bc*/ 	.byte	0x04, 0x11
        /*01be*/ 	.short	(.L_101 - .L_100)
	.align		4
.L_100:
        /*01c0*/ 	.word	index@($__internal_11_$__cuda_sm70_shflsync_bfly_p)
        /*01c4*/ 	.word	0x00000000


	//----- nvinfo : EIATTR_FRAME_SIZE
	.align		4
.L_101:
        /*01c8*/ 	.byte	0x04, 0x11
        /*01ca*/ 	.short	(.L_103 - .L_102)
	.align		4
.L_102:
        /*01cc*/ 	.word	index@(_ZN4mmha33masked_multihead_attention_kernelIfLi48ELi64ELi4ELi16ELi64ELb1ELb0EEEv26Multihead_attention_paramsIT_XT5_EE)
        /*01d0*/ 	.word	0x00000000


	//----- nvinfo : EIATTR_REGCOUNT
	.align		4
.L_103:
        /*01d4*/ 	.byte	0x04, 0x2f
        /*01d6*/ 	.short	(.L_105 - .L_104)
	.align		4
.L_104:
        /*01d8*/ 	.word	index@(_ZN4mmha33masked_multihead_attention_kernelIfLi48ELi64ELi2ELi16ELi128ELb1ELb0EEEv26Multihead_attention_paramsIT_XT5_EE)
        /*01dc*/ 	.word	0x00000087


	//----- nvinfo : EIATTR_FRAME_SIZE
	.align		4
.L_105:
        /*01e0*/ 	.byte	0x04, 0x11
        /*01e2*/ 	.short	(.L_107 - .L_106)
	.align		4
.L_106:
        /*01e4*/ 	.word	index@($__internal_10_$__cuda_sm70_shflsync_bfly_p)
        /*01e8*/ 	.word	0x00000000


	//----- nvinfo : EIATTR_FRAME_SIZE
	.align		4
.L_107:
        /*01ec*/ 	.byte	0x04, 0x11
        /*01ee*/ 	.short	(.L_109 - .L_108)
	.align		4
.L_108:
        /*01f0*/ 	.word	index@(_ZN4mmha33masked_multihead_attention_kernelIfLi48ELi64ELi2ELi16ELi128ELb1ELb0EEEv26Multihead_attention_paramsIT_XT5_EE)
        /*01f4*/ 	.word	0x00000000


	//----- nvinfo : EIATTR_REGCOUNT
	.align		4
.L_109:
        /*01f8*/ 	.byte	0x04, 0x2f
        /*01fa*/ 	.short	(.L_111 - .L_110)
	.align		4
.L_110:
        /*01fc*/ 	.word	index@(_ZN4mmha33masked_multihead_attention_kernelIfLi48ELi64ELi1ELi16ELi256ELb1ELb0EEEv26Multihead_attention_paramsIT_XT5_EE)
        /*0200*/ 	.word	0x000000ea


	//----- nvinfo : EIATTR_FRAME_SIZE
	.align		4
.L_111:
        /*0204*/ 	.byte	0x04, 0x11
        /*0206*/ 	.short	(.L_113 - .L_112)
	.align		4
.L_112:
        /*0208*/ 	.word	index@($__internal_9_$__cuda_sm70_shflsync_bfly_p)
        /*020c*/ 	.word	0x00000000


	//----- nvinfo : EIATTR_FRAME_SIZE
	.align		4
.L_113:
        /*0210*/ 	.byte	0x04, 0x11
        /*0212*/ 	.short	(.L_115 - .L_114)
	.align		4
.L_114:
        /*0214*/ 	.word	index@(_ZN4mmha33masked_multihead_attention_kernelIfLi48ELi64ELi1ELi16ELi256ELb1ELb0EEEv26Multihead_attention_paramsIT_XT5_EE)
        /*0218*/ 	.word	0x00000000


	//----- nvinfo : EIATTR_REGCOUNT
	.align		4
.L_115:
        /*021c*/ 	.byte	0x04, 0x2f
        /*021e*/ 	.short	(.L_117 - .L_116)
	.align		4
.L_116:
        /*0220*/ 	.word	index@(_ZN4mmha33masked_multihead_attention_kernelIfLi48ELi64ELi4ELi16ELi64ELb1ELb1EEEv26Multihead_attention_paramsIT_XT5_EE)
        /*0224*/ 	.word	0x0000005a


	//----- nvinfo : EIATTR_FRAME_SIZE
	.align		4
.L_117:
        /*0228*/ 	.byte	0x04, 0x11
        /*022a*/ 	.short	(.L_119 - .L_118)
	.align		4
.L_118:
        /*022c*/ 	.word	index@($__internal_8_$__cuda_sm70_shflsync_bfly_p)
        /*0230*/ 	.word	0x00000000


	//----- nvinfo : EIATTR_FRAME_SIZE
	.align		4
.L_119:
        /*0234*/ 	.byte	0x04, 0x11
        /*0236*/ 	.short	(.L_121 - .L_120)
	.align		4
.L_120:
        /*0238*/ 	.word	index@(_ZN4mmha33masked_multihead_attention_kernelIfLi48ELi64ELi4ELi16ELi64ELb1ELb1EEEv26Multihead_attention_paramsIT_XT5_EE)
        /*023c*/ 	.word	0x00000000


	//----- nvinfo : EIATTR_REGCOUNT
	.align		4
.L_121:
        /*0240*/ 	.byte	0x04, 0x2f
        /*0242*/ 	.short	(.L_123 - .L_122)
	.align		4
.L_122:
        /*0244*/ 	.word	index@(_ZN4mmha33masked_multihead_attention_kernelIfLi48ELi64ELi2ELi16ELi128ELb1ELb1EEEv26Multihead_attention_paramsIT_XT5_EE)
        /*0248*/ 	.word	0x00000089


	//----- nvinfo : EIATTR_FRAME_SIZE
	.align		4
.L_123:
        /*024c*/ 	.byte	0x04, 0x11
        /*024e*/ 	.short	(.L_125 - .L_124)
	.align		4
.L_124:
        /*0250*/ 	.word	index@($__internal_7_$__cuda_sm70_shflsync_bfly_p)
        /*0254*/ 	.word	0x00000000


	//----- nvinfo : EIATTR_FRAME_SIZE
	.align		4
.L_125:
        /*0258*/ 	.byte	0x04, 0x11
        /*025a*/ 	.short	(.L_127 - .L_126)
	.align		4
.L_126:
        /*025c*/ 	.word	index@(_ZN4mmha33masked_multihead_attention_kernelIfLi48ELi64ELi2ELi16ELi128ELb1ELb1EEEv26Multihead_attention_paramsIT_XT5_EE)
        /*0260*/ 	.word	0x00000000


	//----- nvinfo : EIATTR_REGCOUNT
	.align		4
.L_127:
        /*0264*/ 	.byte	0x04, 0x2f
        /*0266*/ 	.short	(.L_129 - .L_128)
	.align		4
.L_128:
        /*0268*/ 	.word	index@(_ZN4mmha33masked_multihead_attention_kernelIfLi48ELi64ELi1ELi16ELi256ELb1ELb1EEEv26Multihead_attention_paramsIT_XT5_EE)
        /*026c*/ 	.word	0x000000ec


	//----- nvinfo : EIATTR_FRAME_SIZE
	.align		4
.L_129:
        /*0270*/ 	.byte	0x04, 0x11
        /*0272*/ 	.short	(.L_131 - .L_130)
	.align		4
.L_130:
        /*0274*/ 	.word	index@($__internal_6_$__cuda_sm70_shflsync_bfly_p)
        /*0278*/ 	.word	0x00000000


	//----- nvinfo : EIATTR_FRAME_SIZE
	.align		4
.L_131:
        /*027c*/ 	.byte	0x04, 0x11
        /*027e*/ 	.short	(.L_133 - .L_132)
	.align		4
.L_132:
        /*0280*/ 	.word	index@(_ZN4mmha33masked_multihead_attention_kernelIfLi48ELi64ELi1ELi16ELi256ELb1ELb1EEEv26Multihead_attention_paramsIT_XT5_EE)
        /*0284*/ 	.word	0x00000000


	//----- nvinfo : EIATTR_REGCOUNT
	.align		4
.L_133:
        /*0288*/ 	.byte	0x04, 0x2f
        /*028a*/ 	.short	(.L_135 - .L_134)
	.align		4
.L_134:
        /*028c*/ 	.word	index@(_ZN4mmha33masked_multihead_attention_kernelItLi48ELi64ELi4ELi8ELi64ELb1ELb0EEEv26Multihead_attention_paramsIT_XT5_EE)
        /*0290*/ 	.word	0x0000003a


	//----- nvinfo : EIATTR_FRAME_SIZE
	.align		4
.L_135:
        /*0294*/ 	.byte	0x04, 0x11
        /*0296*/ 	.short	(.L_137 - .L_136)
	.align		4
.L_136:
        /*0298*/ 	.word	index@($__internal_5_$__cuda_sm70_shflsync_bfly_p)
        /*029c*/ 	.word	0x00000000


	//----- nvinfo : EIATTR_FRAME_SIZE
	.align		4
.L_137:
        /*02a0*/ 	.byte	0x04, 0x11
        /*02a2*/ 	.short	(.L_139 - .L_138)
	.align		4
.L_138:
        /*02a4*/ 	.word	index@(_ZN4mmha33masked_multihead_attention_kernelItLi48ELi64ELi4ELi8ELi64ELb1ELb0EEEv26Multihead_attention_paramsIT_XT5_EE)
        /*02a8*/ 	.word	0x00000000


	//----- nvinfo : EIATTR_REGCOUNT
	.align		4
.L_139:
        /*02ac*/ 	.byte	0x04, 0x2f
        /*02ae*/ 	.short	(.L_141 - .L_140)
	.align		4
.L_140:
        /*02b0*/ 	.word	index@(_ZN4mmha33masked_multihead_attention_kernelItLi48ELi64ELi2ELi8ELi128ELb1ELb0EEEv26Multihead_attention_paramsIT_XT5_EE)
        /*02b4*/ 	.word	0x00000053


	//----- nvinfo : EIATTR_FRAME_SIZE
	.align		4
.L_141:
        /*02b8*/ 	.byte	0x04, 0x11
        /*02ba*/ 	.short	(.L_143 - .L_142)
	.align		4
.L_142:
        /*02bc*/ 	.word	index@($__internal_4_$__cuda_sm70_shflsync_bfly_p)
        /*02c0*/ 	.word	0x00000000


	//----- nvinfo : EIATTR_FRAME_SIZE
	.align		4
.L_143:
        /*02c4*/ 	.byte	0x04, 0x11
        /*02c6*/ 	.short	(.L_145 - .L_144)
	.align		4
.L_144:
        /*02c8*/ 	.word	index@(_ZN4mmha33masked_multihead_attention_kernelItLi48ELi64ELi2ELi8ELi128ELb1ELb0EEEv26Multihead_attention_paramsIT_XT5_EE)
        /*02cc*/ 	.word	0x00000000


	//----- nvinfo : EIATTR_REGCOUNT
	.align		4
.L_145:
        /*02d0*/ 	.byte	0x04, 0x2f
        /*02d2*/ 	.short	(.L_147 - .L_146)
	.align		4
.L_146:
        /*02d4*/ 	.word	index@(_ZN4mmha33masked_multihead_attention_kernelItLi48ELi64ELi1ELi8ELi256ELb1ELb0EEEv26Multihead_attention_paramsIT_XT5_EE)
        /*02d8*/ 	.word	0x0000007f


	//----- nvinfo : EIATTR_FRAME_SIZE
	.align		4
.L_147:
        /*02dc*/ 	.byte	0x04, 0x11
        /*02de*/ 	.short	(.L_149 - .L_148)
	.align		4
.L_148:
        /*02e0*/ 	.word	index@($__internal_3_$__cuda_sm70_shflsync_bfly_p)
        /*02e4*/ 	.word	0x00000000


	//----- nvinfo : EIATTR_FRAME_SIZE
	.align		4
.L_149:
        /*02e8*/ 	.byte	0x04, 0x11
        /*02ea*/ 	.short	(.L_151 - .L_150)
	.align		4
.L_150:
        /*02ec*/ 	.word	index@(_ZN4mmha33masked_multihead_attention_kernelItLi48ELi64ELi1ELi8ELi256ELb1ELb0EEEv26Multihead_attention_paramsIT_XT5_EE)
        /*02f0*/ 	.word	0x00000000


	//----- nvinfo : EIATTR_REGCOUNT
	.align		4
.L_151:
        /*02f4*/ 	.byte	0x04, 0x2f
        /*02f6*/ 	.short	(.L_153 - .L_152)
	.align		4
.L_152:
        /*02f8*/ 	.word	index@(_ZN4mmha33masked_multihead_attention_kernelItLi48ELi64ELi4ELi8ELi64ELb1ELb1EEEv26Multihead_attention_paramsIT_XT5_EE)
        /*02fc*/ 	.word	0x0000003d


	//----- nvinfo : EIATTR_FRAME_SIZE
	.align		4
.L_153:
        /*0300*/ 	.byte	0x04, 0x11
        /*0302*/ 	.short	(.L_155 - .L_154)
	.align		4
.L_154:
        /*0304*/ 	.word	index@($__internal_2_$__cuda_sm70_shflsync_bfly_p)
        /*0308*/ 	.word	0x00000000


	//----- nvinfo : EIATTR_FRAME_SIZE
	.align		4
.L_155:
        /*030c*/ 	.byte	0x04, 0x11
        /*030e*/ 	.short	(.L_157 - .L_156)
	.align		4
.L_156:
        /*0310*/ 	.word	index@(_ZN4mmha33masked_multihead_attention_kernelItLi48ELi64ELi4ELi8ELi64ELb1ELb1EEEv26Multihead_attention_paramsIT_XT5_EE)
        /*0314*/ 	.word	0x00000000


	//----- nvinfo : EIATTR_REGCOUNT
	.align		4
.L_157:
        /*0318*/ 	.byte	0x04, 0x2f
        /*031a*/ 	.short	(.L_159 - .L_158)
	.align		4
.L_158:
        /*031c*/ 	.word	index@(_ZN4mmha33masked_multihead_attention_kernelItLi48ELi64ELi2ELi8ELi128ELb1ELb1EEEv26Multihead_attention_paramsIT_XT5_EE)
        /*0320*/ 	.word	0x00000055


	//----- nvinfo : EIATTR_FRAME_SIZE
	.align		4
.L_159:
        /*0324*/ 	.byte	0x04, 0x11
        /*0326*/ 	.short	(.L_161 - .L_160)
	.align		4
.L_160:
        /*0328*/ 	.word	index@($__internal_1_$__cuda_sm70_shflsync_bfly_p)
        /*032c*/ 	.word	0x00000000


	//----- nvinfo : EIATTR_FRAME_SIZE
	.align		4
.L_161:
        /*0330*/ 	.byte	0x04, 0x11
        /*0332*/ 	.short	(.L_163 - .L_162)
	.align		4
.L_162:
        /*0334*/ 	.word	index@(_ZN4mmha33masked_multihead_attention_kernelItLi48ELi64ELi2ELi8ELi128ELb1ELb1EEEv26Multihead_attention_paramsIT_XT5_EE)
        /*0338*/ 	.word	0x00000000


	//----- nvinfo : EIATTR_REGCOUNT
	.align		4
.L_163:
        /*033c*/ 	.byte	0x04, 0x2f
        /*033e*/ 	.short	(.L_165 - .L_164)
	.align		4
.L_164:
        /*0340*/ 	.word	index@(_ZN4mmha33masked_multihead_attention_kernelItLi48ELi64ELi1ELi8ELi256ELb1ELb1EEEv26Multihead_attention_paramsIT_XT5_EE)
        /*0344*/ 	.word	0x00000080


	//----- nvinfo : EIATTR_FRAME_SIZE
	.align		4
.L_165:
        /*0348*/ 	.byte	0x04, 0x11
        /*034a*/ 	.short	(.L_167 - .L_166)
	.align		4
.L_166:
        /*034c*/ 	.word	index@($__internal_0_$__cuda_sm70_shflsync_bfly_p)
        /*0350*/ 	.word	0x00000000


	//----- nvinfo : EIATTR_FRAME_SIZE
	.align		4
.L_167:
        /*0354*/ 	.byte	0x04, 0x11
        /*0356*/ 	.short	(.L_169 - .L_168)
	.align		4
.L_168:
        /*0358*/ 	.word	index@(_ZN4mmha33masked_multihead_attention_kernelItLi48ELi64ELi1ELi8ELi256ELb1ELb1EEEv26Multihead_attention_paramsIT_XT5_EE)
        /*035c*/ 	.word	0x00000000


	//----- nvinfo : EIATTR_MIN_STACK_SIZE
	.align		4
.L_169:
        /*0360*/ 	.byte	0x04, 0x12
        /*0362*/ 	.short	(.L_171 - .L_170)
	.align		4
.L_170:
        /*0364*/ 	.word	index@(_ZN4mmha33masked_multihead_attention_kernelItLi48ELi64ELi1ELi8ELi256ELb1ELb1EEEv26Multihead_attention_paramsIT_XT5_EE)
        /*0368*/ 	.word	0x00000000


	//----- nvinfo : EIATTR_MIN_STACK_SIZE
	.align		4
.L_171:
        /*036c*/ 	.byte	0x04, 0x12
        /*036e*/ 	.short	(.L_173 - .L_172)
	.align		4
.L_172:
        /*0370*/ 	.word	index@(_ZN4mmha33masked_multihead_attention_kernelItLi48ELi64ELi2ELi8ELi128ELb1ELb1EEEv26Multihead_attention_paramsIT_XT5_EE)
        /*0374*/ 	.word	0x00000000


	//----- nvinfo : EIATTR_MIN_STACK_SIZE
	.align		4
.L_173:
        /*0378*/ 	.byte	0x04, 0x12
        /*037a*/ 	.short	(.L_175 - .L_174)
	.align		4
.L_174:
        /*037c*/ 	.word	index@(_ZN4mmha33masked_multihead_attention_kernelItLi48ELi64ELi4ELi8ELi64ELb1ELb1EEEv26Multihead_attention_paramsIT_XT5_EE)
        /*0380*/ 	.word	0x00000000


	//----- nvinfo : EIATTR_MIN_STACK_SIZE
	.align		4
.L_175:
        /*0384*/ 	.byte	0x04, 0x12
        /*0386*/ 	.short	(.L_177 - .L_176)
	.align		4
.L_176:
        /*0388*/ 	.word	index@(_ZN4mmha33masked_multihead_attention_kernelItLi48ELi64ELi1ELi8ELi256ELb1ELb0EEEv26Multihead_attention_paramsIT_XT5_EE)
        /*038c*/ 	.word	0x00000000


	//----- nvinfo : EIATTR_MIN_STACK_SIZE
	.align		4
.L_177:
        /*0390*/ 	.byte	0x04, 0x12
        /*0392*/ 	.short	(.L_179 - .L_178)
	.align		4
.L_178:
        /*0394*/ 	.word	index@(_ZN4mmha33masked_multihead_attention_kernelItLi48ELi64ELi2ELi8ELi128ELb1ELb0EEEv26Multihead_attention_paramsIT_XT5_EE)
        /*0398*/ 	.word	0x00000000


	//----- nvinfo : EIATTR_MIN_STACK_SIZE
	.align		4
.L_179:
        /*039c*/ 	.byte	0x04, 0x12
        /*039e*/ 	.short	(.L_181 - .L_180)
	.align		4
.L_180:
        /*03a0*/ 	.word	index@(_ZN4mmha33masked_multihead_attention_kernelItLi48ELi64ELi4ELi8ELi64ELb1ELb0EEEv26Multihead_attention_paramsIT_XT5_EE)
        /*03a4*/ 	.word	0x00000000


	//----- nvinfo : EIATTR_MIN_STACK_SIZE
	.align		4
.L_181:
        /*03a8*/ 	.byte	0x04, 0x12
        /*03aa*/ 	.short	(.L_183 - .L_182)
	.align		4
.L_182:
        /*03ac*/ 	.word	index@(_ZN4mmha33masked_multihead_attention_kernelIfLi48ELi64ELi1ELi16ELi256ELb1ELb1EEEv26Multihead_attention_paramsIT_XT5_EE)
        /*03b0*/ 	.word	0x00000000


	//----- nvinfo : EIATTR_MIN_STACK_SIZE
	.align		4
.L_183:
        /*03b4*/ 	.byte	0x04, 0x12
        /*03b6*/ 	.short	(.L_185 - .L_184)
	.align		4
.L_184:
        /*03b8*/ 	.word	index@(_ZN4mmha33masked_multihead_attention_kernelIfLi48ELi64ELi2ELi16ELi128ELb1ELb1EEEv26Multihead_attention_paramsIT_XT5_EE)
        /*03bc*/ 	.word	0x00000000


	//----- nvinfo : EIATTR_MIN_STACK_SIZE
	.align		4
.L_185:
        /*03c0*/ 	.byte	0x04, 0x12
        /*03c2*/ 	.short	(.L_187 - .L_186)
	.align		4
.L_186:
        /*03c4*/ 	.word	index@(_ZN4mmha33masked_multihead_attention_kernelIfLi48ELi64ELi4ELi16ELi64ELb1ELb1EEEv26Multihead_attention_paramsIT_XT5_EE)
        /*03c8*/ 	.word	0x00000000


	//----- nvinfo : EIATTR_MIN_STACK_SIZE
	.align		4
.L_187:
        /*03cc*/ 	.byte	0x04, 0x12
        /*03ce*/ 	.short	(.L_189 - .L_188)
	.align		4
.L_188:
        /*03d0*/ 	.word	index@(_ZN4mmha33masked_multihead_attention_kernelIfLi48ELi64ELi1ELi16ELi256ELb1ELb0EEEv26Multihead_attention_paramsIT_XT5_EE)
        /*03d4*/ 	.word	0x00000000


	//----- nvinfo : EIATTR_MIN_STACK_SIZE
	.align		4
.L_189:
        /*03d8*/ 	.byte	0x04, 0x12
        /*03da*/ 	.short	(.L_191 - .L_190)
	.align		4
.L_190:
        /*03dc*/ 	.word	index@(_ZN4mmha33masked_multihead_attention_kernelIfLi48ELi64ELi2ELi16ELi128ELb1ELb0EEEv26Multihead_attention_paramsIT_XT5_EE)
        /*03e0*/ 	.word	0x00000000


	//----- nvinfo : EIATTR_MIN_STACK_SIZE
	.align		4
.L_191:
        /*03e4*/ 	.byte	0x04, 0x12
        /*03e6*/ 	.short	(.L_193 - .L_192)
	.align		4
.L_192:
        /*03e8*/ 	.word	index@(_ZN4mmha33masked_multihead_attention_kernelIfLi48ELi64ELi4ELi16ELi64ELb1ELb0EEEv26Multihead_attention_paramsIT_XT5_EE)
        /*03ec*/ 	.word	0x00000000


	//----- nvinfo : EIATTR_MIN_STACK_SIZE
	.align		4
.L_193:
        /*03f0*/ 	.byte	0x04, 0x12
        /*03f2*/ 	.short	(.L_195 - .L_194)
	.align		4
.L_194:
        /*03f4*/ 	.word	index@(_ZN4mmha33masked_multihead_attention_kernelItLi48ELi64ELi1ELi8ELi256ELb0ELb1EEEv26Multihead_attention_paramsIT_XT5_EE)
        /*03f8*/ 	.word	0x00000000


	//----- nvinfo : EIATTR_MIN_STACK_SIZE
	.align		4
.L_195:
        /*03fc*/ 	.byte	0x04, 0x12
        /*03fe*/ 	.short	(.L_197 - .L_196)
	.align		4
.L_196:
        /*0400*/ 	.word	index@(_ZN4mmha33masked_multihead_attention_kernelItLi48ELi64ELi2ELi8ELi128ELb0ELb1EEEv26Multihead_attention_paramsIT_XT5_EE)
        /*0404*/ 	.word	0x00000000


	//----- nvinfo : EIATTR_MIN_STACK_SIZE
	.align		4
.L_197:
        /*0408*/ 	.byte	0x04, 0x12
        /*040a*/ 	.short	(.L_199 - .L_198)
	.align		4
.L_198:
        /*040c*/ 	.word	index@(_ZN4mmha33masked_multihead_attention_kernelItLi48ELi64ELi4ELi8ELi64ELb0ELb1EEEv26Multihead_attention_paramsIT_XT5_EE)
        /*0410*/ 	.word	0x00000000


	//----- nvinfo : EIATTR_MIN_STACK_SIZE
	.align		4
.L_199:
        /*0414*/ 	.byte	0x04, 0x12
        /*0416*/ 	.short	(.L_201 - .L_200)
	.align		4
.L_200:
        /*0418*/ 	.word	index@(_ZN4mmha33masked_multihead_attention_kernelItLi48ELi64ELi1ELi8ELi256ELb0ELb0EEEv26Multihead_attention_paramsIT_XT5_EE)
        /*041c*/ 	.word	0x00000000


	//----- nvinfo : EIATTR_MIN_STACK_SIZE
	.align		4
.L_201:
        /*0420*/ 	.byte	0x04, 0x12
        /*0422*/ 	.short	(.L_203 - .L_202)
	.align		4
.L_202:
        /*0424*/ 	.word	index@(_ZN4mmha33masked_multihead_attention_kernelItLi48ELi64ELi2ELi8ELi128ELb0ELb0EEEv26Multihead_attention_paramsIT_XT5_EE)
        /*0428*/ 	.word	0x00000000


	//----- nvinfo : EIATTR_MIN_STACK_SIZE
	.align		4
.L_203:
        /*042c*/ 	.byte	0x04, 0x12
        /*042e*/ 	.short	(.L_205 - .L_204)
	.align		4
.L_204:
        /*0430*/ 	.word	index@(_ZN4mmha33masked_multihead_attention_kernelItLi48ELi64ELi4ELi8ELi64ELb0ELb0EEEv26Multihead_attention_paramsIT_XT5_EE)
        /*0434*/ 	.word	0x00000000


	//----- nvinfo : EIATTR_MIN_STACK_SIZE
	.align		4
.L_205:
        /*0438*/ 	.byte	0x04, 0x12
        /*043a*/ 	.short	(.L_207 - .L_206)
	.align		4
.L_206:
        /*043c*/ 	.word	index@(_ZN4mmha33masked_multihead_attention_kernelIfLi48ELi64ELi1ELi16ELi256ELb0ELb1EEEv26Multihead_attention_paramsIT_XT5_EE)
        /*0440*/ 	.word	0x00000000


	//----- nvinfo : EIATTR_MIN_STACK_SIZE
	.align		4
.L_207:
        /*0444*/ 	.byte	0x04, 0x12
        /*0446*/ 	.short	(.L_209 - .L_208)
	.align		4
.L_208:
        /*0448*/ 	.word	index@(_ZN4mmha33masked_multihead_attention_kernelIfLi48ELi64ELi2ELi16ELi128ELb0ELb1EEEv26Multihead_attention_paramsIT_XT5_EE)
        /*044c*/ 	.word	0x00000000


	//----- nvinfo : EIATTR_MIN_STACK_SIZE
	.align		4
.L_209:
        /*0450*/ 	.byte	0x04, 0x12
        /*0452*/ 	.short	(.L_211 - .L_210)
	.align		4
.L_210:
        /*0454*/ 	.word	index@(_ZN4mmha33masked_multihead_attention_kernelIfLi48ELi64ELi4ELi16ELi64ELb0ELb1EEEv26Multihead_attention_paramsIT_XT5_EE)
        /*0458*/ 	.word	0x00000000


	//----- nvinfo : EIATTR_MIN_STACK_SIZE
	.align		4
.L_211:
        /*045c*/ 	.byte	0x04, 0x12
        /*045e*/ 	.short	(.L_213 - .L_212)
	.align		4
.L_212:
        /*0460*/ 	.word	index@(_ZN4mmha33masked_multihead_attention_kernelIfLi48ELi64ELi1ELi16ELi256ELb0ELb0EEEv26Multihead_attention_paramsIT_XT5_EE)
        /*0464*/ 	.word	0x00000000


	//----- nvinfo : EIATTR_MIN_STACK_SIZE
	.align		4
.L_213:
        /*0468*/ 	.byte	0x04, 0x12
        /*046a*/ 	.short	(.L_215 - .L_214)
	.align		4
.L_214:
        /*046c*/ 	.word	index@(_ZN4mmha33masked_multihead_attention_kernelIfLi48ELi64ELi2ELi16ELi128ELb0ELb0EEEv26Multihead_attention_paramsIT_XT5_EE)
        /*0470*/ 	.word	0x00000000


	//----- nvinfo : EIATTR_MIN_STACK_SIZE
	.align		4
.L_215:
        /*0474*/ 	.byte	0x04, 0x12
        /*0476*/ 	.short	(.L_217 - .L_216)
	.align		4
.L_216:
        /*0478*/ 	.word	index@(_ZN4mmha33masked_multihead_attention_kernelIfLi48ELi64ELi4ELi16ELi64ELb0ELb0EEEv26Multihead_attention_paramsIT_XT5_EE)
        /*047c*/ 	.word	0x00000000
.L_217:


//--------------------- .nv.info._ZN4mmha33masked_multihead_attention_kernelItLi48ELi64ELi1ELi8ELi256ELb1ELb1EEEv26Multihead_attention_paramsIT_XT5_EE --------------------------
	.section	.nv.info._ZN4mmha33masked_multihead_attention_kernelItLi48ELi64ELi1ELi8ELi256ELb1ELb1EEEv26Multihead_attention_paramsIT_XT5_EE,"",@"SHT_CUDA_INFO"
	.sectionflags	@""
	.align	4


	//----- nvinfo : EIATTR_CUDA_API_VERSION
	.align		4
        /*0000*/ 	.byte	0x04, 0x37
        /*0002*/ 	.short	(.L_219 - .L_218)
.L_218:
        /*0004*/ 	.word	0x00000082


	//----- nvinfo : EIATTR_SW2861232_WAR
	.align		4
.L_219:
        /*0008*/ 	.byte	0x01, 0x35
	.zero		2


	//----- nvinfo : EIATTR_PARAM_CBANK
	.align		4
        /*000c*/ 	.byte	0x04, 0x0a
        /*000e*/ 	.short	(.L_221 - .L_220)
	.align		4
.L_220:
        /*0010*/ 	.word	index@(.nv.constant0._ZN4mmha33masked_multihead_attention_kernelItLi48ELi64ELi1ELi8ELi256ELb1ELb1EEEv26Multihead_attention_paramsIT_XT5_EE)
        /*0014*/ 	.short	0x0160
        /*0016*/ 	.short	0x0128


	//----- nvinfo : EIATTR_CBANK_PARAM_SIZE
	.align		4
.L_221:
        /*0018*/ 	.byte	0x03, 0x19
        /*001a*/ 	.short	0x0128


	//----- nvinfo : EIATTR_KPARAM_INFO
	.align		4
        /*001c*/ 	.byte	0x04, 0x17
        /*001e*/ 	.short	(.L_223 - .L_222)
.L_222:
        /*0020*/ 	.word	0x00000000
        /*0024*/ 	.short	0x0000
        /*0026*/ 	.short	0x0000
        /*0028*/ 	.byte	0x00, 0xf0, 0xa1, 0x04


	//----- nvinfo : EIATTR_MAXREG_COUNT
	.align		4
.L_223:
        /*002c*/ 	.byte	0x03, 0x1b
        /*002e*/ 	.short	0x00ff


	//----- nvinfo : EIATTR_NUM_BARRIERS
	.align		4
        /*0030*/ 	.byte	0x02, 0x4c
        /*0032*/ 	.byte	0x01
	.zero		1


	//----- nvinfo : EIATTR_EXTERNS
	.align		4
        /*0034*/ 	.byte	0x04, 0x0f
        /*0036*/ 	.short	(.L_225 - .L_224)


	//   ....[0]....
	.align		4
.L_224:
        /*0038*/ 	.word	index@(__assertfail)


	//----- nvinfo : EIATTR_MERCURY_ISA_VERSION
	.align		4
.L_225:
        /*003c*/ 	.byte	0x03, 0x5f
        /*003e*/ 	.short	0x0000


	//----- nvinfo : EIATTR_COOP_GROUP_MASK_REGIDS
	.align		4
        /*0040*/ 	.byte	0x04, 0x29
        /*0042*/ 	.short	(.L_227 - .L_226)


	//   ....[0]....
.L_226:
        /*0044*/ 	.word	0xffffffff


	//   ....[1]....
        /*0048*/ 	.word	0xffffffff


	//   ....[2]....
        /*004c*/ 	.word	0xffffffff


	//   ....[3]....
        /*0050*/ 	.word	0xffffffff


	//   ....[4]....
        /*0054*/ 	.word	0xffffffff


	//   ....[5]....
        /*0058*/ 	.word	0xffffffff


	//   ....[6]....
        /*005c*/ 	.word	0xffffffff


	//   ....[7]....
        /*0060*/ 	.word	0xffffffff


	//   ....[8]....
        /*0064*/ 	.word	0xffffffff


	//   ....[9]....
        /*0068*/ 	.word	0xffffffff


	//   ....[10]....
        /*006c*/ 	.word	0xffffffff


	//   ....[11]....
        /*0070*/ 	.word	0xffffffff


	//   ....[12]....
        /*0074*/ 	.word	0xffffffff


	//   ....[13]....
        /*0078*/ 	.word	0xffffffff


	//   ....[14]....
        /*007c*/ 	.word	0xffffffff


	//   ....[15]....
        /*0080*/ 	.word	0xffffffff


	//   ....[16]....
        /*0084*/ 	.word	0xffffffff


	//   ....[17]....
        /*0088*/ 	.word	0xffffffff


	//   ....[18]....
        /*008c*/ 	.word	0xffffffff


	//   ....[19]....
        /*0090*/ 	.word	0xffffffff


	//   ....[20]....
        /*0094*/ 	.word	0xffffffff


	//   ....[21]....
        /*0098*/ 	.word	0xffffffff


	//   ....[22]....
        /*009c*/ 	.word	0xffffffff


	//   ....[23]....
        /*00a0*/ 	.word	0xffffffff


	//   ....[24]....
        /*00a4*/ 	.word	0xffffffff


	//   ....[25]....
        /*00a8*/ 	.word	0xffffffff


	//   ....[26]....
        /*00ac*/ 	.word	0xffffffff


	//   ....[27]....
        /*00b0*/ 	.word	0xffffffff


	//----- nvinfo : EIATTR_COOP_GROUP_INSTR_OFFSETS
	.align		4
.L_227:
        /*00b4*/ 	.byte	0x04, 0x28
        /*00b6*/ 	.short	(.L_229 - .L_228)


	//   ....[0]....
.L_228:
        /*00b8*/ 	.word	0x000017a0


	//   ....[1]....
        /*00bc*/ 	.word	0x000017d0


	//   ....[2]....
        /*00c0*/ 	.word	0x000017f0


	//   ....[3]....
        /*00c4*/ 	.word	0x00001810


	//   ....[4]....
        /*00c8*/ 	.word	0x00001830


	//   ....[5]....
        /*00cc*/ 	.word	0x00003a80


	//   ....[6]....
        /*00d0*/ 	.word	0x00003b20


	//   ....[7]....
        /*00d4*/ 	.word	0x00003b50


	//   ....[8]....
        /*00d8*/ 	.word	0x00003b80


	//   ....[9]....
        /*00dc*/ 	.word	0x00003ba0


	//   ....[10]....
        /*00e0*/ 	.word	0x00003c10


	//   ....[11]....
        /*00e4*/ 	.word	0x00003c30


	//   ....[12]....
        /*00e8*/ 	.word	0x00003c50


	//   ....[13]....
        /*00ec*/ 	.word	0x00003c70


	//   ....[14]....
        /*00f0*/ 	.word	0x000042f0


	//   ....[15]....
        /*00f4*/ 	.word	0x000043d0


	//   ....[16]....
        /*00f8*/ 	.word	0x00004410


	//   ....[17]....
        /*00fc*/ 	.word	0x00004430


	//   ....[18]....
        /*0100*/ 	.word	0x00004450


	//   ....[19]....
        /*0104*/ 	.word	0x000044c0


	//   ....[20]....
        /*0108*/ 	.word	0x000044e0


	//   ....[21]....
        /*010c*/ 	.word	0x00004510


	//   ....[22]....
        /*0110*/ 	.word	0x00004550


	//   ....[23]....
        /*0114*/ 	.word	0x00007b50


	//   ....[24]....
        /*0118*/ 	.word	0x00007bc0


	//   ....[25]....
        /*011c*/ 	.word	0x00007c20


	//   ....[26]....
        /*0120*/ 	.word	0x00007c80


	//   ....[27]....
        /*0124*/ 	.word	0x00007ce0


	//----- nvinfo : EIATTR_SYSCALL_OFFSETS
	.align		4
.L_229:
        /*0128*/ 	.byte	0x04, 0x46
        /*012a*/ 	.short	(.L_231 - .L_230)


	//   ....[0]....
.L_230:
        /*012c*/ 	.word	0x00000cb0


	//----- nvinfo : EIATTR_EXIT_INSTR_OFFSETS
	.align		4
.L_231:
        /*0130*/ 	.byte	0x04, 0x1c
        /*0132*/ 	.short	(.L_233 - .L_232)


	//   ....[0]....
.L_232:
        /*0134*/ 	.word	0x000000a0


	//   ....[1]....
        /*0138*/ 	.word	0x00007680


	//   ....[2]....
        /*013c*/ 	.word	0x00007760


	//   ....[3]....
        /*0140*/ 	.word	0x00007b00


	//----- nvinfo : EIATTR_CRS_STACK_SIZE
	.align		4
.L_233:
        /*0144*/ 	.byte	0x04, 0x1e
        /*0146*/ 	.short	(.L_235 - .L_234)
.L_234:
        /*0148*/ 	.word	0x00000000
.L_235:


//--------------------- .nv.info._ZN4mmha33masked_multihead_attention_kernelItLi48ELi64ELi2ELi8ELi128ELb1ELb1EEEv26Multihead_attention_paramsIT_XT5_EE --------------------------
	.section	.nv.info._ZN4mmha33masked_multihead_attention_kernelItLi48ELi64ELi2ELi8ELi128ELb1ELb1EEEv26Multihead_attention_paramsIT_XT5_EE,"",@"SHT_CUDA_INFO"
	.sectionflags	@""
	.align	4


	//----- nvinfo : EIATTR_CUDA_API_VERSION
	.align		4
        /*0000*/ 	.byte	0x04, 0x37
        /*0002*/ 	.short	(.L_237 - .L_236)
.L_236:
        /*0004*/ 	.word	0x00000082


	//----- nvinfo : EIATTR_SW2861232_WAR
	.align		4
.L_237:
        /*0008*/ 	.byte	0x01, 0x35
	.zero		2


	//----- nvinfo : EIATTR_PARAM_CBANK
	.align		4
        /*000c*/ 	.byte	0x04, 0x0a
        /*000e*/ 	.short	(.L_239 - .L_238)
	.align		4
.L_238:
        /*0010*/ 	.word	index@(.nv.constant0._ZN4mmha33masked_multihead_attention_kernelItLi48ELi64ELi2ELi8ELi128ELb1ELb1EEEv26Multihead_attention_paramsIT_XT5_EE)
        /*0014*/ 	.short	0x0160
        /*0016*/ 	.short	0x0128


	//----- nvinfo : EIATTR_CBANK_PARAM_SIZE
	.align		4
.L_239:
        /*0018*/ 	.byte	0x03, 0x19
        /*001a*/ 	.short	0x0128


	//----- nvinfo : EIATTR_KPARAM_INFO
	.align		4
        /*001c*/ 	.byte	0x04, 0x17
        /*001e*/ 	.short	(.L_241 - .L_240)
.L_240:
        /*0020*/ 	.word	0x00000000
        /*0024*/ 	.short	0x0000
        /*0026*/ 	.short	0x0000
        /*0028*/ 	.byte	0x00, 0xf0, 0xa1, 0x04


	//----- nvinfo : EIATTR_MAXREG_COUNT
	.align		4
.L_241:
        /*002c*/ 	.byte	0x03, 0x1b
        /*002e*/ 	.short	0x00ff


	//----- nvinfo : EIATTR_NUM_BARRIERS
	.align		4
        /*0030*/ 	.byte	0x02, 0x4c
        /*0032*/ 	.byte	0x01
	.zero		1


	//----- nvinfo : EIATTR_EXTERNS
	.align		4
        /*0034*/ 	.byte	0x04, 0x0f
        /*0036*/ 	.short	(.L_243 - .L_242)


	//   ....[0]....
	.align		4
.L_242:
        /*0038*/ 	.word	index@(__assertfail)


	//----- nvinfo : EIATTR_MERCURY_ISA_VERSION
	.align		4
.L_243:
        /*003c*/ 	.byte	0x03, 0x5f
        /*003e*/ 	.short	0x0000


	//----- nvinfo : EIATTR_COOP_GROUP_MASK_REGIDS
	.align		4
        /*0040*/ 	.byte	0x04, 0x29
        /*0042*/ 	.short	(.L_245 - .L_244)


	//   ....[0]....
.L_244:
        /*0044*/ 	.word	0xffffffff


	//   ....[1]....
        /*0048*/ 	.word	0xffffffff


	//   ....[2]....
        /*004c*/ 	.word	0xffffffff


	//   ....[3]....
        /*0050*/ 	.word	0xffffffff


	//   ....[4]....
        /*0054*/ 	.word	0xffffffff


	//   ....[5]....
        /*0058*/ 	.word	0xffffffff


	//   ....[6]....
        /*005c*/ 	.word	0xffffffff


	//   ....[7]....
        /*0060*/ 	.word	0xffffffff


	//   ....[8]....
        /*0064*/ 	.word	0xffffffff


	//   ....[9]....
        /*0068*/ 	.word	0xffffffff


	//   ....[10]....
        /*006c*/ 	.word	0xffffffff


	//   ....[11]....
        /*0070*/ 	.word	0xffffffff


	//   ....[12]....
        /*0074*/ 	.word	0xffffffff


	//   ....[13]....
        /*0078*/ 	.word	0xffffffff


	//   ....[14]....
        /*007c*/ 	.word	0xffffffff


	//   ....[15]....
        /*0080*/ 	.word	0xffffffff


	//   ....[16]....
        /*0084*/ 	.word	0xffffffff


	//   ....[17]....
        /*0088*/ 	.word	0xffffffff


	//   ....[18]....
        /*008c*/ 	.word	0xffffffff


	//   ....[19]....
        /*0090*/ 	.word	0xffffffff


	//   ....[20]....
        /*0094*/ 	.word	0xffffffff


	//   ....[21]....
        /*0098*/ 	.word	0xffffffff


	//   ....[22]....
        /*009c*/ 	.word	0xffffffff


	//   ....[23]....
        /*00a0*/ 	.word	0xffffffff


	//   ....[24]....
        /*00a4*/ 	.word	0xffffffff


	//   ....[25]....
        /*00a8*/ 	.word	0xffffffff


	//   ....[26]....
        /*00ac*/ 	.word	0xffffffff


	//   ....[27]....
        /*00b0*/ 	.word	0xffffffff


	//   ....[28]....
        /*00b4*/ 	.word	0xffffffff


	//   ....[29]....
        /*00b8*/ 	.word	0xffffffff


	//   ....[30]....
        /*00bc*/ 	.word	0xffffffff


	//----- nvinfo : EIATTR_COOP_GROUP_INSTR_OFFSETS
	.align		4
.L_245:
        /*00c0*/ 	.byte	0x04, 0x28
        /*00c2*/ 	.short	(.L_247 - .L_246)


	//   ....[0]....
.L_246:
        /*00c4*/ 	.word	0x000017a0


	//   ....[1]....
        /*00c8*/ 	.word	0x000017d0


	//   ....[2]....
        /*00cc*/ 	.word	0x000017f0


	//   ....[3]....
        /*00d0*/ 	.word	0x00001810


	//   ....[4]....
        /*00d4*/ 	.word	0x00001830


	//   ....[5]....
        /*00d8*/ 	.word	0x000032e0


	//   ....[6]....
        /*00dc*/ 	.word	0x00003550


	//   ....[7]....
        /*00e0*/ 	.word	0x00003580


	//   ....[8]....
        /*00e4*/ 	.word	0x000035a0


	//   ....[9]....
        /*00e8*/ 	.word	0x000035c0


	//   ....[10]....
        /*00ec*/ 	.word	0x000036b0


	//   ....[11]....
        /*00f0*/ 	.word	0x000036d0


	//   ....[12]....
        /*00f4*/ 	.word	0x00003700


	//   ....[13]....
        /*00f8*/ 	.word	0x00003dc0


	//   ....[14]....
        /*00fc*/ 	.word	0x00003ea0


	//   ....[15]....
        /*0100*/ 	.word	0x00003ee0


	//   ....[16]....
        /*0104*/ 	.word	0x00003f00


	//   ....[17]....
        /*0108*/ 	.word	0x00003f20


	//   ....[18]....
        /*010c*/ 	.word	0x00003fb0


	//   ....[19]....
        /*0110*/ 	.word	0x00003fd0


	//   ....[20]....
        /*0114*/ 	.word	0x00004020


	//   ....[21]....
        /*0118*/ 	.word	0x00007400


	//   ....[22]....
        /*011c*/ 	.word	0x00007480


	//   ....[23]....
        /*0120*/ 	.word	0x000074f0


	//   ....[24]....
        /*0124*/ 	.word	0x00007560


	//   ....[25]....
        /*0128*/ 	.word	0x000075d0


	//   ....[26]....
        /*012c*/ 	.word	0x00007650


	//   ....[27]....
        /*0130*/ 	.word	0x000076d0


	//   ....[28]....
        /*0134*/ 	.word	0x00007750


	//   ....[29]....
        /*0138*/ 	.word	0x000077c0


	//   ....[30]....
        /*013c*/ 	.word	0x00007830


	//----- nvinfo : EIATTR_SYSCALL_OFFSETS
	.align		4
.L_247:
        /*0140*/ 	.byte	0x04, 0x46
        /*0142*/ 	.short	(.L_249 - .L_248)


	//   ....[0]....
.L_248:
        /*0144*/ 	.word	0x00000cb0


	//----- nvinfo : EIATTR_EXIT_INSTR_OFFSETS
	.align		4
.L_249:
        /*0148*/ 	.byte	0x04, 0x1c
        /*014a*/ 	.short	(.L_251 - .L_250)


	//   ....[0]....
.L_250:
        /*014c*/ 	.word	0x000000a0


	//   ....[1]....
        /*0150*/ 	.word	0x00006f20


	//   ....[2]....
        /*0154*/ 	.word	0x00007000


	//   ....[3]....
        /*0158*/ 	.word	0x000073a0


	//----- nvinfo : EIATTR_CRS_STACK_SIZE
	.align		4
.L_251:
        /*015c*/ 	.byte	0x04, 0x1e
        /*015e*/ 	.short	(.L_253 - .L_252)
.L_252:
        /*0160*/ 	.word	0x00000000
.L_253:


//--------------------- .nv.info._ZN4mmha33masked_multihead_attention_kernelItLi48ELi64ELi4ELi8ELi64ELb1ELb1EEEv26Multihead_attention_paramsIT_XT5_EE --------------------------
	.section	.nv.info._ZN4mmha33masked_multihead_attention_kernelItLi48ELi64ELi4ELi8ELi64ELb1ELb1EEEv26Multihead_attention_paramsIT_XT5_EE,"",@"SHT_CUDA_INFO"
	.sectionflags	@""
	.align	4


	//----- nvinfo : EIATTR_CUDA_API_VERSION
	.align		4
        /*0000*/ 	.byte	0x04, 0x37
        /*0002*/ 	.short	(.L_255 - .L_254)
.L_254:
        /*0004*/ 	.word	0x00000082


	//----- nvinfo : EIATTR_SW2861232_WAR
	.align		4
.L_255:
        /*0008*/ 	.byte	0x01, 0x35
	.zero		2


	//----- nvinfo : EIATTR_PARAM_CBANK
	.align		4
        /*000c*/ 	.byte	0x04, 0x0a
        /*000e*/ 	.short	(.L_257 - .L_256)
	.align		4
.L_256:
        /*0010*/ 	.word	index@(.nv.constant0._ZN4mmha33masked_multihead_attention_kernelItLi48ELi64ELi4ELi8ELi64ELb1ELb1EEEv26Multihead_attention_paramsIT_XT5_EE)
        /*0014*/ 	.short	0x0160
        /*0016*/ 	.short	0x0128


	//----- nvinfo : EIATTR_CBANK_PARAM_SIZE
	.align		4
.L_257:
        /*0018*/ 	.byte	0x03, 0x19
        /*001a*/ 	.short	0x0128


	//----- nvinfo : EIATTR_KPARAM_INFO
	.align		4
        /*001c*/ 	.byte	0x04, 0x17
        /*001e*/ 	.short	(.L_259 - .L_258)
.L_258:
        /*0020*/ 	.word	0x00000000
        /*0024*/ 	.short	0x0000
        /*0026*/ 	.short	0x0000
        /*0028*/ 	.byte	0x00, 0xf0, 0xa1, 0x04


	//----- nvinfo : EIATTR_MAXREG_COUNT
	.align		4
.L_259:
        /*002c*/ 	.byte	0x03, 0x1b
        /*002e*/ 	.short	0x00ff


	//----- nvinfo : EIATTR_NUM_BARRIERS
	.align		4
        /*0030*/ 	.byte	0x02, 0x4c
        /*0032*/ 	.byte	0x01
	.zero		1


	//----- nvinfo : EIATTR_EXTERNS
	.align		4
        /*0034*/ 	.byte	0x04, 0x0f
        /*0036*/ 	.short	(.L_261 - .L_260)


	//   ....[0]....
	.align		4
.L_260:
        /*0038*/ 	.word	index@(__assertfail)


	//----- nvinfo : EIATTR_MERCURY_ISA_VERSION
	.align		4
.L_261:
        /*003c*/ 	.byte	0x03, 0x5f
        /*003e*/ 	.short	0x0000


	//----- nvinfo : EIATTR_COOP_GROUP_MASK_REGIDS
	.align		4
        /*0040*/ 	.byte	0x04, 0x29
        /*0042*/ 	.short	(.L_263 - .L_262)


	//   ....[0]....
.L_262:
        /*0044*/ 	.word	0xffffffff


	//   ....[1]....
        /*0048*/ 	.word	0xffffffff


	//   ....[2]....
        /*004c*/ 	.word	0xffffffff


	//   ....[3]....
        /*0050*/ 	.word	0xffffffff


	//   ....[4]....
        /*0054*/ 	.word	0xffffffff


	//   ....[5]....
        /*0058*/ 	.word	0xffffffff


	//   ....[6]....
        /*005c*/ 	.word	0xffffffff


	//   ....[7]....
        /*0060*/ 	.word	0xffffffff


	//   ....[8]....
        /*0064*/ 	.word	0xffffffff


	//   ....[9]....
        /*0068*/ 	.word	0xffffffff


	//   ....[10]....
        /*006c*/ 	.word	0xffffffff


	//   ....[11]....
        /*0070*/ 	.word	0xffffffff


	//   ....[12]....
        /*0074*/ 	.word	0xffffffff


	//   ....[13]....
        /*0078*/ 	.word	0xffffffff


	//   ....[14]....
        /*007c*/ 	.word	0xffffffff


	//   ....[15]....
        /*0080*/ 	.word	0xffffffff


	//   ....[16]....
        /*0084*/ 	.word	0xffffffff


	//   ....[17]....
        /*0088*/ 	.word	0xffffffff


	//   ....[18]....
        /*008c*/ 	.word	0xffffffff


	//   ....[19]....
        /*0090*/ 	.word	0xffffffff


	//   ....[20]....
        /*0094*/ 	.word	0xffffffff


	//   ....[21]....
        /*0098*/ 	.word	0xffffffff


	//   ....[22]....
        /*009c*/ 	.word	0xffffffff


	//   ....[23]....
        /*00a0*/ 	.word	0xffffffff


	//   ....[24]....
        /*00a4*/ 	.word	0xffffffff


	//   ....[25]....
        /*00a8*/ 	.word	0xffffffff


	//   ....[26]....
        /*00ac*/ 	.word	0xffffffff


	//   ....[27]....
        /*00b0*/ 	.word	0xffffffff


	//   ....[28]....
        /*00b4*/ 	.word	0xffffffff


	//----- nvinfo : EIATTR_COOP_GROUP_INSTR_OFFSETS
	.align		4
.L_263:
        /*00b8*/ 	.byte	0x04, 0x28
        /*00ba*/ 	.short	(.L_265 - .L_264)


	//   ....[0]....
.L_264:
        /*00bc*/ 	.word	0x00001780


	//   ....[1]....
        /*00c0*/ 	.word	0x000017b0


	//   ....[2]....
        /*00c4*/ 	.word	0x000017d0


	//   ....[3]....
        /*00c8*/ 	.word	0x000017f0


	//   ....[4]....
        /*00cc*/ 	.word	0x00001810


	//   ....[5]....
        /*00d0*/ 	.word	0x000030f0


	//   ....[6]....
        /*00d4*/ 	.word	0x00003120


	//   ....[7]....
        /*00d8*/ 	.word	0x00003390


	//   ....[8]....
        /*00dc*/ 	.word	0x000033c0


	//   ....[9]....
        /*00e0*/ 	.word	0x000033e0


	//   ....[10]....
        /*00e4*/ 	.word	0x000034d0


	//   ....[11]....
        /*00e8*/ 	.word	0x00003500


	//   ....[12]....
        /*00ec*/ 	.word	0x00003bb0


	//   ....[13]....
        /*00f0*/ 	.word	0x00003c90


	//   ....[14]....
        /*00f4*/ 	.word	0x00003cd0


	//   ....[15]....
        /*00f8*/ 	.word	0x00003cf0


	//   ....[16]....
        /*00fc*/ 	.word	0x00003d10


	//   ....[17]....
        /*0100*/ 	.word	0x00003dd0


	//   ....[18]....
        /*0104*/ 	.word	0x00003df0


	//   ....[19]....
        /*0108*/ 	.word	0x00006f70


	//   ....[20]....
        /*010c*/ 	.word	0x00006fd0


	//   ....[21]....
        /*0110*/ 	.word	0x00007030


	//   ....[22]....
        /*0114*/ 	.word	0x00007090


	//   ....[23]....
        /*0118*/ 	.word	0x00007100


	//   ....[24]....
        /*011c*/ 	.word	0x00007160


	//   ....[25]....
        /*0120*/ 	.word	0x000071c0


	//   ....[26]....
        /*0124*/ 	.word	0x00007230


	//   ....[27]....
        /*0128*/ 	.word	0x00007290


	//   ....[28]....
        /*012c*/ 	.word	0x00007300


	//----- nvinfo : EIATTR_SYSCALL_OFFSETS
	.align		4
.L_265:
        /*0130*/ 	.byte	0x04, 0x46
        /*0132*/ 	.short	(.L_267 - .L_266)


	//   ....[0]....
.L_266:
        /*0134*/ 	.word	0x00000c90


	//----- nvinfo : EIATTR_EXIT_INSTR_OFFSETS
	.align		4
.L_267:
        /*0138*/ 	.byte	0x04, 0x1c
        /*013a*/ 	.short	(.L_269 - .L_268)


	//   ....[0]....
.L_268:
        /*013c*/ 	.word	0x000000a0


	//   ....[1]....
        /*0140*/ 	.word	0x00006aa0


	//   ....[2]....
        /*0144*/ 	.word	0x00006b80


	//   ....[3]....
        /*0148*/ 	.word	0x00006f20


	//----- nvinfo : EIATTR_CRS_STACK_SIZE
	.align		4
.L_269:
        /*014c*/ 	.byte	0x04, 0x1e
        /*014e*/ 	.short	(.L_271 - .L_270)
.L_270:
        /*0150*/ 	.word	0x00000000
.L_271:


//--------------------- .nv.info._ZN4mmha33masked_multihead_attention_kernelItLi48ELi64ELi1ELi8ELi256ELb1ELb0EEEv26Multihead_attention_paramsIT_XT5_EE --------------------------
	.section	.nv.info._ZN4mmha33masked_multihead_attention_kernelItLi48ELi64ELi1ELi8ELi256ELb1ELb0EEEv26Multihead_attention_paramsIT_XT5_EE,"",@"SHT_CUDA_INFO"
	.sectionflags	@""
	.align	4


	//----- nvinfo : EIATTR_CUDA_API_VERSION
	.align		4
        /*0000*/ 	.byte	0x04, 0x37
        /*0002*/ 	.short	(.L_273 - .L_272)
.L_272:
        /*0004*/ 	.word	0x00000082


	//----- nvinfo : EIATTR_SW2861232_WAR
	.align		4
.L_273:
        /*0008*/ 	.byte	0x01, 0x35
	.zero		2


	//----- nvinfo : EIATTR_PARAM_CBANK
	.align		4
        /*000c*/ 	.byte	0x04, 0x0a
        /*000e*/ 	.short	(.L_275 - .L_274)
	.align		4
.L_274:
        /*0010*/ 	.word	index@(.nv.constant0._ZN4mmha33masked_multihead_attention_kernelItLi48ELi64ELi1ELi8ELi256ELb1ELb0EEEv26Multihead_attention_paramsIT_XT5_EE)
        /*0014*/ 	.short	0x0160
        /*0016*/ 	.short	0x0128


	//----- nvinfo : EIATTR_CBANK_PARAM_SIZE
	.align		4
.L_275:
        /*0018*/ 	.byte	0x03, 0x19
        /*001a*/ 	.short	0x0128


	//----- nvinfo : EIATTR_KPARAM_INFO
	.align		4
        /*001c*/ 	.byte	0x04, 0x17
        /*001e*/ 	.short	(.L_277 - .L_276)
.L_276:
        /*0020*/ 	.word	0x00000000
        /*0024*/ 	.short	0x0000
        /*0026*/ 	.short	0x0000
        /*0028*/ 	.byte	0x00, 0xf0, 0xa1, 0x04


	//----- nvinfo : EIATTR_MAXREG_COUNT
	.align		4
.L_277:
        /*002c*/ 	.byte	0x03, 0x1b
        /*002e*/ 	.short	0x00ff


	//----- nvinfo : EIATTR_NUM_BARRIERS
	.align		4
        /*0030*/ 	.byte	0x02, 0x4c
        /*0032*/ 	.byte	0x01
	.zero		1


	//----- nvinfo : EIATTR_EXTERNS
	.align		4
        /*0034*/ 	.byte	0x04, 0x0f
        /*0036*/ 	.short	(.L_279 - .L_278)


	//   ....[0]....
	.align		4
.L_278:
        /*0038*/ 	.word	index@(__assertfail)


	//----- nvinfo : EIATTR_MERCURY_ISA_VERSION
	.align		4
.L_279:
        /*003c*/ 	.byte	0x03, 0x5f
        /*003e*/ 	.short	0x0000


	//----- nvinfo : EIATTR_COOP_GROUP_MASK_REGIDS
	.align		4
        /*0040*/ 	.byte	0x04, 0x29
        /*0042*/ 	.short	(.L_281 - .L_280)


	//   ....[0]....
.L_280:
        /*0044*/ 	.word	0xffffffff


	//   ....[1]....
        /*0048*/ 	.word	0xffffffff


	//   ....[2]....
        /*004c*/ 	.word	0xffffffff


	//   ....[3]....
        /*0050*/ 	.word	0xffffffff


	//   ....[4]....
        /*0054*/ 	.word	0xffffffff


	//   ....[5]....
        /*0058*/ 	.word	0xffffffff


	//   ....[6]....
        /*005c*/ 	.word	0xffffffff


	//   ....[7]....
        /*0060*/ 	.word	0xffffffff


	//   ....[8]....
        /*0064*/ 	.word	0xffffffff


	//   ....[9]....
        /*0068*/ 	.word	0xffffffff


	//   ....[10]....
        /*006c*/ 	.word	0xffffffff


	//   ....[11]....
        /*0070*/ 	.word	0xffffffff


	//   ....[12]....
        /*0074*/ 	.word	0xffffffff


	//   ....[13]....
        /*0078*/ 	.word	0xffffffff


	//   ....[14]....
        /*007c*/ 	.word	0xffffffff


	//   ....[15]....
        /*0080*/ 	.word	0xffffffff


	//   ....[16]....
        /*0084*/ 	.word	0xffffffff


	//   ....[17]....
        /*0088*/ 	.word	0xffffffff


	//   ....[18]....
        /*008c*/ 	.word	0xffffffff


	//   ....[19]....
        /*0090*/ 	.word	0xffffffff


	//   ....[20]....
        /*0094*/ 	.word	0xffffffff


	//   ....[21]....
        /*0098*/ 	.word	0xffffffff


	//   ....[22]....
        /*009c*/ 	.word	0xffffffff


	//   ....[23]....
        /*00a0*/ 	.word	0xffffffff


	//   ....[24]....
        /*00a4*/ 	.word	0xffffffff


	//   ....[25]....
        /*00a8*/ 	.word	0xffffffff


	//   ....[26]....
        /*00ac*/ 	.word	0xffffffff


	//   ....[27]....
        /*00b0*/ 	.word	0xffffffff


	//----- nvinfo : EIATTR_COOP_GROUP_INSTR_OFFSETS
	.align		4
.L_281:
        /*00b4*/ 	.byte	0x04, 0x28
        /*00b6*/ 	.short	(.L_283 - .L_282)


	//   ....[0]....
.L_282:
        /*00b8*/ 	.word	0x000017a0


	//   ....[1]....
        /*00bc*/ 	.word	0x000017d0


	//   ....[2]....
        /*00c0*/ 	.word	0x000017f0


	//   ....[3]....
        /*00c4*/ 	.word	0x00001810


	//   ....[4]....
        /*00c8*/ 	.word	0x00001830


	//   ....[5]....
        /*00cc*/ 	.word	0x00003830


	//   ....[6]....
        /*00d0*/ 	.word	0x000038d0


	//   ....[7]....
        /*00d4*/ 	.word	0x00003900


	//   ....[8]....
        /*00d8*/ 	.word	0x00003930


	//   ....[9]....
        /*00dc*/ 	.word	0x00003950


	//   ....[10]....
        /*00e0*/ 	.word	0x000039c0


	//   ....[11]....
        /*00e4*/ 	.word	0x000039e0


	//   ....[12]....
        /*00e8*/ 	.word	0x00003a00


	//   ....[13]....
        /*00ec*/ 	.word	0x00003a20


	//   ....[14]....
        /*00f0*/ 	.word	0x000040a0


	//   ....[15]....
        /*00f4*/ 	.word	0x00004180


	//   ....[16]....
        /*00f8*/ 	.word	0x000041c0


	//   ....[17]....
        /*00fc*/ 	.word	0x000041e0


	//   ....[18]....
        /*0100*/ 	.word	0x00004200


	//   ....[19]....
        /*0104*/ 	.word	0x00004270


	//   ....[20]....
        /*0108*/ 	.word	0x00004290


	//   ....[21]....
        /*010c*/ 	.word	0x000042c0


	//   ....[22]....
        /*0110*/ 	.word	0x00004320


	//   ....[23]....
        /*0114*/ 	.word	0x000075a0


	//   ....[24]....
        /*0118*/ 	.word	0x00007610


	//   ....[25]....
        /*011c*/ 	.word	0x00007670


	//   ....[26]....
        /*0120*/ 	.word	0x000076d0


	//   ....[27]....
        /*0124*/ 	.word	0x00007730


	//----- nvinfo : EIATTR_SYSCALL_OFFSETS
	.align		4
.L_283:
        /*0128*/ 	.byte	0x04, 0x46
        /*012a*/ 	.short	(.L_285 - .L_284)


	//   ....[0]....
.L_284:
        /*012c*/ 	.word	0x00000cb0


	//----- nvinfo : EIATTR_EXIT_INSTR_OFFSETS
	.align		4
.L_285:
        /*0130*/ 	.byte	0x04, 0x1c
        /*0132*/ 	.short	(.L_287 - .L_286)


	//   ....[0]....
.L_286:
        /*0134*/ 	.word	0x000000a0


	//   ....[1]....
        /*0138*/ 	.word	0x000070d0


	//   ....[2]....
        /*013c*/ 	.word	0x000071b0


	//   ....[3]....
        /*0140*/ 	.word	0x00007550


	//----- nvinfo : EIATTR_CRS_STACK_SIZE
	.align		4
.L_287:
        /*0144*/ 	.byte	0x04, 0x1e
        /*0146*/ 	.short	(.L_289 - .L_288)
.L_288:
        /*0148*/ 	.word	0x00000000
.L_289:


//--------------------- .nv.info._ZN4mmha33masked_multihead_attention_kernelItLi48ELi64ELi2ELi8ELi128ELb1ELb0EEEv26Multihead_attention_paramsIT_XT5_EE --------------------------
	.section	.nv.info._ZN4mmha33masked_multihead_attention_kernelItLi48ELi64ELi2ELi8ELi128ELb1ELb0EEEv26Multihead_attention_paramsIT_XT5_EE,"",@"SHT_CUDA_INFO"
	.sectionflags	@""
	.align	4


	//----- nvinfo : EIATTR_CUDA_API_VERSION
	.align		4
        /*0000*/ 	.byte	0x04, 0x37
        /*0002*/ 	.short	(.L_291 - .L_290)
.L_290:
        /*0004*/ 	.word	0x00000082


	//----- nvinfo : EIATTR_SW2861232_WAR
	.align		4
.L_291:
        /*0008*/ 	.byte	0x01, 0x35
	.zero		2


	//----- nvinfo : EIATTR_PARAM_CBANK
	.align		4
        /*000c*/ 	.byte	0x04, 0x0a
        /*000e*/ 	.short	(.L_293 - .L_292)
	.align		4
.L_292:
        /*0010*/ 	.word	index@(.nv.constant0._ZN4mmha33masked_multihead_attention_kernelItLi48ELi64ELi2ELi8ELi128ELb1ELb0EEEv26Multihead_attention_paramsIT_XT5_EE)
        /*0014*/ 	.short	0x0160
        /*0016*/ 	.short	0x0128


	//----- nvinfo : EIATTR_CBANK_PARAM_SIZE
	.align		4
.L_293:
        /*0018*/ 	.byte	0x03, 0x19
        /*001a*/ 	.short	0x0128


	//----- nvinfo : EIATTR_KPARAM_INFO
	.align		4
        /*001c*/ 	.byte	0x04, 0x17
        /*001e*/ 	.short	(.L_295 - .L_294)
.L_294:
        /*0020*/ 	.word	0x00000000
        /*0024*/ 	.short	0x0000
        /*0026*/ 	.short	0x0000
        /*0028*/ 	.byte	0x00, 0xf0, 0xa1, 0x04


	//----- nvinfo : EIATTR_MAXREG_COUNT
	.align		4
.L_295:
        /*002c*/ 	.byte	0x03, 0x1b
        /*002e*/ 	.short	0x00ff


	//----- nvinfo : EIATTR_NUM_BARRIERS
	.align		4
        /*0030*/ 	.byte	0x02, 0x4c
        /*0032*/ 	.byte	0x01
	.zero		1


	//----- nvinfo : EIATTR_EXTERNS
	.align		4
        /*0034*/ 	.byte	0x04, 0x0f
        /*0036*/ 	.short	(.L_297 - .L_296)


	//   ....[0]....
	.align		4
.L_296:
        /*0038*/ 	.word	index@(__assertfail)


	//----- nvinfo : EIATTR_MERCURY_ISA_VERSION
	.align		4
.L_297:
        /*003c*/ 	.byte	0x03, 0x5f
        /*003e*/ 	.short	0x0000


	//----- nvinfo : EIATTR_COOP_GROUP_MASK_REGIDS
	.align		4
        /*0040*/ 	.byte	0x04, 0x29
        /*0042*/ 	.short	(.L_299 - .L_298)


	//   ....[0]....
.L_298:
        /*0044*/ 	.word	0xffffffff


	//   ....[1]....
        /*0048*/ 	.word	0xffffffff


	//   ....[2]....
        /*004c*/ 	.word	0xffffffff


	//   ....[3]....
        /*0050*/ 	.word	0xffffffff


	//   ....[4]....
        /*0054*/ 	.word	0xffffffff


	//   ....[5]....
        /*0058*/ 	.word	0xffffffff


	//   ....[6]....
        /*005c*/ 	.word	0xffffffff


	//   ....[7]....
        /*0060*/ 	.word	0xffffffff


	//   ....[8]....
        /*0064*/ 	.word	0xffffffff


	//   ....[9]....
        /*0068*/ 	.word	0xffffffff


	//   ....[10]....
        /*006c*/ 	.word	0xffffffff


	//   ....[11]....
        /*0070*/ 	.word	0xffffffff


	//   ....[12]....
        /*0074*/ 	.word	0xffffffff


	//   ....[13]....
        /*0078*/ 	.word	0xffffffff


	//   ....[14]....
        /*007c*/ 	.word	0xffffffff


	//   ....[15]....
        /*0080*/ 	.word	0xffffffff


	//   ....[16]....
        /*0084*/ 	.word	0xffffffff


	//   ....[17]....
        /*0088*/ 	.word	0xffffffff


	//   ....[18]....
        /*008c*/ 	.word	0xffffffff


	//   ....[19]....
        /*0090*/ 	.word	0xffffffff


	//   ....[20]....
        /*0094*/ 	.word	0xffffffff


	//   ....[21]....
        /*0098*/ 	.word	0xffffffff


	//   ....[22]....
        /*009c*/ 	.word	0xffffffff


	//   ....[23]....
        /*00a0*/ 	.word	0xffffffff


	//   ....[24]....
        /*00a4*/ 	.word	0xffffffff


	//   ....[25]....
        /*00a8*/ 	.word	0xffffffff


	//   ....[26]....
        /*00ac*/ 	.word	0xffffffff


	//   ....[27]....
        /*00b0*/ 	.word	0xffffffff


	//   ....[28]....
        /*00b4*/ 	.word	0xffffffff


	//   ....[29]....
        /*00b8*/ 	.word	0xffffffff


	//   ....[30]....
        /*00bc*/ 	.word	0xffffffff


	//----- nvinfo : EIATTR_COOP_GROUP_INSTR_OFFSETS
	.align		4
.L_299:
        /*00c0*/ 	.byte	0x04, 0x28
        /*00c2*/ 	.short	(.L_301 - .L_300)


	//   ....[0]....
.L_300:
        /*00c4*/ 	.word	0x000017a0


	//   ....[1]....
        /*00c8*/ 	.word	0x000017d0


	//   ....[2]....
        /*00cc*/ 	.word	0x000017f0


	//   ....[3]....
        /*00d0*/ 	.word	0x00001810


	//   ....[4]....
        /*00d4*/ 	.word	0x00001830


	//   ....[5]....
        /*00d8*/ 	.word	0x00003070


	//   ....[6]....
        /*00dc*/ 	.word	0x000032e0


	//   ....[7]....
        /*00e0*/ 	.word	0x00003310


	//   ....[8]....
        /*00e4*/ 	.word	0x00003330


	//   ....[9]....
        /*00e8*/ 	.word	0x00003350


	//   ....[10]....
        /*00ec*/ 	.word	0x00003440


	//   ....[11]....
        /*00f0*/ 	.word	0x00003460


	//   ....[12]....
        /*00f4*/ 	.word	0x00003490


	//   ....[13]....
        /*00f8*/ 	.word	0x00003b50


	//   ....[14]....
        /*00fc*/ 	.word	0x00003c30


	//   ....[15]....
        /*0100*/ 	.word	0x00003c70


	//   ....[16]....
        /*0104*/ 	.word	0x00003c90


	//   ....[17]....
        /*0108*/ 	.word	0x00003cb0


	//   ....[18]....
        /*010c*/ 	.word	0x00003d40


	//   ....[19]....
        /*0110*/ 	.word	0x00003d60


	//   ....[20]....
        /*0114*/ 	.word	0x00003db0


	//   ....[21]....
        /*0118*/ 	.word	0x00006e50


	//   ....[22]....
        /*011c*/ 	.word	0x00006ed0


	//   ....[23]....
        /*0120*/ 	.word	0x00006f40


	//   ....[24]....
        /*0124*/ 	.word	0x00006fb0


	//   ....[25]....
        /*0128*/ 	.word	0x00007020


	//   ....[26]....
        /*012c*/ 	.word	0x000070a0


	//   ....[27]....
        /*0130*/ 	.word	0x00007120


	//   ....[28]....
        /*0134*/ 	.word	0x000071a0


	//   ....[29]....
        /*0138*/ 	.word	0x00007210


	//   ....[30]....
        /*013c*/ 	.word	0x00007280


	//----- nvinfo : EIATTR_SYSCALL_OFFSETS
	.align		4
.L_301:
        /*0140*/ 	.byte	0x04, 0x46
        /*0142*/ 	.short	(.L_303 - .L_302)


	//   ....[0]....
.L_302:
        /*0144*/ 	.word	0x00000cb0


	//----- nvinfo : EIATTR_EXIT_INSTR_OFFSETS
	.align		4
.L_303:
        /*0148*/ 	.byte	0x04, 0x1c
        /*014a*/ 	.short	(.L_305 - .L_304)


	//   ....[0]....
.L_304:
        /*014c*/ 	.word	0x000000a0


	//   ....[1]....
        /*0150*/ 	.word	0x00006970


	//   ....[2]....
        /*0154*/ 	.word	0x00006a50


	//   ....[3]....
        /*0158*/ 	.word	0x00006df0


	//----- nvinfo : EIATTR_CRS_STACK_SIZE
	.align		4
.L_305:
        /*015c*/ 	.byte	0x04, 0x1e
        /*015e*/ 	.short	(.L_307 - .L_306)
.L_306:
        /*0160*/ 	.word	0x00000000
.L_307:


//--------------------- .nv.info._ZN4mmha33masked_multihead_attention_kernelItLi48ELi64ELi4ELi8ELi64ELb1ELb0EEEv26Multihead_attention_paramsIT_XT5_EE --------------------------
	.section	.nv.info._ZN4mmha33masked_multihead_attention_kernelItLi48ELi64ELi4ELi8ELi64ELb1ELb0EEEv26Multihead_attention_paramsIT_XT5_EE,"",@"SHT_CUDA_INFO"
	.sectionflags	@""
	.align	4


	//----- nvinfo : EIATTR_CUDA_API_VERSION
	.align		4
        /*0000*/ 	.byte	0x04, 0x37
        /*0002*/ 	.short	(.L_309 - .L_308)
.L_308:
        /*0004*/ 	.word	0x00000082


	//----- nvinfo : EIATTR_SW2861232_WAR
	.align		4
.L_309:
        /*0008*/ 	.byte	0x01, 0x35
	.zero		2


	//----- nvinfo : EIATTR_PARAM_CBANK
	.align		4
        /*000c*/ 	.byte	0x04, 0x0a
        /*000e*/ 	.short	(.L_311 - .L_310)
	.align		4
.L_310:
        /*0010*/ 	.word	index@(.nv.constant0._ZN4mmha33masked_multihead_attention_kernelItLi48ELi64ELi4ELi8ELi64ELb1ELb0EEEv26Multihead_attention_paramsIT_XT5_EE)
        /*0014*/ 	.short	0x0160
        /*0016*/ 	.short	0x0128


	//----- nvinfo : EIATTR_CBANK_PARAM_SIZE
	.align		4
.L_311:
        /*0018*/ 	.byte	0x03, 0x19
        /*001a*/ 	.short	0x0128


	//----- nvinfo : EIATTR_KPARAM_INFO
	.align		4
        /*001c*/ 	.byte	0x04, 0x17
        /*001e*/ 	.short	(.L_313 - .L_312)
.L_312:
        /*0020*/ 	.word	0x00000000
        /*0024*/ 	.short	0x0000
        /*0026*/ 	.short	0x0000
        /*0028*/ 	.byte	0x00, 0xf0, 0xa1, 0x04


	//----- nvinfo : EIATTR_MAXREG_COUNT
	.align		4
.L_313:
        /*002c*/ 	.byte	0x03, 0x1b
        /*002e*/ 	.short	0x00ff


	//----- nvinfo : EIATTR_NUM_BARRIERS
	.align		4
        /*0030*/ 	.byte	0x02, 0x4c
        /*0032*/ 	.byte	0x01
	.zero		1


	//----- nvinfo : EIATTR_EXTERNS
	.align		4
        /*0034*/ 	.byte	0x04, 0x0f
        /*0036*/ 	.short	(.L_315 - .L_314)


	//   ....[0]....
	.align		4
.L_314:
        /*0038*/ 	.word	index@(__assertfail)


	//----- nvinfo : EIATTR_MERCURY_ISA_VERSION
	.align		4
.L_315:
        /*003c*/ 	.byte	0x03, 0x5f
        /*003e*/ 	.short	0x0000


	//----- nvinfo : EIATTR_COOP_GROUP_MASK_REGIDS
	.align		4
        /*0040*/ 	.byte	0x04, 0x29
        /*0042*/ 	.short	(.L_317 - .L_316)


	//   ....[0]....
.L_316:
        /*0044*/ 	.word	0xffffffff


	//   ....[1]....
        /*0048*/ 	.word	0xffffffff


	//   ....[2]....
        /*004c*/ 	.word	0xffffffff


	//   ....[3]....
        /*0050*/ 	.word	0xffffffff


	//   ....[4]....
        /*0054*/ 	.word	0xffffffff


	//   ....[5]....
        /*0058*/ 	.word	0xffffffff


	//   ....[6]....
        /*005c*/ 	.word	0xffffffff


	//   ....[7]....
        /*0060*/ 	.word	0xffffffff


	//   ....[8]....
        /*0064*/ 	.word	0xffffffff


	//   ....[9]....
        /*0068*/ 	.word	0xffffffff


	//   ....[10]....
        /*006c*/ 	.word	0xffffffff


	//   ....[11]....
        /*0070*/ 	.word	0xffffffff


	//   ....[12]....
        /*0074*/ 	.word	0xffffffff


	//   ....[13]....
        /*0078*/ 	.word	0xffffffff


	//   ....[14]....
        /*007c*/ 	.word	0xffffffff


	//   ....[15]....
        /*0080*/ 	.word	0xffffffff


	//   ....[16]....
        /*0084*/ 	.word	0xffffffff


	//   ....[17]....
        /*0088*/ 	.word	0xffffffff


	//   ....[18]....
        /*008c*/ 	.word	0xffffffff


	//   ....[19]....
        /*0090*/ 	.word	0xffffffff


	//   ....[20]....
        /*0094*/ 	.word	0xffffffff


	//   ....[21]....
        /*0098*/ 	.word	0xffffffff


	//   ....[22]....
        /*009c*/ 	.word	0xffffffff


	//   ....[23]....
        /*00a0*/ 	.word	0xffffffff


	//   ....[24]....
        /*00a4*/ 	.word	0xffffffff


	//   ....[25]....
        /*00a8*/ 	.word	0xffffffff


	//   ....[26]....
        /*00ac*/ 	.word	0xffffffff


	//   ....[27]....
        /*00b0*/ 	.word	0xffffffff


	//   ....[28]....
        /*00b4*/ 	.word	0xffffffff


	//----- nvinfo : EIATTR_COOP_GROUP_INSTR_OFFSETS
	.align		4
.L_317:
        /*00b8*/ 	.byte	0x04, 0x28
        /*00ba*/ 	.short	(.L_319 - .L_318)


	//   ....[0]....
.L_318:
        /*00bc*/ 	.word	0x00001780


	//   ....[1]....
        /*00c0*/ 	.word	0x000017b0


	//   ....[2]....
        /*00c4*/ 	.word	0x000017d0


	//   ....[3]....
        /*00c8*/ 	.word	0x000017f0


	//   ....[4]....
        /*00cc*/ 	.word	0x00001810


	//   ....[5]....
        /*00d0*/ 	.word	0x00002e60


	//   ....[6]....
        /*00d4*/ 	.word	0x00002e90


	//   ....[7]....
        /*00d8*/ 	.word	0x00003100


	//   ....[8]....
        /*00dc*/ 	.word	0x00003130


	//   ....[9]....
        /*00e0*/ 	.word	0x00003150


	//   ....[10]....
        /*00e4*/ 	.word	0x00003240


	//   ....[11]....
        /*00e8*/ 	.word	0x00003270


	//   ....[12]....
        /*00ec*/ 	.word	0x00003920


	//   ....[13]....
        /*00f0*/ 	.word	0x00003a00


	//   ....[14]....
        /*00f4*/ 	.word	0x00003a40


	//   ....[15]....
        /*00f8*/ 	.word	0x00003a60


	//   ....[16]....
        /*00fc*/ 	.word	0x00003a80


	//   ....[17]....
        /*0100*/ 	.word	0x00003b40


	//   ....[18]....
        /*0104*/ 	.word	0x00003b60


	//   ....[19]....
        /*0108*/ 	.word	0x00006960


	//   ....[20]....
        /*010c*/ 	.word	0x000069c0


	//   ....[21]....
        /*0110*/ 	.word	0x00006a20


	//   ....[22]....
        /*0114*/ 	.word	0x00006a80


	//   ....[23]....
        /*0118*/ 	.word	0x00006af0


	//   ....[24]....
        /*011c*/ 	.word	0x00006b50


	//   ....[25]....
        /*0120*/ 	.word	0x00006bb0


	//   ....[26]....
        /*0124*/ 	.word	0x00006c20


	//   ....[27]....
        /*0128*/ 	.word	0x00006c80


	//   ....[28]....
        /*012c*/ 	.word	0x00006cf0


	//----- nvinfo : EIATTR_SYSCALL_OFFSETS
	.align		4
.L_319:
        /*0130*/ 	.byte	0x04, 0x46
        /*0132*/ 	.short	(.L_321 - .L_320)


	//   ....[0]....
.L_320:
        /*0134*/ 	.word	0x00000c90


	//----- nvinfo : EIATTR_EXIT_INSTR_OFFSETS
	.align		4
.L_321:
        /*0138*/ 	.byte	0x04, 0x1c
        /*013a*/ 	.short	(.L_323 - .L_322)


	//   ....[0]....
.L_322:
        /*013c*/ 	.word	0x000000a0


	//   ....[1]....
        /*0140*/ 	.word	0x00006490


	//   ....[2]....
        /*0144*/ 	.word	0x00006570


	//   ....[3]....
        /*0148*/ 	.word	0x00006910


	//----- nvinfo : EIATTR_CRS_STACK_SIZE
	.align		4
.L_323:
        /*014c*/ 	.byte	0x04, 0x1e
        /*014e*/ 	.short	(.L_325 - .L_324)
.L_324:
        /*0150*/ 	.word	0x00000000
.L_325:


//--------------------- .nv.info._ZN4mmha33masked_multihead_attention_kernelIfLi48ELi64ELi1ELi16ELi256ELb1ELb1EEEv26Multihead_attention_paramsIT_XT5_EE --------------------------
	.section	.nv.info._ZN4mmha33masked_multihead_attention_kernelIfLi48ELi64ELi1ELi16ELi256ELb1ELb1EEEv26Multihead_attention_paramsIT_XT5_EE,"",@"SHT_CUDA_INFO"
	.sectionflags	@""
	.align	4


	//----- nvinfo : EIATTR_CUDA_API_VERSION
	.align		4
        /*0000*/ 	.byte	0x04, 0x37
        /*0002*/ 	.short	(.L_327 - .L_326)
.L_326:
        /*0004*/ 	.word	0x00000082


	//----- nvinfo : EIATTR_SW2861232_WAR
	.align		4
.L_327:
        /*0008*/ 	.byte	0x01, 0x35
	.zero		2


	//----- nvinfo : EIATTR_PARAM_CBANK
	.align		4
        /*000c*/ 	.byte	0x04, 0x0a
        /*000e*/ 	.short	(.L_329 - .L_328)
	.align		4
.L_328:
        /*0010*/ 	.word	index@(.nv.constant0._ZN4mmha33masked_multihead_attention_kernelIfLi48ELi64ELi1ELi16ELi256ELb1ELb1EEEv26Multihead_attention_paramsIT_XT5_EE)
        /*0014*/ 	.short	0x0160
        /*0016*/ 	.short	0x0128


	//----- nvinfo : EIATTR_CBANK_PARAM_SIZE
	.align		4
.L_329:
        /*0018*/ 	.byte	0x03, 0x19
        /*001a*/ 	.short	0x0128


	//----- nvinfo : EIATTR_KPARAM_INFO
	.align		4
        /*001c*/ 	.byte	0x04, 0x17
        /*001e*/ 	.short	(.L_331 - .L_330)
.L_330:
        /*0020*/ 	.word	0x00000000
        /*0024*/ 	.short	0x0000
        /*0026*/ 	.short	0x0000
        /*0028*/ 	.byte	0x00, 0xf0, 0xa1, 0x04


	//----- nvinfo : EIATTR_MAXREG_COUNT
	.align		4
.L_331:
        /*002c*/ 	.byte	0x03, 0x1b
        /*002e*/ 	.short	0x00ff


	//----- nvinfo : EIATTR_NUM_BARRIERS
	.align		4
        /*0030*/ 	.byte	0x02, 0x4c
        /*0032*/ 	.byte	0x01
	.zero		1


	//----- nvinfo : EIATTR_EXTERNS
	.align		4
        /*0034*/ 	.byte	0x04, 0x0f
        /*0036*/ 	.short	(.L_333 - .L_332)


	//   ....[0]....
	.align		4
.L_332:
        /*0038*/ 	.word	index@(__assertfail)


	//----- nvinfo : EIATTR_MERCURY_ISA_VERSION
	.align		4
.L_333:
        /*003c*/ 	.byte	0x03, 0x5f
        /*003e*/ 	.short	0x0000


	//----- nvinfo : EIATTR_COOP_GROUP_MASK_REGIDS
	.align		4
        /*0040*/ 	.byte	0x04, 0x29
        /*0042*/ 	.short	(.L_335 - .L_334)


	//   ....[0]....
.L_334:
        /*0044*/ 	.word	0xffffffff


	//   ....[1]....
        /*0048*/ 	.word	0xffffffff


	//   ....[2]....
        /*004c*/ 	.word	0xffffffff


	//   ....[3]....
        /*0050*/ 	.word	0xffffffff


	//   ....[4]....
        /*0054*/ 	.word	0xffffffff


	//   ....[5]....
        /*0058*/ 	.word	0xffffffff


	//   ....[6]....
        /*005c*/ 	.word	0xffffffff


	//   ....[7]....
        /*0060*/ 	.word	0xffffffff


	//   ....[8]....
        /*0064*/ 	.word	0xffffffff


	//   ....[9]....
        /*0068*/ 	.word	0xffffffff


	//   ....[10]....
        /*006c*/ 	.word	0xffffffff


	//   ....[11]....
        /*0070*/ 	.word	0xffffffff


	//   ....[12]....
        /*0074*/ 	.word	0xffffffff


	//   ....[13]....
        /*0078*/ 	.word	0xffffffff


	//   ....[14]....
        /*007c*/ 	.word	0xffffffff


	//   ....[15]....
        /*0080*/ 	.word	0xffffffff


	//   ....[16]....
        /*0084*/ 	.word	0xffffffff


	//   ....[17]....
        /*0088*/ 	.word	0xffffffff


	//   ....[18]....
        /*008c*/ 	.word	0xffffffff


	//   ....[19]....
        /*0090*/ 	.word	0xffffffff


	//   ....[20]....
        /*0094*/ 	.word	0xffffffff


	//   ....[21]....
        /*0098*/ 	.word	0xffffffff


	//   ....[22]....
        /*009c*/ 	.word	0xffffffff


	//   ....[23]....
        /*00a0*/ 	.word	0xffffffff


	//   ....[24]....
        /*00a4*/ 	.word	0xffffffff


	//   ....[25]....
        /*00a8*/ 	.word	0xffffffff


	//   ....[26]....
        /*00ac*/ 	.word	0xffffffff


	//   ....[27]....
        /*00b0*/ 	.word	0xffffffff


	//----- nvinfo : EIATTR_COOP_GROUP_INSTR_OFFSETS
	.align		4
.L_335:
        /*00b4*/ 	.byte	0x04, 0x28
        /*00b6*/ 	.short	(.L_337 - .L_336)


	//   ....[0]....
.L_336:
        /*00b8*/ 	.word	0x00001670


	//   ....[1]....
        /*00bc*/ 	.word	0x000016a0


	//   ....[2]....
        /*00c0*/ 	.word	0x000016c0


	//   ....[3]....
        /*00c4*/ 	.word	0x000016e0


	//   ....[4]....
        /*00c8*/ 	.word	0x00001700


	//   ....[5]....
        /*00cc*/ 	.word	0x00004c30


	//   ....[6]....
        /*00d0*/ 	.word	0x00004cd0


	//   ....[7]....
        /*00d4*/ 	.word	0x00004d10


	//   ....[8]....
        /*00d8*/ 	.word	0x00004d30


	//   ....[9]....
        /*00dc*/ 	.word	0x00004d50


	//   ....[10]....
        /*00e0*/ 	.word	0x00004dc0


	//   ....[11]....
        /*00e4*/ 	.word	0x00004de0


	//   ....[12]....
        /*00e8*/ 	.word	0x00004e00


	//   ....[13]....
        /*00ec*/ 	.word	0x00004e20


	//   ....[14]....
        /*00f0*/ 	.word	0x00005530


	//   ....[15]....
        /*00f4*/ 	.word	0x00005580


	//   ....[16]....
        /*00f8*/ 	.word	0x000055b0


	//   ....[17]....
        /*00fc*/ 	.word	0x000055d0


	//   ....[18]....
        /*0100*/ 	.word	0x000055f0


	//   ....[19]....
        /*0104*/ 	.word	0x00005640


	//   ....[20]....
        /*0108*/ 	.word	0x00005660


	//   ....[21]....
        /*010c*/ 	.word	0x00005680


	//   ....[22]....
        /*0110*/ 	.word	0x000056a0


	//   ....[23]....
        /*0114*/ 	.word	0x00007d40


	//   ....[24]....
        /*0118*/ 	.word	0x00007db0


	//   ....[25]....
        /*011c*/ 	.word	0x00007e10


	//   ....[26]....
        /*0120*/ 	.word	0x00007e70


	//   ....[27]....
        /*0124*/ 	.word	0x00007ed0


	//----- nvinfo : EIATTR_SYSCALL_OFFSETS
	.align		4
.L_337:
        /*0128*/ 	.byte	0x04, 0x46
        /*012a*/ 	.short	(.L_339 - .L_338)


	//   ....[0]....
.L_338:
        /*012c*/ 	.word	0x00000ce0


	//----- nvinfo : EIATTR_EXIT_INSTR_OFFSETS
	.align		4
.L_339:
        /*0130*/ 	.byte	0x04, 0x1c
        /*0132*/ 	.short	(.L_341 - .L_340)


	//   ....[0]....
.L_340:
        /*0134*/ 	.word	0x000000a0


	//   ....[1]....
        /*0138*/ 	.word	0x00007ac0


	//   ....[2]....
        /*013c*/ 	.word	0x00007b30


	//   ....[3]....
        /*0140*/ 	.word	0x00007cf0


	//----- nvinfo : EIATTR_CRS_STACK_SIZE
	.align		4
.L_341:
        /*0144*/ 	.byte	0x04, 0x1e
        /*0146*/ 	.short	(.L_343 - .L_342)
.L_342:
        /*0148*/ 	.word	0x00000000
.L_343:


//--------------------- .nv.info._ZN4mmha33masked_multihead_attention_kernelIfLi48ELi64ELi2ELi16ELi128ELb1ELb1EEEv26Multihead_attention_paramsIT_XT5_EE --------------------------
	.section	.nv.info._ZN4mmha33masked_multihead_attention_kernelIfLi48ELi64ELi2ELi16ELi128ELb1ELb1EEEv26Multihead_attention_paramsIT_XT5_EE,"",@"SHT_CUDA_INFO"
	.sectionflags	@""
	.align	4


	//----- nvinfo : EIATTR_CUDA_API_VERSION
	.align		4
        /*0000*/ 	.byte	0x04, 0x37
        /*0002*/ 	.short	(.L_345 - .L_344)
.L_344:
        /*0004*/ 	.word	0x00000082


	//----- nvinfo : EIATTR_SW2861232_WAR
	.align		4
.L_345:
        /*0008*/ 	.byte	0x01, 0x35
	.zero		2


	//----- nvinfo : EIATTR_PARAM_CBANK
	.align		4
        /*000c*/ 	.byte	0x04, 0x0a
        /*000e*/ 	.short	(.L_347 - .L_346)
	.align		4
.L_346:
        /*0010*/ 	.word	index@(.nv.constant0._ZN4mmha33masked_multihead_attention_kernelIfLi48ELi64ELi2ELi16ELi128ELb1ELb1EEEv26Multihead_attention_paramsIT_XT5_EE)
        /*0014*/ 	.short	0x0160
        /*0016*/ 	.short	0x0128


	//----- nvinfo : EIATTR_CBANK_PARAM_SIZE
	.align		4
.L_347:
        /*0018*/ 	.byte	0x03, 0x19
        /*001a*/ 	.short	0x0128


	//----- nvinfo : EIATTR_KPARAM_INFO
	.align		4
        /*001c*/ 	.byte	0x04, 0x17
        /*001e*/ 	.short	(.L_349 - .L_348)
.L_348:
        /*0020*/ 	.word	0x00000000
        /*0024*/ 	.short	0x0000
        /*0026*/ 	.short	0x0000
        /*0028*/ 	.byte	0x00, 0xf0, 0xa1, 0x04


	//----- nvinfo : EIATTR_MAXREG_COUNT
	.align		4
.L_349:
        /*002c*/ 	.byte	0x03, 0x1b
        /*002e*/ 	.short	0x00ff


	//----- nvinfo : EIATTR_NUM_BARRIERS
	.align		4
        /*0030*/ 	.byte	0x02, 0x4c
        /*0032*/ 	.byte	0x01
	.zero		1


	//----- nvinfo : EIATTR_EXTERNS
	.align		4
        /*0034*/ 	.byte	0x04, 0x0f
        /*0036*/ 	.short	(.L_351 - .L_350)


	//   ....[0]....
	.align		4
.L_350:
        /*0038*/ 	.word	index@(__assertfail)


	//----- nvinfo : EIATTR_MERCURY_ISA_VERSION
	.align		4
.L_351:
        /*003c*/ 	.byte	0x03, 0x5f
        /*003e*/ 	.short	0x0000


	//----- nvinfo : EIATTR_COOP_GROUP_MASK_REGIDS
	.align		4
        /*0040*/ 	.byte	0x04, 0x29
        /*0042*/ 	.short	(.L_353 - .L_352)


	//   ....[0]....
.L_352:
        /*0044*/ 	.word	0xffffffff


	//   ....[1]....
        /*0048*/ 	.word	0xffffffff


	//   ....[2]....
        /*004c*/ 	.word	0xffffffff


	//   ....[3]....
        /*0050*/ 	.word	0xffffffff


	//   ....[4]....
        /*0054*/ 	.word	0xffffffff


	//   ....[5]....
        /*0058*/ 	.word	0xffffffff


	//   ....[6]....
        /*005c*/ 	.word	0xffffffff


	//   ....[7]....
        /*0060*/ 	.word	0xffffffff


	//   ....[8]....
        /*0064*/ 	.word	0xffffffff


	//   ....[9]....
        /*0068*/ 	.word	0xffffffff


	//   ....[10]....
        /*006c*/ 	.word	0xffffffff


	//   ....[11]....
        /*0070*/ 	.word	0xffffffff


	//   ....[12]....
        /*0074*/ 	.word	0xffffffff


	//   ....[13]....
        /*0078*/ 	.word	0xffffffff


	//   ....[14]....
        /*007c*/ 	.word	0xffffffff


	//   ....[15]....
        /*0080*/ 	.word	0xffffffff


	//   ....[16]....
        /*0084*/ 	.word	0xffffffff


	//   ....[17]....
        /*0088*/ 	.word	0xffffffff


	//   ....[18]....
        /*008c*/ 	.word	0xffffffff


	//   ....[19]....
        /*0090*/ 	.word	0xffffffff


	//   ....[20]....
        /*0094*/ 	.word	0xffffffff


	//   ....[21]....
        /*0098*/ 	.word	0xffffffff


	//   ....[22]....
        /*009c*/ 	.word	0xffffffff


	//   ....[23]....
        /*00a0*/ 	.word	0xffffffff


	//   ....[24]....
        /*00a4*/ 	.word	0xffffffff


	//   ....[25]....
        /*00a8*/ 	.word	0xffffffff


	//   ....[26]....
        /*00ac*/ 	.word	0xffffffff


	//   ....[27]....
        /*00b0*/ 	.word	0xffffffff


	//   ....[28]....
        /*00b4*/ 	.word	0xffffffff


	//   ....[29]....
        /*00b8*/ 	.word	0xffffffff


	//   ....[30]....
        /*00bc*/ 	.word	0xffffffff


	//----- nvinfo : EIATTR_COOP_GROUP_INSTR_OFFSETS
	.align		4
.L_353:
        /*00c0*/ 	.byte	0x04, 0x28
        /*00c2*/ 	.short	(.L_355 - .L_354)


	//   ....[0]....
.L_354:
        /*00c4*/ 	.word	0x00001660


	//   ....[1]....
        /*00c8*/ 	.word	0x00001690


	//   ....[2]....
        /*00cc*/ 	.word	0x000016b0


	//   ....[3]....
        /*00d0*/ 	.word	0x000016d0


	//   ....[4]....
        /*00d4*/ 	.word	0x000016f0


	//   ....[5]....
        /*00d8*/ 	.word	0x000043f0


	//   ....[6]....
        /*00dc*/ 	.word	0x00004630


	//   ....[7]....
        /*00e0*/ 	.word	0x00004660


	//   ....[8]....
        /*00e4*/ 	.word	0x00004680


	//   ....[9]....
        /*00e8*/ 	.word	0x000046a0


	//   ....[10]....
        /*00ec*/ 	.word	0x000047c0


	//   ....[11]....
        /*00f0*/ 	.word	0x000047e0


	//   ....[12]....
        /*00f4*/ 	.word	0x00004800


	//   ....[13]....
        /*00f8*/ 	.word	0x00004f30


	//   ....[14]....
        /*00fc*/ 	.word	0x00004f80


	//   ....[15]....
        /*0100*/ 	.word	0x00004fb0


	//   ....[16]....
        /*0104*/ 	.word	0x00004fd0


	//   ....[17]....
        /*0108*/ 	.word	0x00004ff0


	//   ....[18]....
        /*010c*/ 	.word	0x00005040


	//   ....[19]....
        /*0110*/ 	.word	0x00005060


	//   ....[20]....
        /*0114*/ 	.word	0x00005080


	//   ....[21]....
        /*0118*/ 	.word	0x00007650


	//   ....[22]....
        /*011c*/ 	.word	0x000076d0


	//   ....[23]....
        /*0120*/ 	.word	0x00007740


	//   ....[24]....
        /*0124*/ 	.word	0x000077b0


	//   ....[25]....
        /*0128*/ 	.word	0x00007820


	//   ....[26]....
        /*012c*/ 	.word	0x000078a0


	//   ....[27]....
        /*0130*/ 	.word	0x00007920


	//   ....[28]....
        /*0134*/ 	.word	0x000079a0


	//   ....[29]....
        /*0138*/ 	.word	0x00007a10


	//   ....[30]....
        /*013c*/ 	.word	0x00007a80


	//----- nvinfo : EIATTR_SYSCALL_OFFSETS
	.align		4
.L_355:
        /*0140*/ 	.byte	0x04, 0x46
        /*0142*/ 	.short	(.L_357 - .L_356)


	//   ....[0]....
.L_356:
        /*0144*/ 	.word	0x00000cd0


	//----- nvinfo : EIATTR_EXIT_INSTR_OFFSETS
	.align		4
.L_357:
        /*0148*/ 	.byte	0x04, 0x1c
        /*014a*/ 	.short	(.L_359 - .L_358)


	//   ....[0]....
.L_358:
        /*014c*/ 	.word	0x000000a0


	//   ....[1]....
        /*0150*/ 	.word	0x000073c0


	//   ....[2]....
        /*0154*/ 	.word	0x00007430


	//   ....[3]....
        /*0158*/ 	.word	0x000075f0


	//----- nvinfo : EIATTR_CRS_STACK_SIZE
	.align		4
.L_359:
        /*015c*/ 	.byte	0x04, 0x1e
        /*015e*/ 	.short	(.L_361 - .L_360)
.L_360:
        /*0160*/ 	.word	0x00000000
.L_361:


//--------------------- .nv.info._ZN4mmha33masked_multihead_attention_kernelIfLi48ELi64ELi4ELi16ELi64ELb1ELb1EEEv26Multihead_attention_paramsIT_XT5_EE --------------------------
	.section	.nv.info._ZN4mmha33masked_multihead_attention_kernelIfLi48ELi64ELi4ELi16ELi64ELb1ELb1EEEv26Multihead_attention_paramsIT_XT5_EE,"",@"SHT_CUDA_INFO"
	.sectionflags	@""
	.align	4


	//----- nvinfo : EIATTR_CUDA_API_VERSION
	.align		4
        /*0000*/ 	.byte	0x04, 0x37
        /*0002*/ 	.short	(.L_363 - .L_362)
.L_362:
        /*0004*/ 	.word	0x00000082


	//----- nvinfo : EIATTR_SW2861232_WAR
	.align		4
.L_363:
        /*0008*/ 	.byte	0x01, 0x35
	.zero		2


	//----- nvinfo : EIATTR_PARAM_CBANK
	.align		4
        /*000c*/ 	.byte	0x04, 0x0a
        /*000e*/ 	.short	(.L_365 - .L_364)
	.align		4
.L_364:
        /*0010*/ 	.word	index@(.nv.constant0._ZN4mmha33masked_multihead_attention_kernelIfLi48ELi64ELi4ELi16ELi64ELb1ELb1EEEv26Multihead_attention_paramsIT_XT5_EE)
        /*0014*/ 	.short	0x0160
        /*0016*/ 	.short	0x0128


	//----- nvinfo : EIATTR_CBANK_PARAM_SIZE
	.align		4
.L_365:
        /*0018*/ 	.byte	0x03, 0x19
        /*001a*/ 	.short	0x0128


	//----- nvinfo : EIATTR_KPARAM_INFO
	.align		4
        /*001c*/ 	.byte	0x04, 0x17
        /*001e*/ 	.short	(.L_367 - .L_366)
.L_366:
        /*0020*/ 	.word	0x00000000
        /*0024*/ 	.short	0x0000
        /*0026*/ 	.short	0x0000
        /*0028*/ 	.byte	0x00, 0xf0, 0xa1, 0x04


	//----- nvinfo : EIATTR_MAXREG_COUNT
	.align		4
.L_367:
        /*002c*/ 	.byte	0x03, 0x1b
        /*002e*/ 	.short	0x00ff


	//----- nvinfo : EIATTR_NUM_BARRIERS
	.align		4
        /*0030*/ 	.byte	0x02, 0x4c
        /*0032*/ 	.byte	0x01
	.zero		1


	//----- nvinfo : EIATTR_EXTERNS
	.align		4
        /*0034*/ 	.byte	0x04, 0x0f
        /*0036*/ 	.short	(.L_369 - .L_368)


	//   ....[0]....
	.align		4
.L_368:
        /*0038*/ 	.word	index@(__assertfail)


	//----- nvinfo : EIATTR_MERCURY_ISA_VERSION
	.align		4
.L_369:
        /*003c*/ 	.byte	0x03, 0x5f
        /*003e*/ 	.short	0x0000


	//----- nvinfo : EIATTR_COOP_GROUP_MASK_REGIDS
	.align		4
        /*0040*/ 	.byte	0x04, 0x29
        /*0042*/ 	.short	(.L_371 - .L_370)


	//   ....[0]....
.L_370:
        /*0044*/ 	.word	0xffffffff


	//   ....[1]....
        /*0048*/ 	.word	0xffffffff


	//   ....[2]....
        /*004c*/ 	.word	0xffffffff


	//   ....[3]....
        /*0050*/ 	.word	0xffffffff


	//   ....[4]....
        /*0054*/ 	.word	0xffffffff


	//   ....[5]....
        /*0058*/ 	.word	0xffffffff


	//   ....[6]....
        /*005c*/ 	.word	0xffffffff


	//   ....[7]....
        /*0060*/ 	.word	0xffffffff


	//   ....[8]....
        /*0064*/ 	.word	0xffffffff


	//   ....[9]....
        /*0068*/ 	.word	0xffffffff


	//   ....[10]....
        /*006c*/ 	.word	0xffffffff


	//   ....[11]....
        /*0070*/ 	.word	0xffffffff


	//   ....[12]....
        /*0074*/ 	.word	0xffffffff


	//   ....[13]....
        /*0078*/ 	.word	0xffffffff


	//   ....[14]....
        /*007c*/ 	.word	0xffffffff


	//   ....[15]....
        /*0080*/ 	.word	0xffffffff


	//   ....[16]....
        /*0084*/ 	.word	0xffffffff


	//   ....[17]....
        /*0088*/ 	.word	0xffffffff


	//   ....[18]....
        /*008c*/ 	.word	0xffffffff


	//   ....[19]....
        /*0090*/ 	.word	0xffffffff


	//   ....[20]....
        /*0094*/ 	.word	0xffffffff


	//   ....[21]....
        /*0098*/ 	.word	0xffffffff


	//   ....[22]....
        /*009c*/ 	.word	0xffffffff


	//   ....[23]....
        /*00a0*/ 	.word	0xffffffff


	//   ....[24]....
        /*00a4*/ 	.word	0xffffffff


	//   ....[25]....
        /*00a8*/ 	.word	0xffffffff


	//   ....[26]....
        /*00ac*/ 	.word	0xffffffff


	//   ....[27]....
        /*00b0*/ 	.word	0xffffffff


	//   ....[28]....
        /*00b4*/ 	.word	0xffffffff


	//----- nvinfo : EIATTR_COOP_GROUP_INSTR_OFFSETS
	.align		4
.L_371:
        /*00b8*/ 	.byte	0x04, 0x28
        /*00ba*/ 	.short	(.L_373 - .L_372)


	//   ....[0]....
.L_372:
        /*00bc*/ 	.word	0x00001710


	//   ....[1]....
        /*00c0*/ 	.word	0x00001740


	//   ....[2]....
        /*00c4*/ 	.word	0x00001760


	//   ....[3]....
        /*00c8*/ 	.word	0x00001780


	//   ....[4]....
        /*00cc*/ 	.word	0x000017a0


	//   ....[5]....
        /*00d0*/ 	.word	0x00003ff0


	//   ....[6]....
        /*00d4*/ 	.word	0x00004020


	//   ....[7]....
        /*00d8*/ 	.word	0x00004250


	//   ....[8]....
        /*00dc*/ 	.word	0x00004280


	//   ....[9]....
        /*00e0*/ 	.word	0x000042a0


	//   ....[10]....
        /*00e4*/ 	.word	0x00004390


	//   ....[11]....
        /*00e8*/ 	.word	0x000043c0


	//   ....[12]....
        /*00ec*/ 	.word	0x00004aa0


	//   ....[13]....
        /*00f0*/ 	.word	0x00004af0


	//   ....[14]....
        /*00f4*/ 	.word	0x00004b20


	//   ....[15]....
        /*00f8*/ 	.word	0x00004b40


	//   ....[16]....
        /*00fc*/ 	.word	0x00004b60


	//   ....[17]....
        /*0100*/ 	.word	0x00004bb0


	//   ....[18]....
        /*0104*/ 	.word	0x00004bd0


	//   ....[19]....
        /*0108*/ 	.word	0x00007020


	//   ....[20]....
        /*010c*/ 	.word	0x000070a0


	//   ....[21]....
        /*0110*/ 	.word	0x00007110


	//   ....[22]....
        /*0114*/ 	.word	0x00007180


	//   ....[23]....
        /*0118*/ 	.word	0x000071f0


	//   ....[24]....
        /*011c*/ 	.word	0x00007270


	//   ....[25]....
        /*0120*/ 	.word	0x000072f0


	//   ....[26]....
        /*0124*/ 	.word	0x00007370


	//   ....[27]....
        /*0128*/ 	.word	0x000073f0


	//   ....[28]....
        /*012c*/ 	.word	0x00007460


	//----- nvinfo : EIATTR_SYSCALL_OFFSETS
	.align		4
.L_373:
        /*0130*/ 	.byte	0x04, 0x46
        /*0132*/ 	.short	(.L_375 - .L_374)


	//   ....[0]....
.L_374:
        /*0134*/ 	.word	0x00000d40


	//----- nvinfo : EIATTR_EXIT_INSTR_OFFSETS
	.align		4
.L_375:
        /*0138*/ 	.byte	0x04, 0x1c
        /*013a*/ 	.short	(.L_377 - .L_376)


	//   ....[0]....
.L_376:
        /*013c*/ 	.word	0x000000a0


	//   ....[1]....
        /*0140*/ 	.word	0x00006d90


	//   ....[2]....
        /*0144*/ 	.word	0x00006e00


	//   ....[3]....
        /*0148*/ 	.word	0x00006fc0


	//----- nvinfo : EIATTR_CRS_STACK_SIZE
	.align		4
.L_377:
        /*014c*/ 	.byte	0x04, 0x1e
        /*014e*/ 	.short	(.L_379 - .L_378)
.L_378:
        /*0150*/ 	.word	0x00000000
.L_379:


//--------------------- .nv.info._ZN4mmha33masked_multihead_attention_kernelIfLi48ELi64ELi1ELi16ELi256ELb1ELb0EEEv26Multihead_attention_paramsIT_XT5_EE --------------------------
	.section	.nv.info._ZN4mmha33masked_multihead_attention_kernelIfLi48ELi64ELi1ELi16ELi256ELb1ELb0EEEv26Multihead_attention_paramsIT_XT5_EE,"",@"SHT_CUDA_INFO"
	.sectionflags	@""
	.align	4


	//----- nvinfo : EIATTR_CUDA_API_VERSION
	.align		4
        /*0000*/ 	.byte	0x04, 0x37
        /*0002*/ 	.short	(.L_381 - .L_380)
.L_380:
        /*0004*/ 	.word	0x00000082


	//----- nvinfo : EIATTR_SW2861232_WAR
	.align		4
.L_381:
        /*0008*/ 	.byte	0x01, 0x35
	.zero		2


	//----- nvinfo : EIATTR_PARAM_CBANK
	.align		4
        /*000c*/ 	.byte	0x04, 0x0a
        /*000e*/ 	.short	(.L_383 - .L_382)
	.align		4
.L_382:
        /*0010*/ 	.word	index@(.nv.constant0._ZN4mmha33masked_multihead_attention_kernelIfLi48ELi64ELi1ELi16ELi256ELb1ELb0EEEv26Multihead_attention_paramsIT_XT5_EE)
        /*0014*/ 	.short	0x0160
        /*0016*/ 	.short	0x0128


	//----- nvinfo : EIATTR_CBANK_PARAM_SIZE
	.align		4
.L_383:
        /*0018*/ 	.byte	0x03, 0x19
        /*001a*/ 	.short	0x0128


	//----- nvinfo : EIATTR_KPARAM_INFO
	.align		4
        /*001c*/ 	.byte	0x04, 0x17
        /*001e*/ 	.short	(.L_385 - .L_384)
.L_384:
        /*0020*/ 	.word	0x00000000
        /*0024*/ 	.short	0x0000
        /*0026*/ 	.short	0x0000
        /*0028*/ 	.byte	0x00, 0xf0, 0xa1, 0x04


	//----- nvinfo : EIATTR_MAXREG_COUNT
	.align		4
.L_385:
        /*002c*/ 	.byte	0x03, 0x1b
        /*002e*/ 	.short	0x00ff


	//----- nvinfo : EIATTR_NUM_BARRIERS
	.align		4
        /*0030*/ 	.byte	0x02, 0x4c
        /*0032*/ 	.byte	0x01
	.zero		1


	//----- nvinfo : EIATTR_EXTERNS
	.align		4
        /*0034*/ 	.byte	0x04, 0x0f
        /*0036*/ 	.short	(.L_387 - .L_386)


	//   ....[0]....
	.align		4
.L_386:
        /*0038*/ 	.word	index@(__assertfail)


	//----- nvinfo : EIATTR_MERCURY_ISA_VERSION
	.align		4
.L_387:
        /*003c*/ 	.byte	0x03, 0x5f
        /*003e*/ 	.short	0x0000


	//----- nvinfo : EIATTR_COOP_GROUP_MASK_REGIDS
	.align		4
        /*0040*/ 	.byte	0x04, 0x29
        /*0042*/ 	.short	(.L_389 - .L_388)


	//   ....[0]....
.L_388:
        /*0044*/ 	.word	0xffffffff


	//   ....[1]....
        /*0048*/ 	.word	0xffffffff


	//   ....[2]....
        /*004c*/ 	.word	0xffffffff


	//   ....[3]....
        /*0050*/ 	.word	0xffffffff


	//   ....[4]....
        /*0054*/ 	.word	0xffffffff


	//   ....[5]....
        /*0058*/ 	.word	0xffffffff


	//   ....[6]....
        /*005c*/ 	.word	0xffffffff


	//   ....[7]....
        /*0060*/ 	.word	0xffffffff


	//   ....[8]....
        /*0064*/ 	.word	0xffffffff


	//   ....[9]....
        /*0068*/ 	.word	0xffffffff


	//   ....[10]....
        /*006c*/ 	.word	0xffffffff


	//   ....[11]....
        /*0070*/ 	.word	0xffffffff


	//   ....[12]....
        /*0074*/ 	.word	0xffffffff


	//   ....[13]....
        /*0078*/ 	.word	0xffffffff


	//   ....[14]....
        /*007c*/ 	.word	0xffffffff


	//   ....[15]....
        /*0080*/ 	.word	0xffffffff


	//   ....[16]....
        /*0084*/ 	.word	0xffffffff


	//   ....[17]....
        /*0088*/ 	.word	0xffffffff


	//   ....[18]....
        /*008c*/ 	.word	0xffffffff


	//   ....[19]....
        /*0090*/ 	.word	0xffffffff


	//   ....[20]....
        /*0094*/ 	.word	0xffffffff


	//   ....[21]....
        /*0098*/ 	.word	0xffffffff


	//   ....[22]....
        /*009c*/ 	.word	0xffffffff


	//   ....[23]....
        /*00a0*/ 	.word	0xffffffff


	//   ....[24]....
        /*00a4*/ 	.word	0xffffffff


	//   ....[25]....
        /*00a8*/ 	.word	0xffffffff


	//   ....[26]....
        /*00ac*/ 	.word	0xffffffff


	//   ....[27]....
        /*00b0*/ 	.word	0xffffffff


	//----- nvinfo : EIATTR_COOP_GROUP_INSTR_OFFSETS
	.align		4
.L_389:
        /*00b4*/ 	.byte	0x04, 0x28
        /*00b6*/ 	.short	(.L_391 - .L_390)


	//   ....[0]....
.L_390:
        /*00b8*/ 	.word	0x00001670


	//   ....[1]....
        /*00bc*/ 	.word	0x000016a0


	//   ....[2]....
        /*00c0*/ 	.word	0x000016c0


	//   ....[3]....
        /*00c4*/ 	.word	0x000016e0


	//   ....[4]....
        /*00c8*/ 	.word	0x00001700


	//   ....[5]....
        /*00cc*/ 	.word	0x000045e0


	//   ....[6]....
        /*00d0*/ 	.word	0x00004670


	//   ....[7]....
        /*00d4*/ 	.word	0x000046b0


	//   ....[8]....
        /*00d8*/ 	.word	0x000046d0


	//   ....[9]....
        /*00dc*/ 	.word	0x000046f0


	//   ....[10]....
        /*00e0*/ 	.word	0x00004770


	//   ....[11]....
        /*00e4*/ 	.word	0x00004790


	//   ....[12]....
        /*00e8*/ 	.word	0x000047b0


	//   ....[13]....
        /*00ec*/ 	.word	0x000047d0


	//   ....[14]....
        /*00f0*/ 	.word	0x00004ec0


	//   ....[15]....
        /*00f4*/ 	.word	0x00004f10


	//   ....[16]....
        /*00f8*/ 	.word	0x00004f40


	//   ....[17]....
        /*00fc*/ 	.word	0x00004f60


	//   ....[18]....
        /*0100*/ 	.word	0x00004f80


	//   ....[19]....
        /*0104*/ 	.word	0x00004fd0


	//   ....[20]....
        /*0108*/ 	.word	0x00004ff0


	//   ....[21]....
        /*010c*/ 	.word	0x00005010


	//   ....[22]....
        /*0110*/ 	.word	0x00005030


	//   ....[23]....
        /*0114*/ 	.word	0x00007340


	//   ....[24]....
        /*0118*/ 	.word	0x000073b0


	//   ....[25]....
        /*011c*/ 	.word	0x00007410


	//   ....[26]....
        /*0120*/ 	.word	0x00007470


	//   ....[27]....
        /*0124*/ 	.word	0x000074d0


	//----- nvinfo : EIATTR_SYSCALL_OFFSETS
	.align		4
.L_391:
        /*0128*/ 	.byte	0x04, 0x46
        /*012a*/ 	.short	(.L_393 - .L_392)


	//   ....[0]....
.L_392:
        /*012c*/ 	.word	0x00000ce0


	//----- nvinfo : EIATTR_EXIT_INSTR_OFFSETS
	.align		4
.L_393:
        /*0130*/ 	.byte	0x04, 0x1c
        /*0132*/ 	.short	(.L_395 - .L_394)


	//   ....[0]....
.L_394:
        /*0134*/ 	.word	0x000000a0


	//   ....[1]....
        /*0138*/ 	.word	0x000070c0


	//   ....[2]....
        /*013c*/ 	.word	0x00007130


	//   ....[3]....
        /*0140*/ 	.word	0x000072f0


	//----- nvinfo : EIATTR_CRS_STACK_SIZE
	.align		4
.L_395:
        /*0144*/ 	.byte	0x04, 0x1e
        /*0146*/ 	.short	(.L_397 - .L_396)
.L_396:
        /*0148*/ 	.word	0x00000000
.L_397:


//--------------------- .nv.info._ZN4mmha33masked_multihead_attention_kernelIfLi48ELi64ELi2ELi16ELi128ELb1ELb0EEEv26Multihead_attention_paramsIT_XT5_EE --------------------------
	.section	.nv.info._ZN4mmha33masked_multihead_attention_kernelIfLi48ELi64ELi2ELi16ELi128ELb1ELb0EEEv26Multihead_attention_paramsIT_XT5_EE,"",@"SHT_CUDA_INFO"
	.sectionflags	@""
	.align	4


	//----- nvinfo : EIATTR_CUDA_API_VERSION
	.align		4
        /*0000*/ 	.byte	0x04, 0x37
        /*0002*/ 	.short	(.L_399 - .L_398)
.L_398:
        /*0004*/ 	.word	0x00000082


	//----- nvinfo : EIATTR_SW2861232_WAR
	.align		4
.L_399:
        /*0008*/ 	.byte	0x01, 0x35
	.zero		2


	//----- nvinfo : EIATTR_PARAM_CBANK
	.align		4
        /*000c*/ 	.byte	0x04, 0x0a
        /*000e*/ 	.short	(.L_401 - .L_400)
	.align		4
.L_400:
        /*0010*/ 	.word	index@(.nv.constant0._ZN4mmha33masked_multihead_attention_kernelIfLi48ELi64ELi2ELi16ELi128ELb1ELb0EEEv26Multihead_attention_paramsIT_XT5_EE)
        /*0014*/ 	.short	0x0160
        /*0016*/ 	.short	0x0128


	//----- nvinfo : EIATTR_CBANK_PARAM_SIZE
	.align		4
.L_401:
        /*0018*/ 	.byte	0x03, 0x19
        /*001a*/ 	.short	0x0128


	//----- nvinfo : EIATTR_KPARAM_INFO
	.align		4
        /*001c*/ 	.byte	0x04, 0x17
        /*001e*/ 	.short	(.L_403 - .L_402)
.L_402:
        /*0020*/ 	.word	0x00000000
        /*0024*/ 	.short	0x0000
        /*0026*/ 	.short	0x0000
        /*0028*/ 	.byte	0x00, 0xf0, 0xa1, 0x04


	//----- nvinfo : EIATTR_MAXREG_COUNT
	.align		4
.L_403:
        /*002c*/ 	.byte	0x03, 0x1b
        /*002e*/ 	.short	0x00ff


	//----- nvinfo : EIATTR_NUM_BARRIERS
	.align		4
        /*0030*/ 	.byte	0x02, 0x4c
        /*0032*/ 	.byte	0x01
	.zero		1


	//----- nvinfo : EIATTR_EXTERNS
	.align		4
        /*0034*/ 	.byte	0x04, 0x0f
        /*0036*/ 	.short	(.L_405 - .L_404)


	//   ....[0]....
	.align		4
.L_404:
        /*0038*/ 	.word	index@(__assertfail)


	//----- nvinfo : EIATTR_MERCURY_ISA_VERSION
	.align		4
.L_405:
        /*003c*/ 	.byte	0x03, 0x5f
        /*003e*/ 	.short	0x0000


	//----- nvinfo : EIATTR_COOP_GROUP_MASK_REGIDS
	.align		4
        /*0040*/ 	.byte	0x04, 0x29
        /*0042*/ 	.short	(.L_407 - .L_406)


	//   ....[0]....
.L_406:
        /*0044*/ 	.word	0xffffffff


	//   ....[1]....
        /*0048*/ 	.word	0xffffffff


	//   ....[2]....
        /*004c*/ 	.word	0xffffffff


	//   ....[3]....
        /*0050*/ 	.word	0xffffffff


	//   ....[4]....
        /*0054*/ 	.word	0xffffffff


	//   ....[5]....
        /*0058*/ 	.word	0xffffffff


	//   ....[6]....
        /*005c*/ 	.word	0xffffffff


	//   ....[7]....
        /*0060*/ 	.word	0xffffffff


	//   ....[8]....
        /*0064*/ 	.word	0xffffffff


	//   ....[9]....
        /*0068*/ 	.word	0xffffffff


	//   ....[10]....
        /*006c*/ 	.word	0xffffffff


	//   ....[11]....
        /*0070*/ 	.word	0xffffffff


	//   ....[12]....
        /*0074*/ 	.word	0xffffffff


	//   ....[13]....
        /*0078*/ 	.word	0xffffffff


	//   ....[14]....
        /*007c*/ 	.word	0xffffffff


	//   ....[15]....
        /*0080*/ 	.word	0xffffffff


	//   ....[16]....
        /*0084*/ 	.word	0xffffffff


	//   ....[17]....
        /*0088*/ 	.word	0xffffffff


	//   ....[18]....
        /*008c*/ 	.word	0xffffffff


	//   ....[19]....
        /*0090*/ 	.word	0xffffffff


	//   ....[20]....
        /*0094*/ 	.word	0xffffffff


	//   ....[21]....
        /*0098*/ 	.word	0xffffffff


	//   ....[22]....
        /*009c*/ 	.word	0xffffffff


	//   ....[23]....
        /*00a0*/ 	.word	0xffffffff


	//   ....[24]....
        /*00a4*/ 	.word	0xffffffff


	//   ....[25]....
        /*00a8*/ 	.word	0xffffffff


	//   ....[26]....
        /*00ac*/ 	.word	0xffffffff


	//   ....[27]....
        /*00b0*/ 	.word	0xffffffff


	//   ....[28]....
        /*00b4*/ 	.word	0xffffffff


	//   ....[29]....
        /*00b8*/ 	.word	0xffffffff


	//   ....[30]....
        /*00bc*/ 	.word	0xffffffff


	//----- nvinfo : EIATTR_COOP_GROUP_INSTR_OFFSETS
	.align		4
.L_407:
        /*00c0*/ 	.byte	0x04, 0x28
        /*00c2*/ 	.short	(.L_409 - .L_408)


	//   ....[0]....
.L_408:
        /*00c4*/ 	.word	0x00001660


	//   ....[1]....
        /*00c8*/ 	.word	0x00001690


	//   ....[2]....
        /*00cc*/ 	.word	0x000016b0


	//   ....[3]....
        /*00d0*/ 	.word	0x000016d0


	//   ....[4]....
        /*00d4*/ 	.word	0x000016f0


	//   ....[5]....
        /*00d8*/ 	.word	0x00003fa0


	//   ....[6]....
        /*00dc*/ 	.word	0x000041e0


	//   ....[7]....
        /*00e0*/ 	.word	0x00004210


	//   ....[8]....
        /*00e4*/ 	.word	0x00004230


	//   ....[9]....
        /*00e8*/ 	.word	0x00004250


	//   ....[10]....
        /*00ec*/ 	.word	0x00004370


	//   ....[11]....
        /*00f0*/ 	.word	0x00004390


	//   ....[12]....
        /*00f4*/ 	.word	0x000043b0


	//   ....[13]....
        /*00f8*/ 	.word	0x00004af0


	//   ....[14]....
        /*00fc*/ 	.word	0x00004b40


	//   ....[15]....
        /*0100*/ 	.word	0x00004b70


	//   ....[16]....
        /*0104*/ 	.word	0x00004b90


	//   ....[17]....
        /*0108*/ 	.word	0x00004bb0


	//   ....[18]....
        /*010c*/ 	.word	0x00004c00


	//   ....[19]....
        /*0110*/ 	.word	0x00004c20


	//   ....[20]....
        /*0114*/ 	.word	0x00004c40


	//   ....[21]....
        /*0118*/ 	.word	0x00006ea0


	//   ....[22]....
        /*011c*/ 	.word	0x00006f20


	//   ....[23]....
        /*0120*/ 	.word	0x00006f90


	//   ....[24]....
        /*0124*/ 	.word	0x00007000


	//   ....[25]....
        /*0128*/ 	.word	0x00007070


	//   ....[26]....
        /*012c*/ 	.word	0x000070f0


	//   ....[27]....
        /*0130*/ 	.word	0x00007170


	//   ....[28]....
        /*0134*/ 	.word	0x000071f0


	//   ....[29]....
        /*0138*/ 	.word	0x00007260


	//   ....[30]....
        /*013c*/ 	.word	0x000072d0


	//----- nvinfo : EIATTR_SYSCALL_OFFSETS
	.align		4
.L_409:
        /*0140*/ 	.byte	0x04, 0x46
        /*0142*/ 	.short	(.L_411 - .L_410)


	//   ....[0]....
.L_410:
        /*0144*/ 	.word	0x00000cd0


	//----- nvinfo : EIATTR_EXIT_INSTR_OFFSETS
	.align		4
.L_411:
        /*0148*/ 	.byte	0x04, 0x1c
        /*014a*/ 	.short	(.L_413 - .L_412)


	//   ....[0]....
.L_412:
        /*014c*/ 	.word	0x000000a0


	//   ....[1]....
        /*0150*/ 	.word	0x00006c10


	//   ....[2]....
        /*0154*/ 	.word	0x00006c80


	//   ....[3]....
        /*0158*/ 	.word	0x00006e40


	//----- nvinfo : EIATTR_CRS_STACK_SIZE
	.align		4
.L_413:
        /*015c*/ 	.byte	0x04, 0x1e
        /*015e*/ 	.short	(.L_415 - .L_414)
.L_414:
        /*0160*/ 	.word	0x00000000
.L_415:


//--------------------- .nv.info._ZN4mmha33masked_multihead_attention_kernelIfLi48ELi64ELi4ELi16ELi64ELb1ELb0EEEv26Multihead_attention_paramsIT_XT5_EE --------------------------
	.section	.nv.info._ZN4mmha33masked_multihead_attention_kernelIfLi48ELi64ELi4ELi16ELi64ELb1ELb0EEEv26Multihead_attention_paramsIT_XT5_EE,"",@"SHT_CUDA_INFO"
	.sectionflags	@""
	.align	4


	//----- nvinfo : EIATTR_CUDA_API_VERSION
	.align		4
        /*0000*/ 	.byte	0x04, 0x37
        /*0002*/ 	.short	(.L_417 - .L_416)
.L_416:
        /*0004*/ 	.word	0x00000082


	//----- nvinfo : EIATTR_SW2861232_WAR
	.align		4
.L_417:
        /*0008*/ 	.byte	0x01, 0x35
	.zero		2


	//----- nvinfo : EIATTR_PARAM_CBANK
	.align		4
        /*000c*/ 	.byte	0x04, 0x0a
        /*000e*/ 	.short	(.L_419 - .L_418)
	.align		4
.L_418:
        /*0010*/ 	.word	index@(.nv.constant0._ZN4mmha33masked_multihead_attention_kernelIfLi48ELi64ELi4ELi16ELi64ELb1ELb0EEEv26Multihead_attention_paramsIT_XT5_EE)
        /*0014*/ 	.short	0x0160
        /*0016*/ 	.short	0x0128


	//----- nvinfo : EIATTR_CBANK_PARAM_SIZE
	.align		4
.L_419:
        /*0018*/ 	.byte	0x03, 0x19
        /*001a*/ 	.short	0x0128


	//----- nvinfo : EIATTR_KPARAM_INFO
	.align		4
        /*001c*/ 	.byte	0x04, 0x17
        /*001e*/ 	.short	(.L_421 - .L_420)
.L_420:
        /*0020*/ 	.word	0x00000000
        /*0024*/ 	.short	0x0000
        /*0026*/ 	.short	0x0000
        /*0028*/ 	.byte	0x00, 0xf0, 0xa1, 0x04


	//----- nvinfo : EIATTR_MAXREG_COUNT
	.align		4
.L_421:
        /*002c*/ 	.byte	0x03, 0x1b
        /*002e*/ 	.short	0x00ff


	//----- nvinfo : EIATTR_NUM_BARRIERS
	.align		4
        /*0030*/ 	.byte	0x02, 0x4c
        /*0032*/ 	.byte	0x01
	.zero		1


	//----- nvinfo : EIATTR_EXTERNS
	.align		4
        /*0034*/ 	.byte	0x04, 0x0f
        /*0036*/ 	.short	(.L_423 - .L_422)


	//   ....[0]....
	.align		4
.L_422:
        /*0038*/ 	.word	index@(__assertfail)


	//----- nvinfo : EIATTR_MERCURY_ISA_VERSION
	.align		4
.L_423:
        /*003c*/ 	.byte	0x03, 0x5f
        /*003e*/ 	.short	0x0000


	//----- nvinfo : EIATTR_COOP_GROUP_MASK_REGIDS
	.align		4
        /*0040*/ 	.byte	0x04, 0x29
        /*0042*/ 	.short	(.L_425 - .L_424)


	//   ....[0]....
.L_424:
        /*0044*/ 	.word	0xffffffff


	//   ....[1]....
        /*0048*/ 	.word	0xffffffff


	//   ....[2]....
        /*004c*/ 	.word	0xffffffff


	//   ....[3]....
        /*0050*/ 	.word	0xffffffff


	//   ....[4]....
        /*0054*/ 	.word	0xffffffff


	//   ....[5]....
        /*0058*/ 	.word	0xffffffff


	//   ....[6]....
        /*005c*/ 	.word	0xffffffff


	//   ....[7]....
        /*0060*/ 	.word	0xffffffff


	//   ....[8]....
        /*0064*/ 	.word	0xffffffff


	//   ....[9]....
        /*0068*/ 	.word	0xffffffff


	//   ....[10]....
        /*006c*/ 	.word	0xffffffff


	//   ....[11]....
        /*0070*/ 	.word	0xffffffff


	//   ....[12]....
        /*0074*/ 	.word	0xffffffff


	//   ....[13]....
        /*0078*/ 	.word	0xffffffff


	//   ....[14]....
        /*007c*/ 	.word	0xffffffff


	//   ....[15]....
        /*0080*/ 	.word	0xffffffff


	//   ....[16]....
        /*0084*/ 	.word	0xffffffff


	//   ....[17]....
        /*0088*/ 	.word	0xffffffff


	//   ....[18]....
        /*008c*/ 	.word	0xffffffff


	//   ....[19]....
        /*0090*/ 	.word	0xffffffff


	//   ....[20]....
        /*0094*/ 	.word	0xffffffff


	//   ....[21]....
        /*0098*/ 	.word	0xffffffff


	//   ....[22]....
        /*009c*/ 	.word	0xffffffff


	//   ....[23]....
        /*00a0*/ 	.word	0xffffffff


	//   ....[24]....
        /*00a4*/ 	.word	0xffffffff


	//   ....[25]....
        /*00a8*/ 	.word	0xffffffff


	//   ....[26]....
        /*00ac*/ 	.word	0xffffffff


	//   ....[27]....
        /*00b0*/ 	.word	0xffffffff


	//   ....[28]....
        /*00b4*/ 	.word	0xffffffff


	//----- nvinfo : EIATTR_COOP_GROUP_INSTR_OFFSETS
	.align		4
.L_425:
        /*00b8*/ 	.byte	0x04, 0x28
        /*00ba*/ 	.short	(.L_427 - .L_426)


	//   ....[0]....
.L_426:
        /*00bc*/ 	.word	0x000016a0


	//   ....[1]....
        /*00c0*/ 	.word	0x000016d0


	//   ....[2]....
        /*00c4*/ 	.word	0x000016f0


	//   ....[3]....
        /*00c8*/ 	.word	0x00001710


	//   ....[4]....
        /*00cc*/ 	.word	0x00001730


	//   ....[5]....
        /*00d0*/ 	.word	0x000039b0


	//   ....[6]....
        /*00d4*/ 	.word	0x000039e0


	//   ....[7]....
        /*00d8*/ 	.word	0x00003c00


	//   ....[8]....
        /*00dc*/ 	.word	0x00003c30


	//   ....[9]....
        /*00e0*/ 	.word	0x00003c50


	//   ....[10]....
        /*00e4*/ 	.word	0x00003d40


	//   ....[11]....
        /*00e8*/ 	.word	0x00003d70


	//   ....[12]....
        /*00ec*/ 	.word	0x00004450


	//   ....[13]....
        /*00f0*/ 	.word	0x000044a0


	//   ....[14]....
        /*00f4*/ 	.word	0x000044d0


	//   ....[15]....
        /*00f8*/ 	.word	0x000044f0


	//   ....[16]....
        /*00fc*/ 	.word	0x00004510


	//   ....[17]....
        /*0100*/ 	.word	0x00004560


	//   ....[18]....
        /*0104*/ 	.word	0x00004580


	//   ....[19]....
        /*0108*/ 	.word	0x000066a0


	//   ....[20]....
        /*010c*/ 	.word	0x00006710


	//   ....[21]....
        /*0110*/ 	.word	0x00006770


	//   ....[22]....
        /*0114*/ 	.word	0x000067d0


	//   ....[23]....
        /*0118*/ 	.word	0x00006840


	//   ....[24]....
        /*011c*/ 	.word	0x000068b0


	//   ....[25]....
        /*0120*/ 	.word	0x00006920


	//   ....[26]....
        /*0124*/ 	.word	0x000069a0


	//   ....[27]....
        /*0128*/ 	.word	0x00006a10


	//   ....[28]....
        /*012c*/ 	.word	0x00006a80


	//----- nvinfo : EIATTR_SYSCALL_OFFSETS
	.align		4
.L_427:
        /*0130*/ 	.byte	0x04, 0x46
        /*0132*/ 	.short	(.L_429 - .L_428)


	//   ....[0]....
.L_428:
        /*0134*/ 	.word	0x00000d00


	//----- nvinfo : EIATTR_EXIT_INSTR_OFFSETS
	.align		4
.L_429:
        /*0138*/ 	.byte	0x04, 0x1c
        /*013a*/ 	.short	(.L_431 - .L_430)


	//   ....[0]....
.L_430:
        /*013c*/ 	.word	0x000000a0


	//   ....[1]....
        /*0140*/ 	.word	0x00006420


	//   ....[2]....
        /*0144*/ 	.word	0x00006490


	//   ....[3]....
        /*0148*/ 	.word	0x00006650


	//----- nvinfo : EIATTR_CRS_STACK_SIZE
	.align		4
.L_431:
        /*014c*/ 	.byte	0x04, 0x1e
        /*014e*/ 	.short	(.L_433 - .L_432)
.L_432:
        /*0150*/ 	.word	0x00000000
.L_433:


//--------------------- .nv.info._ZN4mmha33masked_multihead_attention_kernelItLi48ELi64ELi1ELi8ELi256ELb0ELb1EEEv26Multihead_attention_paramsIT_XT5_EE --------------------------
	.section	.nv.info._ZN4mmha33masked_multihead_attention_kernelItLi48ELi64ELi1ELi8ELi256ELb0ELb1EEEv26Multihead_attention_paramsIT_XT5_EE,"",@"SHT_CUDA_INFO"
	.sectionflags	@""
	.align	4


	//----- nvinfo : EIATTR_CUDA_API_VERSION
	.align		4
        /*0000*/ 	.byte	0x04, 0x37
        /*0002*/ 	.short	(.L_435 - .L_434)
.L_434:
        /*0004*/ 	.word	0x00000082


	//----- nvinfo : EIATTR_SW2861232_WAR
	.align		4
.L_435:
        /*0008*/ 	.byte	0x01, 0x35
	.zero		2


	//----- nvinfo : EIATTR_PARAM_CBANK
	.align		4
        /*000c*/ 	.byte	0x04, 0x0a
        /*000e*/ 	.short	(.L_437 - .L_436)
	.align		4
.L_436:
        /*0010*/ 	.word	index@(.nv.constant0._ZN4mmha33masked_multihead_attention_kernelItLi48ELi64ELi1ELi8ELi256ELb0ELb1EEEv26Multihead_attention_paramsIT_XT5_EE)
        /*0014*/ 	.short	0x0160
        /*0016*/ 	.short	0x0128


	//----- nvinfo : EIATTR_CBANK_PARAM_SIZE
	.align		4
.L_437:
        /*0018*/ 	.byte	0x03, 0x19
        /*001a*/ 	.short	0x0128


	//----- nvinfo : EIATTR_KPARAM_INFO
	.align		4
        /*001c*/ 	.byte	0x04, 0x17
        /*001e*/ 	.short	(.L_439 - .L_438)
.L_438:
        /*0020*/ 	.word	0x00000000
        /*0024*/ 	.short	0x0000
        /*0026*/ 	.short	0x0000
        /*0028*/ 	.byte	0x00, 0xf0, 0xa1, 0x04


	//----- nvinfo : EIATTR_MAXREG_COUNT
	.align		4
.L_439:
        /*002c*/ 	.byte	0x03, 0x1b
        /*002e*/ 	.short	0x00ff


	//----- nvinfo : EIATTR_NUM_BARRIERS
	.align		4
        /*0030*/ 	.byte	0x02, 0x4c
        /*0032*/ 	.byte	0x01
	.zero		1


	//----- nvinfo : EIATTR_EXTERNS
	.align		4
        /*0034*/ 	.byte	0x04, 0x0f
        /*0036*/ 	.short	(.L_441 - .L_440)


	//   ....[0]....
	.align		4
.L_440:
        /*0038*/ 	.word	index@(__assertfail)


	//----- nvinfo : EIATTR_MERCURY_ISA_VERSION
	.align		4
.L_441:
        /*003c*/ 	.byte	0x03, 0x5f
        /*003e*/ 	.short	0x0000


	//----- nvinfo : EIATTR_INT_WARP_WIDE_INSTR_OFFSETS
	.align		4
        /*0040*/ 	.byte	0x04, 0x31
        /*0042*/ 	.short	(.L_443 - .L_442)


	//   ....[0]....
.L_442:
        /*0044*/ 	.word	0x00000ae0


	//----- nvinfo : EIATTR_COOP_GROUP_MASK_REGIDS
	.align		4
.L_443:
        /*0048*/ 	.byte	0x04, 0x29
        /*004a*/ 	.short	(.L_445 - .L_444)


	//   ....[0]....
.L_444:
        /*004c*/ 	.word	0xffffffff


	//   ....[1]....
        /*0050*/ 	.word	0xffffffff


	//   ....[2]....
        /*0054*/ 	.word	0xffffffff


	//   ....[3]....
        /*0058*/ 	.word	0xffffffff


	//   ....[4]....
        /*005c*/ 	.word	0xffffffff


	//   ....[5]....
        /*0060*/ 	.word	0xffffffff


	//   ....[6]....
        /*0064*/ 	.word	0xffffffff


	//   ....[7]....
        /*0068*/ 	.word	0xffffffff


	//   ....[8]....
        /*006c*/ 	.word	0xffffffff


	//   ....[9]....
        /*0070*/ 	.word	0xffffffff


	//   ....[10]....
        /*0074*/ 	.word	0xffffffff


	//   ....[11]....
        /*0078*/ 	.word	0xffffffff


	//   ....[12]....
        /*007c*/ 	.word	0xffffffff


	//   ....[13]....
        /*0080*/ 	.word	0xffffffff


	//   ....[14]....
        /*0084*/ 	.word	0xffffffff


	//   ....[15]....
        /*0088*/ 	.word	0xffffffff


	//   ....[16]....
        /*008c*/ 	.word	0xffffffff


	//   ....[17]....
        /*0090*/ 	.word	0xffffffff


	//   ....[18]....
        /*0094*/ 	.word	0xffffffff


	//   ....[19]....
        /*0098*/ 	.word	0xffffffff


	//   ....[20]....
        /*009c*/ 	.word	0xffffffff


	//   ....[21]....
        /*00a0*/ 	.word	0xffffffff


	//   ....[22]....
        /*00a4*/ 	.word	0xffffffff


	//   ....[23]....
        /*00a8*/ 	.word	0xffffffff


	//   ....[24]....
        /*00ac*/ 	.word	0xffffffff


	//   ....[25]....
        /*00b0*/ 	.word	0xffffffff


	//   ....[26]....
        /*00b4*/ 	.word	0xffffffff


	//   ....[27]....
        /*00b8*/ 	.word	0xffffffff


	//----- nvinfo : EIATTR_COOP_GROUP_INSTR_OFFSETS
	.align		4
.L_445:
        /*00bc*/ 	.byte	0x04, 0x28
        /*00be*/ 	.short	(.L_447 - .L_446)


	//   ....[0]....
.L_446:
        /*00c0*/ 	.word	0x000018a0


	//   ....[1]....
        /*00c4*/ 	.word	0x000018d0


	//   ....[2]....
        /*00c8*/ 	.word	0x000018f0


	//   ....[3]....
        /*00cc*/ 	.word	0x00001910


	//   ....[4]....
        /*00d0*/ 	.word	0x00001930


	//   ....[5]....
        /*00d4*/ 	.word	0x00002d80


	//   ....[6]....
        /*00d8*/ 	.word	0x00002dc0


	//   ....[7]....
        /*00dc*/ 	.word	0x00002de0


	//   ....[8]....
        /*00e0*/ 	.word	0x00002e10


	//   ....[9]....
        /*00e4*/ 	.word	0x00002e40


	//   ....[10]....
        /*00e8*/ 	.word	0x00002f10


	//   ....[11]....
        /*00ec*/ 	.word	0x00002f30


	//   ....[12]....
        /*00f0*/ 	.word	0x00002f50


	//   ....[13]....
        /*00f4*/ 	.word	0x00002f70


	//   ....[14]....
        /*00f8*/ 	.word	0x00003140


	//   ....[15]....
        /*00fc*/ 	.word	0x00003260


	//   ....[16]....
        /*0100*/ 	.word	0x00003310


	//   ....[17]....
        /*0104*/ 	.word	0x00003330


	//   ....[18]....
        /*0108*/ 	.word	0x00003350


	//   ....[19]....
        /*010c*/ 	.word	0x000033a0


	//   ....[20]....
        /*0110*/ 	.word	0x000033c0


	//   ....[21]....
        /*0114*/ 	.word	0x000033e0


	//   ....[22]....
        /*0118*/ 	.word	0x00003400


	//   ....[23]....
        /*011c*/ 	.word	0x000061c0


	//   ....[24]....
        /*0120*/ 	.word	0x00006230


	//   ....[25]....
        /*0124*/ 	.word	0x00006290


	//   ....[26]....
        /*0128*/ 	.word	0x000062f0


	//   ....[27]....
        /*012c*/ 	.word	0x00006350


	//----- nvinfo : EIATTR_SYSCALL_OFFSETS
	.align		4
.L_447:
        /*0130*/ 	.byte	0x04, 0x46
        /*0132*/ 	.short	(.L_449 - .L_448)


	//   ....[0]....
.L_448:
        /*0134*/ 	.word	0x00001060


	//----- nvinfo : EIATTR_EXIT_INSTR_OFFSETS
	.align		4
.L_449:
        /*0138*/ 	.byte	0x04, 0x1c
        /*013a*/ 	.short	(.L_451 - .L_450)


	//   ....[0]....
.L_450:
        /*013c*/ 	.word	0x000000d0


	//   ....[1]....
        /*0140*/ 	.word	0x00005cd0


	//   ....[2]....
        /*0144*/ 	.word	0x00005dc0


	//   ....[3]....
        /*0148*/ 	.word	0x00006170


	//----- nvinfo : EIATTR_CRS_STACK_SIZE
	.align		4
.L_451:
        /*014c*/ 	.byte	0x04, 0x1e
        /*014e*/ 	.short	(.L_453 - .L_452)
.L_452:
        /*0150*/ 	.word	0x00000000
.L_453:


//--------------------- .nv.info._ZN4mmha33masked_multihead_attention_kernelItLi48ELi64ELi2ELi8ELi128ELb0ELb1EEEv26Multihead_attention_paramsIT_XT5_EE --------------------------
	.section	.nv.info._ZN4mmha33masked_multihead_attention_kernelItLi48ELi64ELi2ELi8ELi128ELb0ELb1EEEv26Multihead_attention_paramsIT_XT5_EE,"",@"SHT_CUDA_INFO"
	.sectionflags	@""
	.align	4


	//----- nvinfo : EIATTR_CUDA_API_VERSION
	.align		4
        /*0000*/ 	.byte	0x04, 0x37
        /*0002*/ 	.short	(.L_455 - .L_454)
.L_454:
        /*0004*/ 	.word	0x00000082


	//----- nvinfo : EIATTR_SW2861232_WAR
	.align		4
.L_455:
        /*0008*/ 	.byte	0x01, 0x35
	.zero		2


	//----- nvinfo : EIATTR_PARAM_CBANK
	.align		4
        /*000c*/ 	.byte	0x04, 0x0a
        /*000e*/ 	.short	(.L_457 - .L_456)
	.align		4
.L_456:
        /*0010*/ 	.word	index@(.nv.constant0._ZN4mmha33masked_multihead_attention_kernelItLi48ELi64ELi2ELi8ELi128ELb0ELb1EEEv26Multihead_attention_paramsIT_XT5_EE)
        /*0014*/ 	.short	0x0160
        /*0016*/ 	.short	0x0128


	//----- nvinfo : EIATTR_CBANK_PARAM_SIZE
	.align		4
.L_457:
        /*0018*/ 	.byte	0x03, 0x19
        /*001a*/ 	.short	0x0128


	//----- nvinfo : EIATTR_KPARAM_INFO
	.align		4
        /*001c*/ 	.byte	0x04, 0x17
        /*001e*/ 	.short	(.L_459 - .L_458)
.L_458:
        /*0020*/ 	.word	0x00000000
        /*0024*/ 	.short	0x0000
        /*0026*/ 	.short	0x0000
        /*0028*/ 	.byte	0x00, 0xf0, 0xa1, 0x04


	//----- nvinfo : EIATTR_MAXREG_COUNT
	.align		4
.L_459:
        /*002c*/ 	.byte	0x03, 0x1b
        /*002e*/ 	.short	0x00ff


	//----- nvinfo : EIATTR_NUM_BARRIERS
	.align		4
        /*0030*/ 	.byte	0x02, 0x4c
        /*0032*/ 	.byte	0x01
	.zero		1


	//----- nvinfo : EIATTR_EXTERNS
	.align		4
        /*0034*/ 	.byte	0x04, 0x0f
        /*0036*/ 	.short	(.L_461 - .L_460)


	//   ....[0]....
	.align		4
.L_460:
        /*0038*/ 	.word	index@(__assertfail)


	//----- nvinfo : EIATTR_MERCURY_ISA_VERSION
	.align		4
.L_461:
        /*003c*/ 	.byte	0x03, 0x5f
        /*003e*/ 	.short	0x0000


	//----- nvinfo : EIATTR_INT_WARP_WIDE_INSTR_OFFSETS
	.align		4
        /*0040*/ 	.byte	0x04, 0x31
        /*0042*/ 	.short	(.L_463 - .L_462)


	//   ....[0]....
.L_462:
        /*0044*/ 	.word	0x00000ae0


	//----- nvinfo : EIATTR_COOP_GROUP_MASK_REGIDS
	.align		4
.L_463:
        /*0048*/ 	.byte	0x04, 0x29
        /*004a*/ 	.short	(.L_465 - .L_464)


	//   ....[0]....
.L_464:
        /*004c*/ 	.word	0xffffffff


	//   ....[1]....
        /*0050*/ 	.word	0xffffffff


	//   ....[2]....
        /*0054*/ 	.word	0xffffffff


	//   ....[3]....
        /*0058*/ 	.word	0xffffffff


	//   ....[4]....
        /*005c*/ 	.word	0xffffffff


	//   ....[5]....
        /*0060*/ 	.word	0xffffffff


	//   ....[6]....
        /*0064*/ 	.word	0xffffffff


	//   ....[7]....
        /*0068*/ 	.word	0xffffffff


	//   ....[8]....
        /*006c*/ 	.word	0xffffffff


	//   ....[9]....
        /*0070*/ 	.word	0xffffffff


	//   ....[10]....
        /*0074*/ 	.word	0xffffffff


	//   ....[11]....
        /*0078*/ 	.word	0xffffffff


	//   ....[12]....
        /*007c*/ 	.word	0xffffffff


	//   ....[13]....
        /*0080*/ 	.word	0xffffffff


	//   ....[14]....
        /*0084*/ 	.word	0xffffffff


	//   ....[15]....
        /*0088*/ 	.word	0xffffffff


	//   ....[16]....
        /*008c*/ 	.word	0xffffffff


	//   ....[17]....
        /*0090*/ 	.word	0xffffffff


	//   ....[18]....
        /*0094*/ 	.word	0xffffffff


	//   ....[19]....
        /*0098*/ 	.word	0xffffffff


	//   ....[20]....
        /*009c*/ 	.word	0xffffffff


	//   ....[21]....
        /*00a0*/ 	.word	0xffffffff


	//   ....[22]....
        /*00a4*/ 	.word	0xffffffff


	//   ....[23]....
        /*00a8*/ 	.word	0xffffffff


	//   ....[24]....
        /*00ac*/ 	.word	0xffffffff


	//   ....[25]....
        /*00b0*/ 	.word	0xffffffff


	//   ....[26]....
        /*00b4*/ 	.word	0xffffffff


	//   ....[27]....
        /*00b8*/ 	.word	0xffffffff


	//   ....[28]....
        /*00bc*/ 	.word	0xffffffff


	//   ....[29]....
        /*00c0*/ 	.word	0xffffffff


	//   ....[30]....
        /*00c4*/ 	.word	0xffffffff


	//----- nvinfo : EIATTR_COOP_GROUP_INSTR_OFFSETS
	.align		4
.L_465:
        /*00c8*/ 	.byte	0x04, 0x28
        /*00ca*/ 	.short	(.L_467 - .L_466)


	//   ....[0]....
.L_466:
        /*00cc*/ 	.word	0x000018a0


	//   ....[1]....
        /*00d0*/ 	.word	0x000018d0


	//   ....[2]....
        /*00d4*/ 	.word	0x000018f0


	//   ....[3]....
        /*00d8*/ 	.word	0x00001910


	//   ....[4]....
        /*00dc*/ 	.word	0x00001930


	//   ....[5]....
        /*00e0*/ 	.word	0x000027c0


	//   ....[6]....
        /*00e4*/ 	.word	0x000029d0


	//   ....[7]....
        /*00e8*/ 	.word	0x00002a00


	//   ....[8]....
        /*00ec*/ 	.word	0x00002a20


	//   ....[9]....
        /*00f0*/ 	.word	0x00002a40


	//   ....[10]....
        /*00f4*/ 	.word	0x00002b60


	//   ....[11]....
        /*00f8*/ 	.word	0x00002b80


	//   ....[12]....
        /*00fc*/ 	.word	0x00002ba0


	//   ....[13]....
        /*0100*/ 	.word	0x00002d80


	//   ....[14]....
        /*0104*/ 	.word	0x00002e60


	//   ....[15]....
        /*0108*/ 	.word	0x00002ec0


	//   ....[16]....
        /*010c*/ 	.word	0x00002ee0


	//   ....[17]....
        /*0110*/ 	.word	0x00002f00


	//   ....[18]....
        /*0114*/ 	.word	0x00002f70


	//   ....[19]....
        /*0118*/ 	.word	0x00002f90


	//   ....[20]....
        /*011c*/ 	.word	0x00002fb0


	//   ....[21]....
        /*0120*/ 	.word	0x00005b80


	//   ....[22]....
        /*0124*/ 	.word	0x00005c00


	//   ....[23]....
        /*0128*/ 	.word	0x00005c70


	//   ....[24]....
        /*012c*/ 	.word	0x00005ce0


	//   ....[25]....
        /*0130*/ 	.word	0x00005d50


	//   ....[26]....
        /*0134*/ 	.word	0x00005dd0


	//   ....[27]....
        /*0138*/ 	.word	0x00005e50


	//   ....[28]....
        /*013c*/ 	.word	0x00005ed0


	//   ....[29]....
        /*0140*/ 	.word	0x00005f40


	//   ....[30]....
        /*0144*/ 	.word	0x00005fb0


	//----- nvinfo : EIATTR_SYSCALL_OFFSETS
	.align		4
.L_467:
        /*0148*/ 	.byte	0x04, 0x46
        /*014a*/ 	.short	(.L_469 - .L_468)


	//   ....[0]....
.L_468:
        /*014c*/ 	.word	0x00001060


	//----- nvinfo : EIATTR_EXIT_INSTR_OFFSETS
	.align		4
.L_469:
        /*0150*/ 	.byte	0x04, 0x1c
        /*0152*/ 	.short	(.L_471 - .L_470)


	//   ....[0]....
.L_470:
        /*0154*/ 	.word	0x000000d0


	//   ....[1]....
        /*0158*/ 	.word	0x000056a0


	//   ....[2]....
        /*015c*/ 	.word	0x00005780


	//   ....[3]....
        /*0160*/ 	.word	0x00005b20


	//----- nvinfo : EIATTR_CRS_STACK_SIZE
	.align		4
.L_471:
        /*0164*/ 	.byte	0x04, 0x1e
        /*0166*/ 	.short	(.L_473 - .L_472)
.L_472:
        /*0168*/ 	.word	0x00000000
.L_473:


//--------------------- .nv.info._ZN4mmha33masked_multihead_attention_kernelItLi48ELi64ELi4ELi8ELi64ELb0ELb1EEEv26Multihead_attention_paramsIT_XT5_EE --------------------------
	.section	.nv.info._ZN4mmha33masked_multihead_attention_kernelItLi48ELi64ELi4ELi8ELi64ELb0ELb1EEEv26Multihead_attention_paramsIT_XT5_EE,"",@"SHT_CUDA_INFO"
	.sectionflags	@""
	.align	4


	//----- nvinfo : EIATTR_CUDA_API_VERSION
	.align		4
        /*0000*/ 	.byte	0x04, 0x37
        /*0002*/ 	.short	(.L_475 - .L_474)
.L_474:
        /*0004*/ 	.word	0x00000082


	//----- nvinfo : EIATTR_SW2861232_WAR
	.align		4
.L_475:
        /*0008*/ 	.byte	0x01, 0x35
	.zero		2


	//----- nvinfo : EIATTR_PARAM_CBANK
	.align		4
        /*000c*/ 	.byte	0x04, 0x0a
        /*000e*/ 	.short	(.L_477 - .L_476)
	.align		4
.L_476:
        /*0010*/ 	.word	index@(.nv.constant0._ZN4mmha33masked_multihead_attention_kernelItLi48ELi64ELi4ELi8ELi64ELb0ELb1EEEv26Multihead_attention_paramsIT_XT5_EE)
        /*0014*/ 	.short	0x0160
        /*0016*/ 	.short	0x0128


	//----- nvinfo : EIATTR_CBANK_PARAM_SIZE
	.align		4
.L_477:
        /*0018*/ 	.byte	0x03, 0x19
        /*001a*/ 	.short	0x0128


	//----- nvinfo : EIATTR_KPARAM_INFO
	.align		4
        /*001c*/ 	.byte	0x04, 0x17
        /*001e*/ 	.short	(.L_479 - .L_478)
.L_478:
        /*0020*/ 	.word	0x00000000
        /*0024*/ 	.short	0x0000
        /*0026*/ 	.short	0x0000
        /*0028*/ 	.byte	0x00, 0xf0, 0xa1, 0x04


	//----- nvinfo : EIATTR_MAXREG_COUNT
	.align		4
.L_479:
        /*002c*/ 	.byte	0x03, 0x1b
        /*002e*/ 	.short	0x00ff


	//----- nvinfo : EIATTR_NUM_BARRIERS
	.align		4
        /*0030*/ 	.byte	0x02, 0x4c
        /*0032*/ 	.byte	0x01
	.zero		1


	//----- nvinfo : EIATTR_EXTERNS
	.align		4
        /*0034*/ 	.byte	0x04, 0x0f
        /*0036*/ 	.short	(.L_481 - .L_480)


	//   ....[0]....
	.align		4
.L_480:
        /*0038*/ 	.word	index@(__assertfail)


	//----- nvinfo : EIATTR_MERCURY_ISA_VERSION
	.align		4
.L_481:
        /*003c*/ 	.byte	0x03, 0x5f
        /*003e*/ 	.short	0x0000


	//----- nvinfo : EIATTR_COOP_GROUP_MASK_REGIDS
	.align		4
        /*0040*/ 	.byte	0x04, 0x29
        /*0042*/ 	.short	(.L_483 - .L_482)


	//   ....[0]....
.L_482:
        /*0044*/ 	.word	0xffffffff


	//   ....[1]....
        /*0048*/ 	.word	0xffffffff


	//   ....[2]....
        /*004c*/ 	.word	0xffffffff


	//   ....[3]....
        /*0050*/ 	.word	0xffffffff


	//   ....[4]....
        /*0054*/ 	.word	0xffffffff


	//   ....[5]....
        /*0058*/ 	.word	0xffffffff


	//   ....[6]....
        /*005c*/ 	.word	0xffffffff


	//   ....[7]....
        /*0060*/ 	.word	0xffffffff


	//   ....[8]....
        /*0064*/ 	.word	0xffffffff


	//   ....[9]....
        /*0068*/ 	.word	0xffffffff


	//   ....[10]....
        /*006c*/ 	.word	0xffffffff


	//   ....[11]....
        /*0070*/ 	.word	0xffffffff


	//   ....[12]....
        /*0074*/ 	.word	0xffffffff


	//   ....[13]....
        /*0078*/ 	.word	0xffffffff


	//   ....[14]....
        /*007c*/ 	.word	0xffffffff


	//   ....[15]....
        /*0080*/ 	.word	0xffffffff


	//   ....[16]....
        /*0084*/ 	.word	0xffffffff


	//   ....[17]....
        /*0088*/ 	.word	0xffffffff


	//   ....[18]....
        /*008c*/ 	.word	0xffffffff


	//   ....[19]....
        /*0090*/ 	.word	0xffffffff


	//   ....[20]....
        /*0094*/ 	.word	0xffffffff


	//   ....[21]....
        /*0098*/ 	.word	0xffffffff


	//   ....[22]....
        /*009c*/ 	.word	0xffffffff


	//   ....[23]....
        /*00a0*/ 	.word	0xffffffff


	//   ....[24]....
        /*00a4*/ 	.word	0xffffffff


	//   ....[25]....
        /*00a8*/ 	.word	0xffffffff


	//   ....[26]....
        /*00ac*/ 	.word	0xffffffff


	//   ....[27]....
        /*00b0*/ 	.word	0xffffffff


	//   ....[28]....
        /*00b4*/ 	.word	0xffffffff


	//----- nvinfo : EIATTR_COOP_GROUP_INSTR_OFFSETS
	.align		4
.L_483:
        /*00b8*/ 	.byte	0x04, 0x28
        /*00ba*/ 	.short	(.L_485 - .L_484)


	//   ....[0]....
.L_484:
        /*00bc*/ 	.word	0x00001600


	//   ....[1]....
        /*00c0*/ 	.word	0x00001630


	//   ....[2]....
        /*00c4*/ 	.word	0x00001650


	//   ....[3]....
        /*00c8*/ 	.word	0x00001670


	//   ....[4]....
        /*00cc*/ 	.word	0x00001690


	//   ....[5]....
        /*00d0*/ 	.word	0x00002360


	//   ....[6]....
        /*00d4*/ 	.word	0x00002390


	//   ....[7]....
        /*00d8*/ 	.word	0x000025b0


	//   ....[8]....
        /*00dc*/ 	.word	0x000025e0


	//   ....[9]....
        /*00e0*/ 	.word	0x00002600


	//   ....[10]....
        /*00e4*/ 	.word	0x00002710


	//   ....[11]....
        /*00e8*/ 	.word	0x00002730


	//   ....[12]....
        /*00ec*/ 	.word	0x000028f0


	//   ....[13]....
        /*00f0*/ 	.word	0x00002970


	//   ....[14]....
        /*00f4*/ 	.word	0x000029b0


	//   ....[15]....
        /*00f8*/ 	.word	0x000029d0


	//   ....[16]....
        /*00fc*/ 	.word	0x00002a00


	//   ....[17]....
        /*0100*/ 	.word	0x00002b60


	//   ....[18]....
        /*0104*/ 	.word	0x00002b80


	//   ....[19]....
        /*0108*/ 	.word	0x000053a0


	//   ....[20]....
        /*010c*/ 	.word	0x00005400


	//   ....[21]....
        /*0110*/ 	.word	0x00005460


	//   ....[22]....
        /*0114*/ 	.word	0x000054c0


	//   ....[23]....
        /*0118*/ 	.word	0x00005530


	//   ....[24]....
        /*011c*/ 	.word	0x00005590


	//   ....[25]....
        /*0120*/ 	.word	0x000055f0


	//   ....[26]....
        /*0124*/ 	.word	0x00005660


	//   ....[27]....
        /*0128*/ 	.word	0x000056c0


	//   ....[28]....
        /*012c*/ 	.word	0x00005730


	//----- nvinfo : EIATTR_SYSCALL_OFFSETS
	.align		4
.L_485:
        /*0130*/ 	.byte	0x04, 0x46
        /*0132*/ 	.short	(.L_487 - .L_486)


	//   ....[0]....
.L_486:
        /*0134*/ 	.word	0x00000de0


	//----- nvinfo : EIATTR_EXIT_INSTR_OFFSETS
	.align		4
.L_487:
        /*0138*/ 	.byte	0x04, 0x1c
        /*013a*/ 	.short	(.L_489 - .L_488)


	//   ....[0]....
.L_488:
        /*013c*/ 	.word	0x000000a0


	//   ....[1]....
        /*0140*/ 	.word	0x00004ed0


	//   ....[2]....
        /*0144*/ 	.word	0x00004fb0


	//   ....[3]....
        /*0148*/ 	.word	0x00005350


	//----- nvinfo : EIATTR_CRS_STACK_SIZE
	.align		4
.L_489:
        /*014c*/ 	.byte	0x04, 0x1e
        /*014e*/ 	.short	(.L_491 - .L_490)
.L_490:
        /*0150*/ 	.word	0x00000000
.L_491:


//--------------------- .nv.info._ZN4mmha33masked_multihead_attention_kernelItLi48ELi64ELi1ELi8ELi256ELb0ELb0EEEv26Multihead_attention_paramsIT_XT5_EE --------------------------
	.section	.nv.info._ZN4mmha33masked_multihead_attention_kernelItLi48ELi64ELi1ELi8ELi256ELb0ELb0EEEv26Multihead_attention_paramsIT_XT5_EE,"",@"SHT_CUDA_INFO"
	.sectionflags	@""
	.align	4


	//----- nvinfo : EIATTR_CUDA_API_VERSION
	.align		4
        /*0000*/ 	.byte	0x04, 0x37
        /*0002*/ 	.short	(.L_493 - .L_492)
.L_492:
        /*0004*/ 	.word	0x00000082


	//----- nvinfo : EIATTR_SW2861232_WAR
	.align		4
.L_493:
        /*0008*/ 	.byte	0x01, 0x35
	.zero		2


	//----- nvinfo : EIATTR_PARAM_CBANK
	.align		4
        /*000c*/ 	.byte	0x04, 0x0a
        /*000e*/ 	.short	(.L_495 - .L_494)
	.align		4
.L_494:
        /*0010*/ 	.word	index@(.nv.constant0._ZN4mmha33masked_multihead_attention_kernelItLi48ELi64ELi1ELi8ELi256ELb0ELb0EEEv26Multihead_attention_paramsIT_XT5_EE)
        /*0014*/ 	.short	0x0160
        /*0016*/ 	.short	0x0128


	//----- nvinfo : EIATTR_CBANK_PARAM_SIZE
	.align		4
.L_495:
        /*0018*/ 	.byte	0x03, 0x19
        /*001a*/ 	.short	0x0128


	//----- nvinfo : EIATTR_KPARAM_INFO
	.align		4
        /*001c*/ 	.byte	0x04, 0x17
        /*001e*/ 	.short	(.L_497 - .L_496)
.L_496:
        /*0020*/ 	.word	0x00000000
        /*0024*/ 	.short	0x0000
        /*0026*/ 	.short	0x0000
        /*0028*/ 	.byte	0x00, 0xf0, 0xa1, 0x04


	//----- nvinfo : EIATTR_MAXREG_COUNT
	.align		4
.L_497:
        /*002c*/ 	.byte	0x03, 0x1b
        /*002e*/ 	.short	0x00ff


	//----- nvinfo : EIATTR_NUM_BARRIERS
	.align		4
        /*0030*/ 	.byte	0x02, 0x4c
        /*0032*/ 	.byte	0x01
	.zero		1


	//----- nvinfo : EIATTR_EXTERNS
	.align		4
        /*0034*/ 	.byte	0x04, 0x0f
        /*0036*/ 	.short	(.L_499 - .L_498)


	//   ....[0]....
	.align		4
.L_498:
        /*0038*/ 	.word	index@(__assertfail)


	//----- nvinfo : EIATTR_MERCURY_ISA_VERSION
	.align		4
.L_499:
        /*003c*/ 	.byte	0x03, 0x5f
        /*003e*/ 	.short	0x0000


	//----- nvinfo : EIATTR_INT_WARP_WIDE_INSTR_OFFSETS
	.align		4
        /*0040*/ 	.byte	0x04, 0x31
        /*0042*/ 	.short	(.L_501 - .L_500)


	//   ....[0]....
.L_500:
        /*0044*/ 	.word	0x00000ae0


	//----- nvinfo : EIATTR_COOP_GROUP_MASK_REGIDS
	.align		4
.L_501:
        /*0048*/ 	.byte	0x04, 0x29
        /*004a*/ 	.short	(.L_503 - .L_502)


	//   ....[0]....
.L_502:
        /*004c*/ 	.word	0xffffffff


	//   ....[1]....
        /*0050*/ 	.word	0xffffffff


	//   ....[2]....
        /*0054*/ 	.word	0xffffffff


	//   ....[3]....
        /*0058*/ 	.word	0xffffffff


	//   ....[4]....
        /*005c*/ 	.word	0xffffffff


	//   ....[5]....
        /*0060*/ 	.word	0xffffffff


	//   ....[6]....
        /*0064*/ 	.word	0xffffffff


	//   ....[7]....
        /*0068*/ 	.word	0xffffffff


	//   ....[8]....
        /*006c*/ 	.word	0xffffffff


	//   ....[9]....
        /*0070*/ 	.word	0xffffffff


	//   ....[10]....
        /*0074*/ 	.word	0xffffffff


	//   ....[11]....
        /*0078*/ 	.word	0xffffffff


	//   ....[12]....
        /*007c*/ 	.word	0xffffffff


	//   ....[13]....
        /*0080*/ 	.word	0xffffffff


	//   ....[14]....
        /*0084*/ 	.word	0xffffffff


	//   ....[15]....
        /*0088*/ 	.word	0xffffffff


	//   ....[16]....
        /*008c*/ 	.word	0xffffffff


	//   ....[17]....
        /*0090*/ 	.word	0xffffffff


	//   ....[18]....
        /*0094*/ 	.word	0xffffffff


	//   ....[19]....
        /*0098*/ 	.word	0xffffffff


	//   ....[20]....
        /*009c*/ 	.word	0xffffffff


	//   ....[21]....
        /*00a0*/ 	.word	0xffffffff


	//   ....[22]....
        /*00a4*/ 	.word	0xffffffff


	//   ....[23]....
        /*00a8*/ 	.word	0xffffffff


	//   ....[24]....
        /*00ac*/ 	.word	0xffffffff


	//   ....[25]....
        /*00b0*/ 	.word	0xffffffff


	//   ....[26]....
        /*00b4*/ 	.word	0xffffffff


	//   ....[27]....
        /*00b8*/ 	.word	0xffffffff


	//----- nvinfo : EIATTR_COOP_GROUP_INSTR_OFFSETS
	.align		4
.L_503:
        /*00bc*/ 	.byte	0x04, 0x28
        /*00be*/ 	.short	(.L_505 - .L_504)


	//   ....[0]....
.L_504:
        /*00c0*/ 	.word	0x000018a0


	//   ....[1]....
        /*00c4*/ 	.word	0x000018d0


	//   ....[2]....
        /*00c8*/ 	.word	0x000018f0


	//   ....[3]....
        /*00cc*/ 	.word	0x00001910


	//   ....[4]....
        /*00d0*/ 	.word	0x00001930


	//   ....[5]....
        /*00d4*/ 	.word	0x00002a60


	//   ....[6]....
        /*00d8*/ 	.word	0x00002aa0


	//   ....[7]....
        /*00dc*/ 	.word	0x00002ac0


	//   ....[8]....
        /*00e0*/ 	.word	0x00002af0


	//   ....[9]....
        /*00e4*/ 	.word	0x00002b20


	//   ....[10]....
        /*00e8*/ 	.word	0x00002bf0


	//   ....[11]....
        /*00ec*/ 	.word	0x00002c10


	//   ....[12]....
        /*00f0*/ 	.word	0x00002c30


	//   ....[13]....
        /*00f4*/ 	.word	0x00002c50


	//   ....[14]....
        /*00f8*/ 	.word	0x00002e20


	//   ....[15]....
        /*00fc*/ 	.word	0x00002f10


	//   ....[16]....
        /*0100*/ 	.word	0x00002f60


	//   ....[17]....
        /*0104*/ 	.word	0x00002f80


	//   ....[18]....
        /*0108*/ 	.word	0x00002fa0


	//   ....[19]....
        /*010c*/ 	.word	0x00002ff0


	//   ....[20]....
        /*0110*/ 	.word	0x00003010


	//   ....[21]....
        /*0114*/ 	.word	0x00003030


	//   ....[22]....
        /*0118*/ 	.word	0x00003060


	//   ....[23]....
        /*011c*/ 	.word	0x00005ec0


	//   ....[24]....
        /*0120*/ 	.word	0x00005f30


	//   ....[25]....
        /*0124*/ 	.word	0x00005f90


	//   ....[26]....
        /*0128*/ 	.word	0x00005ff0


	//   ....[27]....
        /*012c*/ 	.word	0x00006050


	//----- nvinfo : EIATTR_SYSCALL_OFFSETS
	.align		4
.L_505:
        /*0130*/ 	.byte	0x04, 0x46
        /*0132*/ 	.short	(.L_507 - .L_506)


	//   ....[0]....
.L_506:
        /*0134*/ 	.word	0x00001060


	//----- nvinfo : EIATTR_EXIT_INSTR_OFFSETS
	.align		4
.L_507:
        /*0138*/ 	.byte	0x04, 0x1c
        /*013a*/ 	.short	(.L_509 - .L_508)


	//   ....[0]....
.L_508:
        /*013c*/ 	.word	0x000000d0


	//   ....[1]....
        /*0140*/ 	.word	0x000059d0


	//   ....[2]....
        /*0144*/ 	.word	0x00005ac0


	//   ....[3]....
        /*0148*/ 	.word	0x00005e70


	//----- nvinfo : EIATTR_CRS_STACK_SIZE
	.align		4
.L_509:
        /*014c*/ 	.byte	0x04, 0x1e
        /*014e*/ 	.short	(.L_511 - .L_510)
.L_510:
        /*0150*/ 	.word	0x00000000
.L_511:


//--------------------- .nv.info._ZN4mmha33masked_multihead_attention_kernelItLi48ELi64ELi2ELi8ELi128ELb0ELb0EEEv26Multihead_attention_paramsIT_XT5_EE --------------------------
	.section	.nv.info._ZN4mmha33masked_multihead_attention_kernelItLi48ELi64ELi2ELi8ELi128ELb0ELb0EEEv26Multihead_attention_paramsIT_XT5_EE,"",@"SHT_CUDA_INFO"
	.sectionflags	@""
	.align	4


	//----- nvinfo : EIATTR_CUDA_API_VERSION
	.align		4
        /*0000*/ 	.byte	0x04, 0x37
        /*0002*/ 	.short	(.L_513 - .L_512)
.L_512:
        /*0004*/ 	.word	0x00000082


	//----- nvinfo : EIATTR_SW2861232_WAR
	.align		4
.L_513:
        /*0008*/ 	.byte	0x01, 0x35
	.zero		2


	//----- nvinfo : EIATTR_PARAM_CBANK
	.align		4
        /*000c*/ 	.byte	0x04, 0x0a
        /*000e*/ 	.short	(.L_515 - .L_514)
	.align		4
.L_514:
        /*0010*/ 	.word	index@(.nv.constant0._ZN4mmha33masked_multihead_attention_kernelItLi48ELi64ELi2ELi8ELi128ELb0ELb0EEEv26Multihead_attention_paramsIT_XT5_EE)
        /*0014*/ 	.short	0x0160
        /*0016*/ 	.short	0x0128


	//----- nvinfo : EIATTR_CBANK_PARAM_SIZE
	.align		4
.L_515:
        /*0018*/ 	.byte	0x03, 0x19
        /*001a*/ 	.short	0x0128


	//----- nvinfo : EIATTR_KPARAM_INFO
	.align		4
        /*001c*/ 	.byte	0x04, 0x17
        /*001e*/ 	.short	(.L_517 - .L_516)
.L_516:
        /*0020*/ 	.word	0x00000000
        /*0024*/ 	.short	0x0000
        /*0026*/ 	.short	0x0000
        /*0028*/ 	.byte	0x00, 0xf0, 0xa1, 0x04


	//----- nvinfo : EIATTR_MAXREG_COUNT
	.align		4
.L_517:
        /*002c*/ 	.byte	0x03, 0x1b
        /*002e*/ 	.short	0x00ff


	//----- nvinfo : EIATTR_NUM_BARRIERS
	.align		4
        /*0030*/ 	.byte	0x02, 0x4c
        /*0032*/ 	.byte	0x01
	.zero		1


	//----- nvinfo : EIATTR_EXTERNS
	.align		4
        /*0034*/ 	.byte	0x04, 0x0f
        /*0036*/ 	.short	(.L_519 - .L_518)


	//   ....[0]....
	.align		4
.L_518:
        /*0038*/ 	.word	index@(__assertfail)


	//----- nvinfo : EIATTR_MERCURY_ISA_VERSION
	.align		4
.L_519:
        /*003c*/ 	.byte	0x03, 0x5f
        /*003e*/ 	.short	0x0000


	//----- nvinfo : EIATTR_INT_WARP_WIDE_INSTR_OFFSETS
	.align		4
        /*0040*/ 	.byte	0x04, 0x31
        /*0042*/ 	.short	(.L_521 - .L_520)


	//   ....[0]....
.L_520:
        /*0044*/ 	.word	0x00000ae0


	//----- nvinfo : EIATTR_COOP_GROUP_MASK_REGIDS
	.align		4
.L_521:
        /*0048*/ 	.byte	0x04, 0x29
        /*004a*/ 	.short	(.L_523 - .L_522)


	//   ....[0]....
.L_522:
        /*004c*/ 	.word	0xffffffff


	//   ....[1]....
        /*0050*/ 	.word	0xffffffff


	//   ....[2]....
        /*0054*/ 	.word	0xffffffff


	//   ....[3]....
        /*0058*/ 	.word	0xffffffff


	//   ....[4]....
        /*005c*/ 	.word	0xffffffff


	//   ....[5]....
        /*0060*/ 	.word	0xffffffff


	//   ....[6]....
        /*0064*/ 	.word	0xffffffff


	//   ....[7]....
        /*0068*/ 	.word	0xffffffff


	//   ....[8]....
        /*006c*/ 	.word	0xffffffff


	//   ....[9]....
        /*0070*/ 	.word	0xffffffff


	//   ....[10]....
        /*0074*/ 	.word	0xffffffff


	//   ....[11]....
        /*0078*/ 	.word	0xffffffff


	//   ....[12]....
        /*007c*/ 	.word	0xffffffff


	//   ....[13]....
        /*0080*/ 	.word	0xffffffff


	//   ....[14]....
        /*0084*/ 	.word	0xffffffff


	//   ....[15]....
        /*0088*/ 	.word	0xffffffff


	//   ....[16]....
        /*008c*/ 	.word	0xffffffff


	//   ....[17]....
        /*0090*/ 	.word	0xffffffff


	//   ....[18]....
        /*0094*/ 	.word	0xffffffff


	//   ....[19]....
        /*0098*/ 	.word	0xffffffff


	//   ....[20]....
        /*009c*/ 	.word	0xffffffff


	//   ....[21]....
        /*00a0*/ 	.word	0xffffffff


	//   ....[22]....
        /*00a4*/ 	.word	0xffffffff


	//   ....[23]....
        /*00a8*/ 	.word	0xffffffff


	//   ....[24]....
        /*00ac*/ 	.word	0xffffffff


	//   ....[25]....
        /*00b0*/ 	.word	0xffffffff


	//   ....[26]....
        /*00b4*/ 	.word	0xffffffff


	//   ....[27]....
        /*00b8*/ 	.word	0xffffffff


	//   ....[28]....
        /*00bc*/ 	.word	0xffffffff


	//   ....[29]....
        /*00c0*/ 	.word	0xffffffff


	//   ....[30]....
        /*00c4*/ 	.word	0xffffffff


	//----- nvinfo : EIATTR_COOP_GROUP_INSTR_OFFSETS
	.align		4
.L_523:
        /*00c8*/ 	.byte	0x04, 0x28
        /*00ca*/ 	.short	(.L_525 - .L_524)


	//   ....[0]....
.L_524:
        /*00cc*/ 	.word	0x000018a0


	//   ....[1]....
        /*00d0*/ 	.word	0x000018d0


	//   ....[2]....
        /*00d4*/ 	.word	0x000018f0


	//   ....[3]....
        /*00d8*/ 	.word	0x00001910


	//   ....[4]....
        /*00dc*/ 	.word	0x00001930


	//   ....[5]....
        /*00e0*/ 	.word	0x00002570


	//   ....[6]....
        /*00e4*/ 	.word	0x00002780


	//   ....[7]....
        /*00e8*/ 	.word	0x000027b0


	//   ....[8]....
        /*00ec*/ 	.word	0x000027d0


	//   ....[9]....
        /*00f0*/ 	.word	0x000027f0


	//   ....[10]....
        /*00f4*/ 	.word	0x00002910


	//   ....[11]....
        /*00f8*/ 	.word	0x00002930


	//   ....[12]....
        /*00fc*/ 	.word	0x00002950


	//   ....[13]....
        /*0100*/ 	.word	0x00002b30


	//   ....[14]....
        /*0104*/ 	.word	0x00002c10


	//   ....[15]....
        /*0108*/ 	.word	0x00002c40


	//   ....[16]....
        /*010c*/ 	.word	0x00002c60


	//   ....[17]....
        /*0110*/ 	.word	0x00002c80


	//   ....[18]....
        /*0114*/ 	.word	0x00002d10


	//   ....[19]....
        /*0118*/ 	.word	0x00002d30


	//   ....[20]....
        /*011c*/ 	.word	0x00002d50


	//   ....[21]....
        /*0120*/ 	.word	0x00005970


	//   ....[22]....
        /*0124*/ 	.word	0x000059f0


	//   ....[23]....
        /*0128*/ 	.word	0x00005a60


	//   ....[24]....
        /*012c*/ 	.word	0x00005ad0


	//   ....[25]....
        /*0130*/ 	.word	0x00005b40


	//   ....[26]....
        /*0134*/ 	.word	0x00005bc0


	//   ....[27]....
        /*0138*/ 	.word	0x00005c40


	//   ....[28]....
        /*013c*/ 	.word	0x00005cc0


	//   ....[29]....
        /*0140*/ 	.word	0x00005d30


	//   ....[30]....
        /*0144*/ 	.word	0x00005da0


	//----- nvinfo : EIATTR_SYSCALL_OFFSETS
	.align		4
.L_525:
        /*0148*/ 	.byte	0x04, 0x46
        /*014a*/ 	.short	(.L_527 - .L_526)


	//   ....[0]....
.L_526:
        /*014c*/ 	.word	0x00001060


	//----- nvinfo : EIATTR_EXIT_INSTR_OFFSETS
	.align		4
.L_527:
        /*0150*/ 	.byte	0x04, 0x1c
        /*0152*/ 	.short	(.L_529 - .L_528)


	//   ....[0]....
.L_528:
        /*0154*/ 	.word	0x000000d0


	//   ....[1]....
        /*0158*/ 	.word	0x00005490


	//   ....[2]....
        /*015c*/ 	.word	0x00005570


	//   ....[3]....
        /*0160*/ 	.word	0x00005910


	//----- nvinfo : EIATTR_CRS_STACK_SIZE
	.align		4
.L_529:
        /*0164*/ 	.byte	0x04, 0x1e
        /*0166*/ 	.short	(.L_531 - .L_530)
.L_530:
        /*0168*/ 	.word	0x00000000
.L_531:


//--------------------- .nv.info._ZN4mmha33masked_multihead_attention_kernelItLi48ELi64ELi4ELi8ELi64ELb0ELb0EEEv26Multihead_attention_paramsIT_XT5_EE --------------------------
	.section	.nv.info._ZN4mmha33masked_multihead_attention_kernelItLi48ELi64ELi4ELi8ELi64ELb0ELb0EEEv26Multihead_attention_paramsIT_XT5_EE,"",@"SHT_CUDA_INFO"
	.sectionflags	@""
	.align	4


	//----- nvinfo : EIATTR_CUDA_API_VERSION
	.align		4
        /*0000*/ 	.byte	0x04, 0x37
        /*0002*/ 	.short	(.L_533 - .L_532)
.L_532:
        /*0004*/ 	.word	0x00000082


	//----- nvinfo : EIATTR_SW2861232_WAR
	.align		4
.L_533:
        /*0008*/ 	.byte	0x01, 0x35
	.zero		2


	//----- nvinfo : EIATTR_PARAM_CBANK
	.align		4
        /*000c*/ 	.byte	0x04, 0x0a
        /*000e*/ 	.short	(.L_535 - .L_534)
	.align		4
.L_534:
        /*0010*/ 	.word	index@(.nv.constant0._ZN4mmha33masked_multihead_attention_kernelItLi48ELi64ELi4ELi8ELi64ELb0ELb0EEEv26Multihead_attention_paramsIT_XT5_EE)
        /*0014*/ 	.short	0x0160
        /*0016*/ 	.short	0x0128


	//----- nvinfo : EIATTR_CBANK_PARAM_SIZE
	.align		4
.L_535:
        /*0018*/ 	.byte	0x03, 0x19
        /*001a*/ 	.short	0x0128


	//----- nvinfo : EIATTR_KPARAM_INFO
	.align		4
        /*001c*/ 	.byte	0x04, 0x17
        /*001e*/ 	.short	(.L_537 - .L_536)
.L_536:
        /*0020*/ 	.word	0x00000000
        /*0024*/ 	.short	0x0000
        /*0026*/ 	.short	0x0000
        /*0028*/ 	.byte	0x00, 0xf0, 0xa1, 0x04


	//----- nvinfo : EIATTR_MAXREG_COUNT
	.align		4
.L_537:
        /*002c*/ 	.byte	0x03, 0x1b
        /*002e*/ 	.short	0x00ff


	//----- nvinfo : EIATTR_NUM_BARRIERS
	.align		4
        /*0030*/ 	.byte	0x02, 0x4c
        /*0032*/ 	.byte	0x01
	.zero		1


	//----- nvinfo : EIATTR_EXTERNS
	.align		4
        /*0034*/ 	.byte	0x04, 0x0f
        /*0036*/ 	.short	(.L_539 - .L_538)


	//   ....[0]....
	.align		4
.L_538:
        /*0038*/ 	.word	index@(__assertfail)


	//----- nvinfo : EIATTR_MERCURY_ISA_VERSION
	.align		4
.L_539:
        /*003c*/ 	.byte	0x03, 0x5f
        /*003e*/ 	.short	0x0000


	//----- nvinfo : EIATTR_INT_WARP_WIDE_INSTR_OFFSETS
	.align		4
        /*0040*/ 	.byte	0x04, 0x31
        /*0042*/ 	.short	(.L_541 - .L_540)


	//   ....[0]....
.L_540:
        /*0044*/ 	.word	0x00000ae0


	//----- nvinfo : EIATTR_COOP_GROUP_MASK_REGIDS
	.align		4
.L_541:
        /*0048*/ 	.byte	0x04, 0x29
        /*004a*/ 	.short	(.L_543 - .L_542)


	//   ....[0]....
.L_542:
        /*004c*/ 	.word	0xffffffff


	//   ....[1]....
        /*0050*/ 	.word	0xffffffff


	//   ....[2]....
        /*0054*/ 	.word	0xffffffff


	//   ....[3]....
        /*0058*/ 	.word	0xffffffff


	//   ....[4]....
        /*005c*/ 	.word	0xffffffff


	//   ....[5]....
        /*0060*/ 	.word	0xffffffff


	//   ....[6]....
        /*0064*/ 	.word	0xffffffff


	//   ....[7]....
        /*0068*/ 	.word	0xffffffff


	//   ....[8]....
        /*006c*/ 	.word	0xffffffff


	//   ....[9]....
        /*0070*/ 	.word	0xffffffff


	//   ....[10]....
        /*0074*/ 	.word	0xffffffff


	//   ....[11]....
        /*0078*/ 	.word	0xffffffff


	//   ....[12]....
        /*007c*/ 	.word	0xffffffff


	//   ....[13]....
        /*0080*/ 	.word	0xffffffff


	//   ....[14]....
        /*0084*/ 	.word	0xffffffff


	//   ....[15]....
        /*0088*/ 	.word	0xffffffff


	//   ....[16]....
        /*008c*/ 	.word	0xffffffff


	//   ....[17]....
        /*0090*/ 	.word	0xffffffff


	//   ....[18]....
        /*0094*/ 	.word	0xffffffff


	//   ....[19]....
        /*0098*/ 	.word	0xffffffff


	//   ....[20]....
        /*009c*/ 	.word	0xffffffff


	//   ....[21]....
        /*00a0*/ 	.word	0xffffffff


	//   ....[22]....
        /*00a4*/ 	.word	0xffffffff


	//   ....[23]....
        /*00a8*/ 	.word	0xffffffff


	//   ....[24]....
        /*00ac*/ 	.word	0xffffffff


	//   ....[25]....
        /*00b0*/ 	.word	0xffffffff


	//   ....[26]....
        /*00b4*/ 	.word	0xffffffff


	//   ....[27]....
        /*00b8*/ 	.word	0xffffffff


	//   ....[28]....
        /*00bc*/ 	.word	0xffffffff


	//----- nvinfo : EIATTR_COOP_GROUP_INSTR_OFFSETS
	.align		4
.L_543:
        /*00c0*/ 	.byte	0x04, 0x28
        /*00c2*/ 	.short	(.L_545 - .L_544)


	//   ....[0]....
.L_544:
        /*00c4*/ 	.word	0x00001880


	//   ....[1]....
        /*00c8*/ 	.word	0x000018b0


	//   ....[2]....
        /*00cc*/ 	.word	0x000018d0


	//   ....[3]....
        /*00d0*/ 	.word	0x000018f0


	//   ....[4]....
        /*00d4*/ 	.word	0x00001910


	//   ....[5]....
        /*00d8*/ 	.word	0x00002450


	//   ....[6]....
        /*00dc*/ 	.word	0x00002480


	//   ....[7]....
        /*00e0*/ 	.word	0x000026a0


	//   ....[8]....
        /*00e4*/ 	.word	0x000026d0


	//   ....[9]....
        /*00e8*/ 	.word	0x000026f0


	//   ....[10]....
        /*00ec*/ 	.word	0x000027e0


	//   ....[11]....
        /*00f0*/ 	.word	0x00002810


	//   ....[12]....
        /*00f4*/ 	.word	0x00002a00


	//   ....[13]....
        /*00f8*/ 	.word	0x00002af0


	//   ....[14]....
        /*00fc*/ 	.word	0x00002b20


	//   ....[15]....
        /*0100*/ 	.word	0x00002b40


	//   ....[16]....
        /*0104*/ 	.word	0x00002b60


	//   ....[17]....
        /*0108*/ 	.word	0x00002bf0


	//   ....[18]....
        /*010c*/ 	.word	0x00002c10


	//   ....[19]....
        /*0110*/ 	.word	0x000055c0


	//   ....[20]....
        /*0114*/ 	.word	0x00005640


	//   ....[21]....
        /*0118*/ 	.word	0x000056b0


	//   ....[22]....
        /*011c*/ 	.word	0x00005720


	//   ....[23]....
        /*0120*/ 	.word	0x00005790


	//   ....[24]....
        /*0124*/ 	.word	0x00005810


	//   ....[25]....
        /*0128*/ 	.word	0x00005890


	//   ....[26]....
        /*012c*/ 	.word	0x00005910


	//   ....[27]....
        /*0130*/ 	.word	0x00005990


	//   ....[28]....
        /*0134*/ 	.word	0x00005a00


	//----- nvinfo : EIATTR_SYSCALL_OFFSETS
	.align		4
.L_545:
        /*0138*/ 	.byte	0x04, 0x46
        /*013a*/ 	.short	(.L_547 - .L_546)


	//   ....[0]....
.L_546:
        /*013c*/ 	.word	0x00001040


	//----- nvinfo : EIATTR_EXIT_INSTR_OFFSETS
	.align		4
.L_547:
        /*0140*/ 	.byte	0x04, 0x1c
        /*0142*/ 	.short	(.L_549 - .L_548)


	//   ....[0]....
.L_548:
        /*0144*/ 	.word	0x000000d0


	//   ....[1]....
        /*0148*/ 	.word	0x000050e0


	//   ....[2]....
        /*014c*/ 	.word	0x000051c0


	//   ....[3]....
        /*0150*/ 	.word	0x00005560


	//----- nvinfo : EIATTR_CRS_STACK_SIZE
	.align		4
.L_549:
        /*0154*/ 	.byte	0x04, 0x1e
        /*0156*/ 	.short	(.L_551 - .L_550)
.L_550:
        /*0158*/ 	.word	0x00000000
.L_551:


//--------------------- .nv.info._ZN4mmha33masked_multihead_attention_kernelIfLi48ELi64ELi1ELi16ELi256ELb0ELb1EEEv26Multihead_attention_paramsIT_XT5_EE --------------------------
	.section	.nv.info._ZN4mmha33masked_multihead_attention_kernelIfLi48ELi64ELi1ELi16ELi256ELb0ELb1EEEv26Multihead_attention_paramsIT_XT5_EE,"",@"SHT_CUDA_INFO"
	.sectionflags	@""
	.align	4


	//----- nvinfo : EIATTR_CUDA_API_VERSION
	.align		4
        /*0000*/ 	.byte	0x04, 0x37
        /*0002*/ 	.short	(.L_553 - .L_552)
.L_552:
        /*0004*/ 	.word	0x00000082


	//----- nvinfo : EIATTR_SW2861232_WAR
	.align		4
.L_553:
        /*0008*/ 	.byte	0x01, 0x35
	.zero		2


	//----- nvinfo : EIATTR_PARAM_CBANK
	.align		4
        /*000c*/ 	.byte	0x04, 0x0a
        /*000e*/ 	.short	(.L_555 - .L_554)
	.align		4
.L_554:
        /*0010*/ 	.word	index@(.nv.constant0._ZN4mmha33masked_multihead_attention_kernelIfLi48ELi64ELi1ELi16ELi256ELb0ELb1EEEv26Multihead_attention_paramsIT_XT5_EE)
        /*0014*/ 	.short	0x0160
        /*0016*/ 	.short	0x0128


	//----- nvinfo : EIATTR_CBANK_PARAM_SIZE
	.align		4
.L_555:
        /*0018*/ 	.byte	0x03, 0x19
        /*001a*/ 	.short	0x0128


	//----- nvinfo : EIATTR_KPARAM_INFO
	.align		4
        /*001c*/ 	.byte	0x04, 0x17
        /*001e*/ 	.short	(.L_557 - .L_556)
.L_556:
        /*0020*/ 	.word	0x00000000
        /*0024*/ 	.short	0x0000
        /*0026*/ 	.short	0x0000
        /*0028*/ 	.byte	0x00, 0xf0, 0xa1, 0x04


	//----- nvinfo : EIATTR_MAXREG_COUNT
	.align		4
.L_557:
        /*002c*/ 	.byte	0x03, 0x1b
        /*002e*/ 	.short	0x00ff


	//----- nvinfo : EIATTR_NUM_BARRIERS
	.align		4
        /*0030*/ 	.byte	0x02, 0x4c
        /*0032*/ 	.byte	0x01
	.zero		1


	//----- nvinfo : EIATTR_EXTERNS
	.align		4
        /*0034*/ 	.byte	0x04, 0x0f
        /*0036*/ 	.short	(.L_559 - .L_558)


	//   ....[0]....
	.align		4
.L_558:
        /*0038*/ 	.word	index@(__assertfail)


	//----- nvinfo : EIATTR_MERCURY_ISA_VERSION
	.align		4
.L_559:
        /*003c*/ 	.byte	0x03, 0x5f
        /*003e*/ 	.short	0x0000


	//----- nvinfo : EIATTR_COOP_GROUP_MASK_REGIDS
	.align		4
        /*0040*/ 	.byte	0x04, 0x29
        /*0042*/ 	.short	(.L_561 - .L_560)


	//   ....[0]....
.L_560:
        /*0044*/ 	.word	0xffffffff


	//   ....[1]....
        /*0048*/ 	.word	0xffffffff


	//   ....[2]....
        /*004c*/ 	.word	0xffffffff


	//   ....[3]....
        /*0050*/ 	.word	0xffffffff


	//   ....[4]....
        /*0054*/ 	.word	0xffffffff


	//   ....[5]....
        /*0058*/ 	.word	0xffffffff


	//   ....[6]....
        /*005c*/ 	.word	0xffffffff


	//   ....[7]....
        /*0060*/ 	.word	0xffffffff


	//   ....[8]....
        /*0064*/ 	.word	0xffffffff


	//   ....[9]....
        /*0068*/ 	.word	0xffffffff


	//   ....[10]....
        /*006c*/ 	.word	0xffffffff


	//   ....[11]....
        /*0070*/ 	.word	0xffffffff


	//   ....[12]....
        /*0074*/ 	.word	0xffffffff


	//   ....[13]....
        /*0078*/ 	.word	0xffffffff


	//   ....[14]....
        /*007c*/ 	.word	0xffffffff


	//   ....[15]....
        /*0080*/ 	.word	0xffffffff


	//   ....[16]....
        /*0084*/ 	.word	0xffffffff


	//   ....[17]....
        /*0088*/ 	.word	0xffffffff


	//   ....[18]....
        /*008c*/ 	.word	0xffffffff


	//   ....[19]....
        /*0090*/ 	.word	0xffffffff


	//   ....[20]....
        /*0094*/ 	.word	0xffffffff


	//   ....[21]....
        /*0098*/ 	.word	0xffffffff


	//   ....[22]....
        /*009c*/ 	.word	0xffffffff


	//   ....[23]....
        /*00a0*/ 	.word	0xffffffff


	//   ....[24]....
        /*00a4*/ 	.word	0xffffffff


	//   ....[25]....
        /*00a8*/ 	.word	0xffffffff


	//   ....[26]....
        /*00ac*/ 	.word	0xffffffff


	//   ....[27]....
        /*00b0*/ 	.word	0xffffffff


	//----- nvinfo : EIATTR_COOP_GROUP_INSTR_OFFSETS
	.align		4
.L_561:
        /*00b4*/ 	.byte	0x04, 0x28
        /*00b6*/ 	.short	(.L_563 - .L_562)


	//   ....[0]....
.L_562:
        /*00b8*/ 	.word	0x00001520


	//   ....[1]....
        /*00bc*/ 	.word	0x00001550


	//   ....[2]....
        /*00c0*/ 	.word	0x00001570


	//   ....[3]....
        /*00c4*/ 	.word	0x00001590


	//   ....[4]....
        /*00c8*/ 	.word	0x000015b0


	//   ....[5]....
        /*00cc*/ 	.word	0x00003450


	//   ....[6]....
        /*00d0*/ 	.word	0x000034f0


	//   ....[7]....
        /*00d4*/ 	.word	0x00003520


	//   ....[8]....
        /*00d8*/ 	.word	0x00003540


	//   ....[9]....
        /*00dc*/ 	.word	0x00003560


	//   ....[10]....
        /*00e0*/ 	.word	0x000035c0


	//   ....[11]....
        /*00e4*/ 	.word	0x000035f0


	//   ....[12]....
        /*00e8*/ 	.word	0x00003620


	//   ....[13]....
        /*00ec*/ 	.word	0x00003640


	//   ....[14]....
        /*00f0*/ 	.word	0x000037f0


	//   ....[15]....
        /*00f4*/ 	.word	0x00003840


	//   ....[16]....
        /*00f8*/ 	.word	0x00003870


	//   ....[17]....
        /*00fc*/ 	.word	0x00003890


	//   ....[18]....
        /*0100*/ 	.word	0x000038b0


	//   ....[19]....
        /*0104*/ 	.word	0x00003900


	//   ....[20]....
        /*0108*/ 	.word	0x00003920


	//   ....[21]....
        /*010c*/ 	.word	0x00003940


	//   ....[22]....
        /*0110*/ 	.word	0x00003960


	//   ....[23]....
        /*0114*/ 	.word	0x00005d30


	//   ....[24]....
        /*0118*/ 	.word	0x00005da0


	//   ....[25]....
        /*011c*/ 	.word	0x00005e00


	//   ....[26]....
        /*0120*/ 	.word	0x00005e60


	//   ....[27]....
        /*0124*/ 	.word	0x00005ec0


	//----- nvinfo : EIATTR_SYSCALL_OFFSETS
	.align		4
.L_563:
        /*0128*/ 	.byte	0x04, 0x46
        /*012a*/ 	.short	(.L_565 - .L_564)


	//   ....[0]....
.L_564:
        /*012c*/ 	.word	0x00000e40


	//----- nvinfo : EIATTR_EXIT_INSTR_OFFSETS
	.align		4
.L_565:
        /*0130*/ 	.byte	0x04, 0x1c
        /*0132*/ 	.short	(.L_567 - .L_566)


	//   ....[0]....
.L_566:
        /*0134*/ 	.word	0x000000a0


	//   ....[1]....
        /*0138*/ 	.word	0x00005ab0


	//   ....[2]....
        /*013c*/ 	.word	0x00005b20


	//   ....[3]....
        /*0140*/ 	.word	0x00005ce0


	//----- nvinfo : EIATTR_CRS_STACK_SIZE
	.align		4
.L_567:
        /*0144*/ 	.byte	0x04, 0x1e
        /*0146*/ 	.short	(.L_569 - .L_568)
.L_568:
        /*0148*/ 	.word	0x00000000
.L_569:


//--------------------- .nv.info._ZN4mmha33masked_multihead_attention_kernelIfLi48ELi64ELi2ELi16ELi128ELb0ELb1EEEv26Multihead_attention_paramsIT_XT5_EE --------------------------
	.section	.nv.info._ZN4mmha33masked_multihead_attention_kernelIfLi48ELi64ELi2ELi16ELi128ELb0ELb1EEEv26Multihead_attention_paramsIT_XT5_EE,"",@"SHT_CUDA_INFO"
	.sectionflags	@""
	.align	4


	//----- nvinfo : EIATTR_CUDA_API_VERSION
	.align		4
        /*0000*/ 	.byte	0x04, 0x37
        /*0002*/ 	.short	(.L_571 - .L_570)
.L_570:
        /*0004*/ 	.word	0x00000082


	//----- nvinfo : EIATTR_SW2861232_WAR
	.align		4
.L_571:
        /*0008*/ 	.byte	0x01, 0x35
	.zero		2


	//----- nvinfo : EIATTR_PARAM_CBANK
	.align		4
        /*000c*/ 	.byte	0x04, 0x0a
        /*000e*/ 	.short	(.L_573 - .L_572)
	.align		4
.L_572:
        /*0010*/ 	.word	index@(.nv.constant0._ZN4mmha33masked_multihead_attention_kernelIfLi48ELi64ELi2ELi16ELi128ELb0ELb1EEEv26Multihead_attention_paramsIT_XT5_EE)
        /*0014*/ 	.short	0x0160
        /*0016*/ 	.short	0x0128


	//----- nvinfo : EIATTR_CBANK_PARAM_SIZE
	.align		4
.L_573:
        /*0018*/ 	.byte	0x03, 0x19
        /*001a*/ 	.short	0x0128


	//----- nvinfo : EIATTR_KPARAM_INFO
	.align		4
        /*001c*/ 	.byte	0x04, 0x17
        /*001e*/ 	.short	(.L_575 - .L_574)
.L_574:
        /*0020*/ 	.word	0x00000000
        /*0024*/ 	.short	0x0000
        /*0026*/ 	.short	0x0000
        /*0028*/ 	.byte	0x00, 0xf0, 0xa1, 0x04


	//----- nvinfo : EIATTR_MAXREG_COUNT
	.align		4
.L_575:
        /*002c*/ 	.byte	0x03, 0x1b
        /*002e*/ 	.short	0x00ff


	//----- nvinfo : EIATTR_NUM_BARRIERS
	.align		4
        /*0030*/ 	.byte	0x02, 0x4c
        /*0032*/ 	.byte	0x01
	.zero		1


	//----- nvinfo : EIATTR_EXTERNS
	.align		4
        /*0034*/ 	.byte	0x04, 0x0f
        /*0036*/ 	.short	(.L_577 - .L_576)


	//   ....[0]....
	.align		4
.L_576:
        /*0038*/ 	.word	index@(__assertfail)


	//----- nvinfo : EIATTR_MERCURY_ISA_VERSION
	.align		4
.L_577:
        /*003c*/ 	.byte	0x03, 0x5f
        /*003e*/ 	.short	0x0000


	//----- nvinfo : EIATTR_COOP_GROUP_MASK_REGIDS
	.align		4
        /*0040*/ 	.byte	0x04, 0x29
        /*0042*/ 	.short	(.L_579 - .L_578)


	//   ....[0]....
.L_578:
        /*0044*/ 	.word	0xffffffff


	//   ....[1]....
        /*0048*/ 	.word	0xffffffff


	//   ....[2]....
        /*004c*/ 	.word	0xffffffff


	//   ....[3]....
        /*0050*/ 	.word	0xffffffff


	//   ....[4]....
        /*0054*/ 	.word	0xffffffff


	//   ....[5]....
        /*0058*/ 	.word	0xffffffff


	//   ....[6]....
        /*005c*/ 	.word	0xffffffff


	//   ....[7]....
        /*0060*/ 	.word	0xffffffff


	//   ....[8]....
        /*0064*/ 	.word	0xffffffff


	//   ....[9]....
        /*0068*/ 	.word	0xffffffff


	//   ....[10]....
        /*006c*/ 	.word	0xffffffff


	//   ....[11]....
        /*0070*/ 	.word	0xffffffff


	//   ....[12]....
        /*0074*/ 	.word	0xffffffff


	//   ....[13]....
        /*0078*/ 	.word	0xffffffff


	//   ....[14]....
        /*007c*/ 	.word	0xffffffff


	//   ....[15]....
        /*0080*/ 	.word	0xffffffff


	//   ....[16]....
        /*0084*/ 	.word	0xffffffff


	//   ....[17]....
        /*0088*/ 	.word	0xffffffff


	//   ....[18]....
        /*008c*/ 	.word	0xffffffff


	//   ....[19]....
        /*0090*/ 	.word	0xffffffff


	//   ....[20]....
        /*0094*/ 	.word	0xffffffff


	//   ....[21]....
        /*0098*/ 	.word	0xffffffff


	//   ....[22]....
        /*009c*/ 	.word	0xffffffff


	//   ....[23]....
        /*00a0*/ 	.word	0xffffffff


	//   ....[24]....
        /*00a4*/ 	.word	0xffffffff


	//   ....[25]....
        /*00a8*/ 	.word	0xffffffff


	//   ....[26]....
        /*00ac*/ 	.word	0xffffffff


	//   ....[27]....
        /*00b0*/ 	.word	0xffffffff


	//   ....[28]....
        /*00b4*/ 	.word	0xffffffff


	//   ....[29]....
        /*00b8*/ 	.word	0xffffffff


	//   ....[30]....
        /*00bc*/ 	.word	0xffffffff


	//----- nvinfo : EIATTR_COOP_GROUP_INSTR_OFFSETS
	.align		4
.L_579:
        /*00c0*/ 	.byte	0x04, 0x28
        /*00c2*/ 	.short	(.L_581 - .L_580)


	//   ....[0]....
.L_580:
        /*00c4*/ 	.word	0x00001510


	//   ....[1]....
        /*00c8*/ 	.word	0x00001540


	//   ....[2]....
        /*00cc*/ 	.word	0x00001560


	//   ....[3]....
        /*00d0*/ 	.word	0x00001580


	//   ....[4]....
        /*00d4*/ 	.word	0x000015a0


	//   ....[5]....
        /*00d8*/ 	.word	0x00002bd0


	//   ....[6]....
        /*00dc*/ 	.word	0x00002dd0


	//   ....[7]....
        /*00e0*/ 	.word	0x00002e00


	//   ....[8]....
        /*00e4*/ 	.word	0x00002e20


	//   ....[9]....
        /*00e8*/ 	.word	0x00002e40


	//   ....[10]....
        /*00ec*/ 	.word	0x00002f60


	//   ....[11]....
        /*00f0*/ 	.word	0x00002f80


	//   ....[12]....
        /*00f4*/ 	.word	0x00002fa0


	//   ....[13]....
        /*00f8*/ 	.word	0x00003160


	//   ....[14]....
        /*00fc*/ 	.word	0x000031f0


	//   ....[15]....
        /*0100*/ 	.word	0x00003220


	//   ....[16]....
        /*0104*/ 	.word	0x00003250


	//   ....[17]....
        /*0108*/ 	.word	0x000032a0


	//   ....[18]....
        /*010c*/ 	.word	0x000033a0


	//   ....[19]....
        /*0110*/ 	.word	0x000033c0


	//   ....[20]....
        /*0114*/ 	.word	0x00003400


	//   ....[21]....
        /*0118*/ 	.word	0x00005620


	//   ....[22]....
        /*011c*/ 	.word	0x000056a0


	//   ....[23]....
        /*0120*/ 	.word	0x00005710


	//   ....[24]....
        /*0124*/ 	.word	0x00005780


	//   ....[25]....
        /*0128*/ 	.word	0x000057f0


	//   ....[26]....
        /*012c*/ 	.word	0x00005870


	//   ....[27]....
        /*0130*/ 	.word	0x000058f0


	//   ....[28]....
        /*0134*/ 	.word	0x00005970


	//   ....[29]....
        /*0138*/ 	.word	0x000059e0


	//   ....[30]....
        /*013c*/ 	.word	0x00005a50


	//----- nvinfo : EIATTR_SYSCALL_OFFSETS
	.align		4
.L_581:
        /*0140*/ 	.byte	0x04, 0x46
        /*0142*/ 	.short	(.L_583 - .L_582)


	//   ....[0]....
.L_582:
        /*0144*/ 	.word	0x00000e30


	//----- nvinfo : EIATTR_EXIT_INSTR_OFFSETS
	.align		4
.L_583:
        /*0148*/ 	.byte	0x04, 0x1c
        /*014a*/ 	.short	(.L_585 - .L_584)


	//   ....[0]....
.L_584:
        /*014c*/ 	.word	0x000000a0


	//   ....[1]....
        /*0150*/ 	.word	0x00005390


	//   ....[2]....
        /*0154*/ 	.word	0x00005400


	//   ....[3]....
        /*0158*/ 	.word	0x000055c0


	//----- nvinfo : EIATTR_CRS_STACK_SIZE
	.align		4
.L_585:
        /*015c*/ 	.byte	0x04, 0x1e
        /*015e*/ 	.short	(.L_587 - .L_586)
.L_586:
        /*0160*/ 	.word	0x00000000
.L_587:


//--------------------- .nv.info._ZN4mmha33masked_multihead_attention_kernelIfLi48ELi64ELi4ELi16ELi64ELb0ELb1EEEv26Multihead_attention_paramsIT_XT5_EE --------------------------
	.section	.nv.info._ZN4mmha33masked_multihead_attention_kernelIfLi48ELi64ELi4ELi16ELi64ELb0ELb1EEEv26Multihead_attention_paramsIT_XT5_EE,"",@"SHT_CUDA_INFO"
	.sectionflags	@""
	.align	4


	//----- nvinfo : EIATTR_CUDA_API_VERSION
	.align		4
        /*0000*/ 	.byte	0x04, 0x37
        /*0002*/ 	.short	(.L_589 - .L_588)
.L_588:
        /*0004*/ 	.word	0x00000082


	//----- nvinfo : EIATTR_SW2861232_WAR
	.align		4
.L_589:
        /*0008*/ 	.byte	0x01, 0x35
	.zero		2


	//----- nvinfo : EIATTR_PARAM_CBANK
	.align		4
        /*000c*/ 	.byte	0x04, 0x0a
        /*000e*/ 	.short	(.L_591 - .L_590)
	.align		4
.L_590:
        /*0010*/ 	.word	index@(.nv.constant0._ZN4mmha33masked_multihead_attention_kernelIfLi48ELi64ELi4ELi16ELi64ELb0ELb1EEEv26Multihead_attention_paramsIT_XT5_EE)
        /*0014*/ 	.short	0x0160
        /*0016*/ 	.short	0x0128


	//----- nvinfo : EIATTR_CBANK_PARAM_SIZE
	.align		4
.L_591:
        /*0018*/ 	.byte	0x03, 0x19
        /*001a*/ 	.short	0x0128


	//----- nvinfo : EIATTR_KPARAM_INFO
	.align		4
        /*001c*/ 	.byte	0x04, 0x17
        /*001e*/ 	.short	(.L_593 - .L_592)
.L_592:
        /*0020*/ 	.word	0x00000000
        /*0024*/ 	.short	0x0000
        /*0026*/ 	.short	0x0000
        /*0028*/ 	.byte	0x00, 0xf0, 0xa1, 0x04


	//----- nvinfo : EIATTR_MAXREG_COUNT
	.align		4
.L_593:
        /*002c*/ 	.byte	0x03, 0x1b
        /*002e*/ 	.short	0x00ff


	//----- nvinfo : EIATTR_NUM_BARRIERS
	.align		4
        /*0030*/ 	.byte	0x02, 0x4c
        /*0032*/ 	.byte	0x01
	.zero		1


	//----- nvinfo : EIATTR_EXTERNS
	.align		4
        /*0034*/ 	.byte	0x04, 0x0f
        /*0036*/ 	.short	(.L_595 - .L_594)


	//   ....[0]....
	.align		4
.L_594:
        /*0038*/ 	.word	index@(__assertfail)


	//----- nvinfo : EIATTR_MERCURY_ISA_VERSION
	.align		4
.L_595:
        /*003c*/ 	.byte	0x03, 0x5f
        /*003e*/ 	.short	0x0000


	//----- nvinfo : EIATTR_COOP_GROUP_MASK_REGIDS
	.align		4
        /*0040*/ 	.byte	0x04, 0x29
        /*0042*/ 	.short	(.L_597 - .L_596)


	//   ....[0]....
.L_596:
        /*0044*/ 	.word	0xffffffff


	//   ....[1]....
        /*0048*/ 	.word	0xffffffff


	//   ....[2]....
        /*004c*/ 	.word	0xffffffff


	//   ....[3]....
        /*0050*/ 	.word	0xffffffff


	//   ....[4]....
        /*0054*/ 	.word	0xffffffff


	//   ....[5]....
        /*0058*/ 	.word	0xffffffff


	//   ....[6]....
        /*005c*/ 	.word	0xffffffff


	//   ....[7]....
        /*0060*/ 	.word	0xffffffff


	//   ....[8]....
        /*0064*/ 	.word	0xffffffff


	//   ....[9]....
        /*0068*/ 	.word	0xffffffff


	//   ....[10]....
        /*006c*/ 	.word	0xffffffff


	//   ....[11]....
        /*0070*/ 	.word	0xffffffff


	//   ....[12]....
        /*0074*/ 	.word	0xffffffff


	//   ....[13]....
        /*0078*/ 	.word	0xffffffff


	//   ....[14]....
        /*007c*/ 	.word	0xffffffff


	//   ....[15]....
        /*0080*/ 	.word	0xffffffff


	//   ....[16]....
        /*0084*/ 	.word	0xffffffff


	//   ....[17]....
        /*0088*/ 	.word	0xffffffff


	//   ....[18]....
        /*008c*/ 	.word	0xffffffff


	//   ....[19]....
        /*0090*/ 	.word	0xffffffff


	//   ....[20]....
        /*0094*/ 	.word	0xffffffff


	//   ....[21]....
        /*0098*/ 	.word	0xffffffff


	//   ....[22]....
        /*009c*/ 	.word	0xffffffff


	//   ....[23]....
        /*00a0*/ 	.word	0xffffffff


	//   ....[24]....
        /*00a4*/ 	.word	0xffffffff


	//   ....[25]....
        /*00a8*/ 	.word	0xffffffff


	//   ....[26]....
        /*00ac*/ 	.word	0xffffffff


	//   ....[27]....
        /*00b0*/ 	.word	0xffffffff


	//   ....[28]....
        /*00b4*/ 	.word	0xffffffff


	//----- nvinfo : EIATTR_COOP_GROUP_INSTR_OFFSETS
	.align		4
.L_597:
        /*00b8*/ 	.byte	0x04, 0x28
        /*00ba*/ 	.short	(.L_599 - .L_598)


	//   ....[0]....
.L_598:
        /*00bc*/ 	.word	0x00001540


	//   ....[1]....
        /*00c0*/ 	.word	0x00001570


	//   ....[2]....
        /*00c4*/ 	.word	0x00001590


	//   ....[3]....
        /*00c8*/ 	.word	0x000015b0


	//   ....[4]....
        /*00cc*/ 	.word	0x000015d0


	//   ....[5]....
        /*00d0*/ 	.word	0x000029e0


	//   ....[6]....
        /*00d4*/ 	.word	0x00002a10


	//   ....[7]....
        /*00d8*/ 	.word	0x00002c30


	//   ....[8]....
        /*00dc*/ 	.word	0x00002c60


	//   ....[9]....
        /*00e0*/ 	.word	0x00002c80


	//   ....[10]....
        /*00e4*/ 	.word	0x00002da0


	//   ....[11]....
        /*00e8*/ 	.word	0x00002dc0


	//   ....[12]....
        /*00ec*/ 	.word	0x00002f80


	//   ....[13]....
        /*00f0*/ 	.word	0x00003010


	//   ....[14]....
        /*00f4*/ 	.word	0x00003070


	//   ....[15]....
        /*00f8*/ 	.word	0x000030a0


	//   ....[16]....
        /*00fc*/ 	.word	0x000030f0


	//   ....[17]....
        /*0100*/ 	.word	0x000031f0


	//   ....[18]....
        /*0104*/ 	.word	0x00003240


	//   ....[19]....
        /*0108*/ 	.word	0x00005410


	//   ....[20]....
        /*010c*/ 	.word	0x00005470


	//   ....[21]....
        /*0110*/ 	.word	0x000054d0


	//   ....[22]....
        /*0114*/ 	.word	0x00005530


	//   ....[23]....
        /*0118*/ 	.word	0x000055a0


	//   ....[24]....
        /*011c*/ 	.word	0x00005600


	//   ....[25]....
        /*0120*/ 	.word	0x00005660


	//   ....[26]....
        /*0124*/ 	.word	0x000056d0


	//   ....[27]....
        /*0128*/ 	.word	0x00005730


	//   ....[28]....
        /*012c*/ 	.word	0x000057a0


	//----- nvinfo : EIATTR_SYSCALL_OFFSETS
	.align		4
.L_599:
        /*0130*/ 	.byte	0x04, 0x46
        /*0132*/ 	.short	(.L_601 - .L_600)


	//   ....[0]....
.L_600:
        /*0134*/ 	.word	0x00000e60


	//----- nvinfo : EIATTR_EXIT_INSTR_OFFSETS
	.align		4
.L_601:
        /*0138*/ 	.byte	0x04, 0x1c
        /*013a*/ 	.short	(.L_603 - .L_602)


	//   ....[0]....
.L_602:
        /*013c*/ 	.word	0x000000a0


	//   ....[1]....
        /*0140*/ 	.word	0x00005190


	//   ....[2]....
        /*0144*/ 	.word	0x00005200


	//   ....[3]....
        /*0148*/ 	.word	0x000053c0


	//----- nvinfo : EIATTR_CRS_STACK_SIZE
	.align		4
.L_603:
        /*014c*/ 	.byte	0x04, 0x1e
        /*014e*/ 	.short	(.L_605 - .L_604)
.L_604:
        /*0150*/ 	.word	0x00000000
.L_605:


//--------------------- .nv.info._ZN4mmha33masked_multihead_attention_kernelIfLi48ELi64ELi1ELi16ELi256ELb0ELb0EEEv26Multihead_attention_paramsIT_XT5_EE --------------------------
	.section	.nv.info._ZN4mmha33masked_multihead_attention_kernelIfLi48ELi64ELi1ELi16ELi256ELb0ELb0EEEv26Multihead_attention_paramsIT_XT5_EE,"",@"SHT_CUDA_INFO"
	.sectionflags	@""
	.align	4


	//----- nvinfo : EIATTR_CUDA_API_VERSION
	.align		4
        /*0000*/ 	.byte	0x04, 0x37
        /*0002*/ 	.short	(.L_607 - .L_606)
.L_606:
        /*0004*/ 	.word	0x00000082


	//----- nvinfo : EIATTR_SW2861232_WAR
	.align		4
.L_607:
        /*0008*/ 	.byte	0x01, 0x35
	.zero		2


	//----- nvinfo : EIATTR_PARAM_CBANK
	.align		4
        /*000c*/ 	.byte	0x04, 0x0a
        /*000e*/ 	.short	(.L_609 - .L_608)
	.align		4
.L_608:
        /*0010*/ 	.word	index@(.nv.constant0._ZN4mmha33masked_multihead_attention_kernelIfLi48ELi64ELi1ELi16ELi256ELb0ELb0EEEv26Multihead_attention_paramsIT_XT5_EE)
        /*0014*/ 	.short	0x0160
        /*0016*/ 	.short	0x0128


	//----- nvinfo : EIATTR_CBANK_PARAM_SIZE
	.align		4
.L_609:
        /*0018*/ 	.byte	0x03, 0x19
        /*001a*/ 	.short	0x0128


	//----- nvinfo : EIATTR_KPARAM_INFO
	.align		4
        /*001c*/ 	.byte	0x04, 0x17
        /*001e*/ 	.short	(.L_611 - .L_610)
.L_610:
        /*0020*/ 	.word	0x00000000
        /*0024*/ 	.short	0x0000
        /*0026*/ 	.short	0x0000
        /*0028*/ 	.byte	0x00, 0xf0, 0xa1, 0x04


	//----- nvinfo : EIATTR_MAXREG_COUNT
	.align		4
.L_611:
        /*002c*/ 	.byte	0x03, 0x1b
        /*002e*/ 	.short	0x00ff


	//----- nvinfo : EIATTR_NUM_BARRIERS
	.align		4
        /*0030*/ 	.byte	0x02, 0x4c
        /*0032*/ 	.byte	0x01
	.zero		1


	//----- nvinfo : EIATTR_EXTERNS
	.align		4
        /*0034*/ 	.byte	0x04, 0x0f
        /*0036*/ 	.short	(.L_613 - .L_612)


	//   ....[0]....
	.align		4
.L_612:
        /*0038*/ 	.word	index@(__assertfail)


	//----- nvinfo : EIATTR_MERCURY_ISA_VERSION
	.align		4
.L_613:
        /*003c*/ 	.byte	0x03, 0x5f
        /*003e*/ 	.short	0x0000


	//----- nvinfo : EIATTR_COOP_GROUP_MASK_REGIDS
	.align		4
        /*0040*/ 	.byte	0x04, 0x29
        /*0042*/ 	.short	(.L_615 - .L_614)


	//   ....[0]....
.L_614:
        /*0044*/ 	.word	0xffffffff


	//   ....[1]....
        /*0048*/ 	.word	0xffffffff


	//   ....[2]....
        /*004c*/ 	.word	0xffffffff


	//   ....[3]....
        /*0050*/ 	.word	0xffffffff


	//   ....[4]....
        /*0054*/ 	.word	0xffffffff


	//   ....[5]....
        /*0058*/ 	.word	0xffffffff


	//   ....[6]....
        /*005c*/ 	.word	0xffffffff


	//   ....[7]....
        /*0060*/ 	.word	0xffffffff


	//   ....[8]....
        /*0064*/ 	.word	0xffffffff


	//   ....[9]....
        /*0068*/ 	.word	0xffffffff


	//   ....[10]....
        /*006c*/ 	.word	0xffffffff


	//   ....[11]....
        /*0070*/ 	.word	0xffffffff


	//   ....[12]....
        /*0074*/ 	.word	0xffffffff


	//   ....[13]....
        /*0078*/ 	.word	0xffffffff


	//   ....[14]....
        /*007c*/ 	.word	0xffffffff


	//   ....[15]....
        /*0080*/ 	.word	0xffffffff


	//   ....[16]....
        /*0084*/ 	.word	0xffffffff


	//   ....[17]....
        /*0088*/ 	.word	0xffffffff


	//   ....[18]....
        /*008c*/ 	.word	0xffffffff


	//   ....[19]....
        /*0090*/ 	.word	0xffffffff


	//   ....[20]....
        /*0094*/ 	.word	0xffffffff


	//   ....[21]....
        /*0098*/ 	.word	0xffffffff


	//   ....[22]....
        /*009c*/ 	.word	0xffffffff


	//   ....[23]....
        /*00a0*/ 	.word	0xffffffff


	//   ....[24]....
        /*00a4*/ 	.word	0xffffffff


	//   ....[25]....
        /*00a8*/ 	.word	0xffffffff


	//   ....[26]....
        /*00ac*/ 	.word	0xffffffff


	//   ....[27]....
        /*00b0*/ 	.word	0xffffffff


	//----- nvinfo : EIATTR_COOP_GROUP_INSTR_OFFSETS
	.align		4
.L_615:
        /*00b4*/ 	.byte	0x04, 0x28
        /*00b6*/ 	.short	(.L_617 - .L_616)


	//   ....[0]....
.L_616:
        /*00b8*/ 	.word	0x000014f0


	//   ....[1]....
        /*00bc*/ 	.word	0x00001520


	//   ....[2]....
        /*00c0*/ 	.word	0x00001540


	//   ....[3]....
        /*00c4*/ 	.word	0x00001560


	//   ....[4]....
        /*00c8*/ 	.word	0x00001580


	//   ....[5]....
        /*00cc*/ 	.word	0x00002f00


	//   ....[6]....
        /*00d0*/ 	.word	0x00002fa0


	//   ....[7]....
        /*00d4*/ 	.word	0x00002fd0


	//   ....[8]....
        /*00d8*/ 	.word	0x00002ff0


	//   ....[9]....
        /*00dc*/ 	.word	0x00003010


	//   ....[10]....
        /*00e0*/ 	.word	0x00003070


	//   ....[11]....
        /*00e4*/ 	.word	0x000030a0


	//   ....[12]....
        /*00e8*/ 	.word	0x000030d0


	//   ....[13]....
        /*00ec*/ 	.word	0x000030f0


	//   ....[14]....
        /*00f0*/ 	.word	0x000032a0


	//   ....[15]....
        /*00f4*/ 	.word	0x000032f0


	//   ....[16]....
        /*00f8*/ 	.word	0x00003320


	//   ....[17]....
        /*00fc*/ 	.word	0x00003340


	//   ....[18]....
        /*0100*/ 	.word	0x00003360


	//   ....[19]....
        /*0104*/ 	.word	0x000033b0


	//   ....[20]....
        /*0108*/ 	.word	0x000033d0


	//   ....[21]....
        /*010c*/ 	.word	0x000033f0


	//   ....[22]....
        /*0110*/ 	.word	0x00003410


	//   ....[23]....
        /*0114*/ 	.word	0x00005d50


	//   ....[24]....
        /*0118*/ 	.word	0x00005dc0


	//   ....[25]....
        /*011c*/ 	.word	0x00005e20


	//   ....[26]....
        /*0120*/ 	.word	0x00005e80


	//   ....[27]....
        /*0124*/ 	.word	0x00005ee0


	//----- nvinfo : EIATTR_SYSCALL_OFFSETS
	.align		4
.L_617:
        /*0128*/ 	.byte	0x04, 0x46
        /*012a*/ 	.short	(.L_619 - .L_618)


	//   ....[0]....
.L_618:
        /*012c*/ 	.word	0x00000e10


	//----- nvinfo : EIATTR_EXIT_INSTR_OFFSETS
	.align		4
.L_619:
        /*0130*/ 	.byte	0x04, 0x1c
        /*0132*/ 	.short	(.L_621 - .L_620)


	//   ....[0]....
.L_620:
        /*0134*/ 	.word	0x000000a0


	//   ....[1]....
        /*0138*/ 	.word	0x00005ad0


	//   ....[2]....
        /*013c*/ 	.word	0x00005b40


	//   ....[3]....
        /*0140*/ 	.word	0x00005d00


	//----- nvinfo : EIATTR_CRS_STACK_SIZE
	.align		4
.L_621:
        /*0144*/ 	.byte	0x04, 0x1e
        /*0146*/ 	.short	(.L_623 - .L_622)
.L_622:
        /*0148*/ 	.word	0x00000000
.L_623:


//--------------------- .nv.info._ZN4mmha33masked_multihead_attention_kernelIfLi48ELi64ELi2ELi16ELi128ELb0ELb0EEEv26Multihead_attention_paramsIT_XT5_EE --------------------------
	.section	.nv.info._ZN4mmha33masked_multihead_attention_kernelIfLi48ELi64ELi2ELi16ELi128ELb0ELb0EEEv26Multihead_attention_paramsIT_XT5_EE,"",@"SHT_CUDA_INFO"
	.sectionflags	@""
	.align	4


	//----- nvinfo : EIATTR_CUDA_API_VERSION
	.align		4
        /*0000*/ 	.byte	0x04, 0x37
        /*0002*/ 	.short	(.L_625 - .L_624)
.L_624:
        /*0004*/ 	.word	0x00000082


	//----- nvinfo : EIATTR_SW2861232_WAR
	.align		4
.L_625:
        /*0008*/ 	.byte	0x01, 0x35
	.zero		2


	//----- nvinfo : EIATTR_PARAM_CBANK
	.align		4
        /*000c*/ 	.byte	0x04, 0x0a
        /*000e*/ 	.short	(.L_627 - .L_626)
	.align		4
.L_626:
        /*0010*/ 	.word	index@(.nv.constant0._ZN4mmha33masked_multihead_attention_kernelIfLi48ELi64ELi2ELi16ELi128ELb0ELb0EEEv26Multihead_attention_paramsIT_XT5_EE)
        /*0014*/ 	.short	0x0160
        /*0016*/ 	.short	0x0128


	//----- nvinfo : EIATTR_CBANK_PARAM_SIZE
	.align		4
.L_627:
        /*0018*/ 	.byte	0x03, 0x19
        /*001a*/ 	.short	0x0128


	//----- nvinfo : EIATTR_KPARAM_INFO
	.align		4
        /*001c*/ 	.byte	0x04, 0x17
        /*001e*/ 	.short	(.L_629 - .L_628)
.L_628:
        /*0020*/ 	.word	0x00000000
        /*0024*/ 	.short	0x0000
        /*0026*/ 	.short	0x0000
        /*0028*/ 	.byte	0x00, 0xf0, 0xa1, 0x04


	//----- nvinfo : EIATTR_MAXREG_COUNT
	.align		4
.L_629:
        /*002c*/ 	.byte	0x03, 0x1b
        /*002e*/ 	.short	0x00ff


	//----- nvinfo : EIATTR_NUM_BARRIERS
	.align		4
        /*0030*/ 	.byte	0x02, 0x4c
        /*0032*/ 	.byte	0x01
	.zero		1


	//----- nvinfo : EIATTR_EXTERNS
	.align		4
        /*0034*/ 	.byte	0x04, 0x0f
        /*0036*/ 	.short	(.L_631 - .L_630)


	//   ....[0]....
	.align		4
.L_630:
        /*0038*/ 	.word	index@(__assertfail)


	//----- nvinfo : EIATTR_MERCURY_ISA_VERSION
	.align		4
.L_631:
        /*003c*/ 	.byte	0x03, 0x5f
        /*003e*/ 	.short	0x0000


	//----- nvinfo : EIATTR_INT_WARP_WIDE_INSTR_OFFSETS
	.align		4
        /*0040*/ 	.byte	0x04, 0x31
        /*0042*/ 	.short	(.L_633 - .L_632)


	//   ....[0]....
.L_632:
        /*0044*/ 	.word	0x00000a80


	//----- nvinfo : EIATTR_COOP_GROUP_MASK_REGIDS
	.align		4
.L_633:
        /*0048*/ 	.byte	0x04, 0x29
        /*004a*/ 	.short	(.L_635 - .L_634)


	//   ....[0]....
.L_634:
        /*004c*/ 	.word	0xffffffff


	//   ....[1]....
        /*0050*/ 	.word	0xffffffff


	//   ....[2]....
        /*0054*/ 	.word	0xffffffff


	//   ....[3]....
        /*0058*/ 	.word	0xffffffff


	//   ....[4]....
        /*005c*/ 	.word	0xffffffff


	//   ....[5]....
        /*0060*/ 	.word	0xffffffff


	//   ....[6]....
        /*0064*/ 	.word	0xffffffff


	//   ....[7]....
        /*0068*/ 	.word	0xffffffff


	//   ....[8]....
        /*006c*/ 	.word	0xffffffff


	//   ....[9]....
        /*0070*/ 	.word	0xffffffff


	//   ....[10]....
        /*0074*/ 	.word	0xffffffff


	//   ....[11]....
        /*0078*/ 	.word	0xffffffff


	//   ....[12]....
        /*007c*/ 	.word	0xffffffff


	//   ....[13]....
        /*0080*/ 	.word	0xffffffff


	//   ....[14]....
        /*0084*/ 	.word	0xffffffff


	//   ....[15]....
        /*0088*/ 	.word	0xffffffff


	//   ....[16]....
        /*008c*/ 	.word	0xffffffff


	//   ....[17]....
        /*0090*/ 	.word	0xffffffff


	//   ....[18]....
        /*0094*/ 	.word	0xffffffff


	//   ....[19]....
        /*0098*/ 	.word	0xffffffff


	//   ....[20]....
        /*009c*/ 	.word	0xffffffff


	//   ....[21]....
        /*00a0*/ 	.word	0xffffffff


	//   ....[22]....
        /*00a4*/ 	.word	0xffffffff


	//   ....[23]....
        /*00a8*/ 	.word	0xffffffff


	//   ....[24]....
        /*00ac*/ 	.word	0xffffffff


	//   ....[25]....
        /*00b0*/ 	.word	0xffffffff


	//   ....[26]....
        /*00b4*/ 	.word	0xffffffff


	//   ....[27]....
        /*00b8*/ 	.word	0xffffffff


	//   ....[28]....
        /*00bc*/ 	.word	0xffffffff


	//   ....[29]....
        /*00c0*/ 	.word	0xffffffff


	//   ....[30]....
        /*00c4*/ 	.word	0xffffffff


	//----- nvinfo : EIATTR_COOP_GROUP_INSTR_OFFSETS
	.align		4
.L_635:
        /*00c8*/ 	.byte	0x04, 0x28
        /*00ca*/ 	.short	(.L_637 - .L_636)


	//   ....[0]....
.L_636:
        /*00cc*/ 	.word	0x00001700


	//   ....[1]....
        /*00d0*/ 	.word	0x00001730


	//   ....[2]....
        /*00d4*/ 	.word	0x00001750


	//   ....[3]....
        /*00d8*/ 	.word	0x00001770


	//   ....[4]....
        /*00dc*/ 	.word	0x00001790


	//   ....[5]....
        /*00e0*/ 	.word	0x00002a20


	//   ....[6]....
        /*00e4*/ 	.word	0x00002c20


	//   ....[7]....
        /*00e8*/ 	.word	0x00002c50


	//   ....[8]....
        /*00ec*/ 	.word	0x00002c70


	//   ....[9]....
        /*00f0*/ 	.word	0x00002c90


	//   ....[10]....
        /*00f4*/ 	.word	0x00002db0


	//   ....[11]....
        /*00f8*/ 	.word	0x00002dd0


	//   ....[12]....
        /*00fc*/ 	.word	0x00002df0


	//   ....[13]....
        /*0100*/ 	.word	0x00002fd0


	//   ....[14]....
        /*0104*/ 	.word	0x00003040


	//   ....[15]....
        /*0108*/ 	.word	0x00003070


	//   ....[16]....
        /*010c*/ 	.word	0x00003090


	//   ....[17]....
        /*0110*/ 	.word	0x000030b0


	//   ....[18]....
        /*0114*/ 	.word	0x00003120


	//   ....[19]....
        /*0118*/ 	.word	0x00003140


	//   ....[20]....
        /*011c*/ 	.word	0x00003160


	//   ....[21]....
        /*0120*/ 	.word	0x00005ae0


	//   ....[22]....
        /*0124*/ 	.word	0x00005b60


	//   ....[23]....
        /*0128*/ 	.word	0x00005bd0


	//   ....[24]....
        /*012c*/ 	.word	0x00005c40


	//   ....[25]....
        /*0130*/ 	.word	0x00005cb0


	//   ....[26]....
        /*0134*/ 	.word	0x00005d30


	//   ....[27]....
        /*0138*/ 	.word	0x00005db0


	//   ....[28]....
        /*013c*/ 	.word	0x00005e30


	//   ....[29]....
        /*0140*/ 	.word	0x00005ea0


	//   ....[30]....
        /*0144*/ 	.word	0x00005f10


	//----- nvinfo : EIATTR_SYSCALL_OFFSETS
	.align		4
.L_637:
        /*0148*/ 	.byte	0x04, 0x46
        /*014a*/ 	.short	(.L_639 - .L_638)


	//   ....[0]....
.L_638:
        /*014c*/ 	.word	0x00001000


	//----- nvinfo : EIATTR_EXIT_INSTR_OFFSETS
	.align		4
.L_639:
        /*0150*/ 	.byte	0x04, 0x1c
        /*0152*/ 	.short	(.L_641 - .L_640)


	//   ....[0]....
.L_640:
        /*0154*/ 	.word	0x000000d0


	//   ....[1]....
        /*0158*/ 	.word	0x00005850


	//   ....[2]....
        /*015c*/ 	.word	0x000058c0


	//   ....[3]....
        /*0160*/ 	.word	0x00005a80


	//----- nvinfo : EIATTR_CRS_STACK_SIZE
	.align		4
.L_641:
        /*0164*/ 	.byte	0x04, 0x1e
        /*0166*/ 	.short	(.L_643 - .L_642)
.L_642:
        /*0168*/ 	.word	0x00000000
.L_643:


//--------------------- .nv.info._ZN4mmha33masked_multihead_attention_kernelIfLi48ELi64ELi4ELi16ELi64ELb0ELb0EEEv26Multihead_attention_paramsIT_XT5_EE --------------------------
	.section	.nv.info._ZN4mmha33masked_multihead_attention_kernelIfLi48ELi64ELi4ELi16ELi64ELb0ELb0EEEv26Multihead_attention_paramsIT_XT5_EE,"",@"SHT_CUDA_INFO"
	.sectionflags	@""
	.align	4


	//----- nvinfo : EIATTR_CUDA_API_VERSION
	.align		4
        /*0000*/ 	.byte	0x04, 0x37
        /*0002*/ 	.short	(.L_645 - .L_644)
.L_644:
        /*0004*/ 	.word	0x00000082


	//----- nvinfo : EIATTR_SW2861232_WAR
	.align		4
.L_645:
        /*0008*/ 	.byte	0x01, 0x35
	.zero		2


	//----- nvinfo : EIATTR_PARAM_CBANK
	.align		4
        /*000c*/ 	.byte	0x04, 0x0a
        /*000e*/ 	.short	(.L_647 - .L_646)
	.align		4
.L_646:
        /*0010*/ 	.word	index@(.nv.constant0._ZN4mmha33masked_multihead_attention_kernelIfLi48ELi64ELi4ELi16ELi64ELb0ELb0EEEv26Multihead_attention_paramsIT_XT5_EE)
        /*0014*/ 	.short	0x0160
        /*0016*/ 	.short	0x0128


	//----- nvinfo : EIATTR_CBANK_PARAM_SIZE
	.align		4
.L_647:
        /*0018*/ 	.byte	0x03, 0x19
        /*001a*/ 	.short	0x0128


	//----- nvinfo : EIATTR_KPARAM_INFO
	.align		4
        /*001c*/ 	.byte	0x04, 0x17
        /*001e*/ 	.short	(.L_649 - .L_648)
.L_648:
        /*0020*/ 	.word	0x00000000
        /*0024*/ 	.short	0x0000
        /*0026*/ 	.short	0x0000
        /*0028*/ 	.byte	0x00, 0xf0, 0xa1, 0x04


	//----- nvinfo : EIATTR_MAXREG_COUNT
	.align		4
.L_649:
        /*002c*/ 	.byte	0x03, 0x1b
        /*002e*/ 	.short	0x00ff


	//----- nvinfo : EIATTR_NUM_BARRIERS
	.align		4
        /*0030*/ 	.byte	0x02, 0x4c
        /*0032*/ 	.byte	0x01
	.zero		1


	//----- nvinfo : EIATTR_EXTERNS
	.align		4
        /*0034*/ 	.byte	0x04, 0x0f
        /*0036*/ 	.short	(.L_651 - .L_650)


	//   ....[0]....
	.align		4
.L_650:
        /*0038*/ 	.word	index@(__assertfail)


	//----- nvinfo : EIATTR_MERCURY_ISA_VERSION
	.align		4
.L_651:
        /*003c*/ 	.byte	0x03, 0x5f
        /*003e*/ 	.short	0x0000


	//----- nvinfo : EIATTR_INT_WARP_WIDE_INSTR_OFFSETS
	.align		4
        /*0040*/ 	.byte	0x04, 0x31
        /*0042*/ 	.short	(.L_653 - .L_652)


	//   ....[0]....
.L_652:
        /*0044*/ 	.word	0x00000a80


	//----- nvinfo : EIATTR_COOP_GROUP_MASK_REGIDS
	.align		4
.L_653:
        /*0048*/ 	.byte	0x04, 0x29
        /*004a*/ 	.short	(.L_655 - .L_654)


	//   ....[0]....
.L_654:
        /*004c*/ 	.word	0xffffffff


	//   ....[1]....
        /*0050*/ 	.word	0xffffffff


	//   ....[2]....
        /*0054*/ 	.word	0xffffffff


	//   ....[3]....
        /*0058*/ 	.word	0xffffffff


	//   ....[4]....
        /*005c*/ 	.word	0xffffffff


	//   ....[5]....
        /*0060*/ 	.word	0xffffffff


	//   ....[6]....
        /*0064*/ 	.word	0xffffffff


	//   ....[7]....
        /*0068*/ 	.word	0xffffffff


	//   ....[8]....
        /*006c*/ 	.word	0xffffffff


	//   ....[9]....
        /*0070*/ 	.word	0xffffffff


	//   ....[10]....
        /*0074*/ 	.word	0xffffffff


	//   ....[11]....
        /*0078*/ 	.word	0xffffffff


	//   ....[12]....
        /*007c*/ 	.word	0xffffffff


	//   ....[13]....
        /*0080*/ 	.word	0xffffffff


	//   ....[14]....
        /*0084*/ 	.word	0xffffffff


	//   ....[15]....
        /*0088*/ 	.word	0xffffffff


	//   ....[16]....
        /*008c*/ 	.word	0xffffffff


	//   ....[17]....
        /*0090*/ 	.word	0xffffffff


	//   ....[18]....
        /*0094*/ 	.word	0xffffffff


	//   ....[19]....
        /*0098*/ 	.word	0xffffffff


	//   ....[20]....
        /*009c*/ 	.word	0xffffffff


	//   ....[21]....
        /*00a0*/ 	.word	0xffffffff


	//   ....[22]....
        /*00a4*/ 	.word	0xffffffff


	//   ....[23]....
        /*00a8*/ 	.word	0xffffffff


	//   ....[24]....
        /*00ac*/ 	.word	0xffffffff


	//   ....[25]....
        /*00b0*/ 	.word	0xffffffff


	//   ....[26]....
        /*00b4*/ 	.word	0xffffffff


	//   ....[27]....
        /*00b8*/ 	.word	0xffffffff


	//   ....[28]....
        /*00bc*/ 	.word	0xffffffff


	//----- nvinfo : EIATTR_COOP_GROUP_INSTR_OFFSETS
	.align		4
.L_655:
        /*00c0*/ 	.byte	0x04, 0x28
        /*00c2*/ 	.short	(.L_657 - .L_656)


	//   ....[0]....
.L_656:
        /*00c4*/ 	.word	0x00001700


	//   ....[1]....
        /*00c8*/ 	.word	0x00001730


	//   ....[2]....
        /*00cc*/ 	.word	0x00001750


	//   ....[3]....
        /*00d0*/ 	.word	0x00001770


	//   ....[4]....
        /*00d4*/ 	.word	0x00001790


	//   ....[5]....
        /*00d8*/ 	.word	0x00002820


	//   ....[6]....
        /*00dc*/ 	.word	0x00002850


	//   ....[7]....
        /*00e0*/ 	.word	0x00002a60


	//   ....[8]....
        /*00e4*/ 	.word	0x00002a90


	//   ....[9]....
        /*00e8*/ 	.word	0x00002ab0


	//   ....[10]....
        /*00ec*/ 	.word	0x00002bd0


	//   ....[11]....
        /*00f0*/ 	.word	0x00002bf0


	//   ....[12]....
        /*00f4*/ 	.word	0x00002dd0


	//   ....[13]....
        /*00f8*/ 	.word	0x00002e40


	//   ....[14]....
        /*00fc*/ 	.word	0x00002ea0


	//   ....[15]....
        /*0100*/ 	.word	0x00002ec0


	//   ....[16]....
        /*0104*/ 	.word	0x00002ee0


	//   ....[17]....
        /*0108*/ 	.word	0x00002f50


	//   ....[18]....
        /*010c*/ 	.word	0x00002f70


	//   ....[19]....
        /*0110*/ 	.word	0x00005820


	//   ....[20]....
        /*0114*/ 	.word	0x00005880


	//   ....[21]....
        /*0118*/ 	.word	0x000058e0


	//   ....[22]....
        /*011c*/ 	.word	0x00005940


	//   ....[23]....
        /*0120*/ 	.word	0x000059b0


	//   ....[24]....
        /*0124*/ 	.word	0x00005a10


	//   ....[25]....
        /*0128*/ 	.word	0x00005a70


	//   ....[26]....
        /*012c*/ 	.word	0x00005ae0


	//   ....[27]....
        /*0130*/ 	.word	0x00005b40


	//   ....[28]....
        /*0134*/ 	.word	0x00005bb0


	//----- nvinfo : EIATTR_SYSCALL_OFFSETS
	.align		4
.L_657:
        /*0138*/ 	.byte	0x04, 0x46
        /*013a*/ 	.short	(.L_659 - .L_658)


	//   ....[0]....
.L_658:
        /*013c*/ 	.word	0x00001000


	//----- nvinfo : EIATTR_EXIT_INSTR_OFFSETS
	.align		4
.L_659:
        /*0140*/ 	.byte	0x04, 0x1c
        /*0142*/ 	.short	(.L_661 - .L_660)


	//   ....[0]....
.L_660:
        /*0144*/ 	.word	0x000000d0


	//   ....[1]....
        /*0148*/ 	.word	0x000055a0


	//   ....[2]....
        /*014c*/ 	.word	0x00005610


	//   ....[3]....
        /*0150*/ 	.word	0x000057d0


	//----- nvinfo : EIATTR_CRS_STACK_SIZE
	.align		4
.L_661:
        /*0154*/ 	.byte	0x04, 0x1e
        /*0156*/ 	.short	(.L_663 - .L_662)
.L_662:
        /*0158*/ 	.word	0x00000000
.L_663:


//--------------------- .nv.callgraph             --------------------------
	.section	.nv.callgraph,"",@"SHT_CUDA_CALLGRAPH"
	.align	4
	.sectionentsize	8
	.align		4
        /*0000*/ 	.word	0x00000000
	.align		4
        /*0004*/ 	.word	0xffffffff
	.align		4
        /*0008*/ 	.word	index@(_ZN4mmha33masked_multihead_attention_kernelItLi48ELi64ELi1ELi8ELi256ELb1ELb1EEEv26Multihead_attention_paramsIT_XT5_EE)
	.align		4
        /*000c*/ 	.word	index@(__assertfail)
	.align		4
        /*0010*/ 	.word	index@(_ZN4mmha33masked_multihead_attention_kernelItLi48ELi64ELi2ELi8ELi128ELb1ELb1EEEv26Multihead_attention_paramsIT_XT5_EE)
	.align		4
        /*0014*/ 	.word	index@(__assertfail)
	.align		4
        /*0018*/ 	.word	index@(_ZN4mmha33masked_multihead_attention_kernelItLi48ELi64ELi4ELi8ELi64ELb1ELb1EEEv26Multihead_attention_paramsIT_XT5_EE)
	.align		4
        /*001c*/ 	.word	index@(__assertfail)
	.align		4
        /*0020*/ 	.word	index@(_ZN4mmha33masked_multihead_attention_kernelItLi48ELi64ELi1ELi8ELi256ELb1ELb0EEEv26Multihead_attention_paramsIT_XT5_EE)
	.align		4
        /*0024*/ 	.word	index@(__assertfail)
	.align		4
        /*0028*/ 	.word	index@(_ZN4mmha33masked_multihead_attention_kernelItLi48ELi64ELi2ELi8ELi128ELb1ELb0EEEv26Multihead_attention_paramsIT_XT5_EE)
	.align		4
        /*002c*/ 	.word	index@(__assertfail)
	.align		4
        /*0030*/ 	.word	index@(_ZN4mmha33masked_multihead_attention_kernelItLi48ELi64ELi4ELi8ELi64ELb1ELb0EEEv26Multihead_attention_paramsIT_XT5_EE)
	.align		4
        /*0034*/ 	.word	index@(__assertfail)
	.align		4
        /*0038*/ 	.word	index@(_ZN4mmha33masked_multihead_attention_kernelIfLi48ELi64ELi1ELi16ELi256ELb1ELb1EEEv26Multihead_attention_paramsIT_XT5_EE)
	.align		4
        /*003c*/ 	.word	index@(__assertfail)
	.align		4
        /*0040*/ 	.word	index@(_ZN4mmha33masked_multihead_attention_kernelIfLi48ELi64ELi2ELi16ELi128ELb1ELb1EEEv26Multihead_attention_paramsIT_XT5_EE)
	.align		4
        /*0044*/ 	.word	index@(__assertfail)
	.align		4
        /*0048*/ 	.word	index@(_ZN4mmha33masked_multihead_attention_kernelIfLi48ELi64ELi4ELi16ELi64ELb1ELb1EEEv26Multihead_attention_paramsIT_XT5_EE)
	.align		4
        /*004c*/ 	.word	index@(__assertfail)
	.align		4
        /*0050*/ 	.word	index@(_ZN4mmha33masked_multihead_attention_kernelIfLi48ELi64ELi1ELi16ELi256ELb1ELb0EEEv26Multihead_attention_paramsIT_XT5_EE)
	.align		4
        /*0054*/ 	.word	index@(__assertfail)
	.align		4
        /*0058*/ 	.word	index@(_ZN4mmha33masked_multihead_attention_kernelIfLi48ELi64ELi2ELi16ELi128ELb1ELb0EEEv26Multihead_attention_paramsIT_XT5_EE)
	.align		4
        /*005c*/ 	.word	index@(__assertfail)
	.align		4
        /*0060*/ 	.word	index@(_ZN4mmha33masked_multihead_attention_kernelIfLi48ELi64ELi4ELi16ELi64ELb1ELb0EEEv26Multihead_attention_paramsIT_XT5_EE)
	.align		4
        /*0064*/ 	.word	index@(__assertfail)
	.align		4
        /*0068*/ 	.word	index@(_ZN4mmha33masked_multihead_attention_kernelItLi48ELi64ELi1ELi8ELi256ELb0ELb1EEEv26Multihead_attention_paramsIT_XT5_EE)
	.align		4
        /*006c*/ 	.word	index@(__assertfail)
	.align		4
        /*0070*/ 	.word	index@(_ZN4mmha33masked_multihead_attention_kernelItLi48ELi64ELi2ELi8ELi128ELb0ELb1EEEv26Multihead_attention_paramsIT_XT5_EE)
	.align		4
        /*0074*/ 	.word	index@(__assertfail)
	.align		4
        /*0078*/ 	.word	index@(_ZN4mmha33masked_multihead_attention_kernelItLi48ELi64ELi4ELi8ELi64ELb0ELb1EEEv26Multihead_attention_paramsIT_XT5_EE)
	.align		4
        /*007c*/ 	.word	index@(__assertfail)
	.align		4
        /*0080*/ 	.word	index@(_ZN4mmha33masked_multihead_attention_kernelItLi48ELi64ELi1ELi8ELi256ELb0ELb0EEEv26Multihead_attention_paramsIT_XT5_EE)
	.align		4
        /*0084*/ 	.word	index@(__assertfail)
	.align		4
        /*0088*/ 	.word	index@(_ZN4mmha33masked_multihead_attention_kernelItLi48ELi64ELi2ELi8ELi128ELb0ELb0EEEv26Multihead_attention_paramsIT_XT5_EE)
	.align		4
        /*008c*/ 	.word	index@(__assertfail)
	.align		4
        /*0090*/ 	.word	index@(_ZN4mmha33masked_multihead_attention_kernelItLi48ELi64ELi4ELi8ELi64ELb0ELb0EEEv26Multihead_attention_paramsIT_XT5_EE)
	.align		4
        /*0094*/ 	.word	index@(__assertfail)
	.align		4
        /*0098*/ 	.word	index@(_ZN4mmha33masked_multihead_attention_kernelIfLi48ELi64ELi1ELi16ELi256ELb0ELb1EEEv26Multihead_attention_paramsIT_XT5_EE)
	.align		4
        /*009c*/ 	.word	index@(__assertfail)
	.align		4
        /*00a0*/ 	.word	index@(_ZN4mmha33masked_multihead_attention_kernelIfLi48ELi64ELi2ELi16ELi128ELb0ELb1EEEv26Multihead_attention_paramsIT_XT5_EE)
	.align		4
        /*00a4*/ 	.word	index@(__assertfail)
	.align		4
        /*00a8*/ 	.word	index@(_ZN4mmha33masked_multihead_attention_kernelIfLi48ELi64ELi4ELi16ELi64ELb0ELb1EEEv26Multihead_attention_paramsIT_XT5_EE)
	.align		4
        /*00ac*/ 	.word	index@(__assertfail)
	.align		4
        /*00b0*/ 	.word	index@(_ZN4mmha33masked_multihead_attention_kernelIfLi48ELi64ELi1ELi16ELi256ELb0ELb0EEEv26Multihead_attention_paramsIT_XT5_EE)
	.align		4
        /*00b4*/ 	.word	index@(__assertfail)
	.align		4
        /*00b8*/ 	.word	index@(_ZN4mmha33masked_multihead_attention_kernelIfLi48ELi64ELi2ELi16ELi128ELb0ELb0EEEv26Multihead_attention_paramsIT_XT5_EE)
	.align		4
        /*00bc*/ 	.word	index@(__assertfail)
	.align		4
        /*00c0*/ 	.word	index@(_ZN4mmha33masked_multihead_attention_kernelIfLi48ELi64ELi4ELi16ELi64ELb0ELb0EEEv26Multihead_attention_paramsIT_XT5_EE)
	.align		4
        /*00c4*/ 	.word	index@(__assertfail)
	.align		4
        /*00c8*/ 	.word	0x00000000
	.align		4
        /*00cc*/ 	.word	0xfffffffe
	.align		4
        /*00d0*/ 	.word	0x00000000
	.align		4
        /*00d4*/ 	.word	0xfffffffd
	.align		4
        /*00d8*/ 	.word	0x00000000
	.align		4
        /*00dc*/ 	.word	0xfffffffc


//--------------------- .nv.rel.action            --------------------------
	.section	.nv.rel.action,"",@"SHT_CUDA_RELOCINFO"
	.align	8
	.sectionentsize	8
        /*0000*/ 	.byte	0x73, 0x00, 0x00, 0x00, 0x00, 0x00, 0x00, 0x00, 0x00, 0x00, 0x00, 0x11, 0x25, 0x00, 0x05, 0x36


//--------------------- .nv.constant4             --------------------------
	.section	.nv.constant4,"a",@progbits
	.align	8
	.align		8
.nv.constant4:
        /*0000*/ 	.dword	__assertfail
	.align		8
        /*0008*/ 	.dword	__unnamed_1
	.align		8
        /*0010*/ 	.dword	__unnamed_2
	.align		8
        /*0018*/ 	.dword	__unnamed_3
	.align		8
        /*0020*/ 	.dword	__unnamed_4
	.align		8
        /*0028*/ 	.dword	__unnamed_5
	.align		8
        /*0030*/ 	.dword	__unnamed_6
	.align		8
        /*0038*/ 	.dword	__unnamed_7
	.align		8
        /*0040*/ 	.dword	__unnamed_8
	.align		8
        /*0048*/ 	.dword	__unnamed_9
	.align		8
        /*0050*/ 	.dword	__unnamed_10
	.align		8
        /*0058*/ 	.dword	__unnamed_11
	.align		8
        /*0060*/ 	.dword	__unnamed_12
	.align		8
        /*0068*/ 	.dword	__unnamed_13
	.align		8
        /*0070*/ 	.dword	__unnamed_14
	.align		8
        /*0078*/ 	.dword	__unnamed_15
	.align		8
        /*0080*/ 	.dword	__unnamed_16
	.align		8
        /*0088*/ 	.dword	__unnamed_17
	.align		8
        /*0090*/ 	.dword	__unnamed_18
	.align		8
        /*0098*/ 	.dword	__unnamed_19
	.align		8
        /*00a0*/ 	.dword	__unnamed_20
	.align		8
        /*00a8*/ 	.dword	__unnamed_21
	.align		8
        /*00b0*/ 	.dword	__unnamed_22
	.align		8
        /*00b8*/ 	.dword	__unnamed_23
	.align		8
        /*00c0*/ 	.dword	__unnamed_24
	.align		8
        /*00c8*/ 	.dword	$str
	.align		8
        /*00d0*/ 	.dword	$str$1


//--------------------- .nv.constant0._ZN4mmha33masked_multihead_attention_kernelItLi48ELi64ELi1ELi8ELi256ELb1ELb1EEEv26Multihead_attention_paramsIT_XT5_EE --------------------------
	.section	.nv.constant0._ZN4mmha33masked_multihead_attention_kernelItLi48ELi64ELi1ELi8ELi256ELb1ELb1EEEv26Multihead_attention_paramsIT_XT5_EE,"a",@progbits
	.sectionflags	@""
	.align	4
.nv.constant0._ZN4mmha33masked_multihead_attention_kernelItLi48ELi64ELi1ELi8ELi256ELb1ELb1EEEv26Multihead_attention_paramsIT_XT5_EE:
	.zero		648


//--------------------- .nv.constant0._ZN4mmha33masked_multihead_attention_kernelItLi48ELi64ELi2ELi8ELi128ELb1ELb1EEEv26Multihead_attention_paramsIT_XT5_EE --------------------------
	.section	.nv.constant0._ZN4mmha33masked_multihead_attention_kernelItLi48ELi64ELi2ELi8ELi128ELb1ELb1EEEv26Multihead_attention_paramsIT_XT5_EE,"a",@progbits
	.sectionflags	@""
	.align	4
.nv.constant0._ZN4mmha33masked_multihead_attention_kernelItLi48ELi64ELi2ELi8ELi128ELb1ELb1EEEv26Multihead_attention_paramsIT_XT5_EE:
	.zero		648


//--------------------- .nv.constant0._ZN4mmha33masked_multihead_attention_kernelItLi48ELi64ELi4ELi8ELi64ELb1ELb1EEEv26Multihead_attention_paramsIT_XT5_EE --------------------------
	.section	.nv.constant0._ZN4mmha33masked_multihead_attention_kernelItLi48ELi64ELi4ELi8ELi64ELb1ELb1EEEv26Multihead_attention_paramsIT_XT5_EE,"a",@progbits
	.sectionflags	@""
	.align	4
.nv.constant0._ZN4mmha33masked_multihead_attention_kernelItLi48ELi64ELi4ELi8ELi64ELb1ELb1EEEv26Multihead_attention_paramsIT_XT5_EE:
	.zero		648


//--------------------- .nv.constant0._ZN4mmha33masked_multihead_attention_kernelItLi48ELi64ELi1ELi8ELi256ELb1ELb0EEEv26Multihead_attention_paramsIT_XT5_EE --------------------------
	.section	.nv.constant0._ZN4mmha33masked_multihead_attention_kernelItLi48ELi64ELi1ELi8ELi256ELb1ELb0EEEv26Multihead_attention_paramsIT_XT5_EE,"a",@progbits
	.sectionflags	@""
	.align	4
.nv.constant0._ZN4mmha33masked_multihead_attention_kernelItLi48ELi64ELi1ELi8ELi256ELb1ELb0EEEv26Multihead_attention_paramsIT_XT5_EE:
	.zero		648


//--------------------- .nv.constant0._ZN4mmha33masked_multihead_attention_kernelItLi48ELi64ELi2ELi8ELi128ELb1ELb0EEEv26Multihead_attention_paramsIT_XT5_EE --------------------------
	.section	.nv.constant0._ZN4mmha33masked_multihead_attention_kernelItLi48ELi64ELi2ELi8ELi128ELb1ELb0EEEv26Multihead_attention_paramsIT_XT5_EE,"a",@progbits
	.sectionflags	@""
	.align	4
.nv.constant0._ZN4mmha33masked_multihead_attention_kernelItLi48ELi64ELi2ELi8ELi128ELb1ELb0EEEv26Multihead_attention_paramsIT_XT5_EE:
	.zero		648


//--------------------- .nv.constant0._ZN4mmha33masked_multihead_attention_kernelItLi48ELi64ELi4ELi8ELi64ELb1ELb0EEEv26Multihead_attention_paramsIT_XT5_EE --------------------------
	.section	.nv.constant0._ZN4mmha33masked_multihead_attention_kernelItLi48ELi64ELi4ELi8ELi64ELb1ELb0EEEv26Multihead_attention_paramsIT_XT5_EE,"a",@progbits
	.sectionflags	@""
	.align	4
.nv.constant0._ZN4mmha33masked_multihead_attention_kernelItLi48ELi64ELi4ELi8ELi64ELb1ELb0EEEv26Multihead_attention_paramsIT_XT5_EE:
	.zero		648


//--------------------- .nv.constant0._ZN4mmha33masked_multihead_attention_kernelIfLi48ELi64ELi1ELi16ELi256ELb1ELb1EEEv26Multihead_attention_paramsIT_XT5_EE --------------------------
	.section	.nv.constant0._ZN4mmha33masked_multihead_attention_kernelIfLi48ELi64ELi1ELi16ELi256ELb1ELb1EEEv26Multihead_attention_paramsIT_XT5_EE,"a",@progbits
	.sectionflags	@""
	.align	4
.nv.constant0._ZN4mmha33masked_multihead_attention_kernelIfLi48ELi64ELi1ELi16ELi256ELb1ELb1EEEv26Multihead_attention_paramsIT_XT5_EE:
	.zero		648


//--------------------- .nv.constant0._ZN4mmha33masked_multihead_attention_kernelIfLi48ELi64ELi2ELi16ELi128ELb1ELb1EEEv26Multihead_attention_paramsIT_XT5_EE --------------------------
	.section	.nv.constant0._ZN4mmha33masked_multihead_attention_kernelIfLi48ELi64ELi2ELi16ELi128ELb1ELb1EEEv26Multihead_attention_paramsIT_XT5_EE,"a",@progbits
	.sectionflags	@""
	.align	4
.nv.constant0._ZN4mmha33masked_multihead_attention_kernelIfLi48ELi64ELi2ELi16ELi128ELb1ELb1EEEv26Multihead_attention_paramsIT_XT5_EE:
	.zero		648


//--------------------- .nv.constant0._ZN4mmha33masked_multihead_attention_kernelIfLi48ELi64ELi4ELi16ELi64ELb1ELb1EEEv26Multihead_attention_paramsIT_XT5_EE --------------------------
	.section	.nv.constant0._ZN4mmha33masked_multihead_attention_kernelIfLi48ELi64ELi4ELi16ELi64ELb1ELb1EEEv26Multihead_attention_paramsIT_XT5_EE,"a",@progbits
	.sectionflags	@""
	.align	4
.nv.constant0._ZN4mmha33masked_multihead_attention_kernelIfLi48ELi64ELi4ELi16ELi64ELb1ELb1EEEv26Multihead_attention_paramsIT_XT5_EE:
	.zero		648


//--------------------- .nv.constant0._ZN4mmha33masked_multihead_attention_kernelIfLi48ELi64ELi1ELi16ELi256ELb1ELb0EEEv26Multihead_attention_paramsIT_XT5_EE --------------------------
	.section	.nv.constant0._ZN4mmha33masked_multihead_attention_kernelIfLi48ELi64ELi1ELi16ELi256ELb1ELb0EEEv26Multihead_attention_paramsIT_XT5_EE,"a",@progbits
	.sectionflags	@""
	.align	4
.nv.constant0._ZN4mmha33masked_multihead_attention_kernelIfLi48ELi64ELi1ELi16ELi256ELb1ELb0EEEv26Multihead_attention_paramsIT_XT5_EE:
	.zero		648


//--------------------- .nv.constant0._ZN4mmha33masked_multihead_attention_kernelIfLi48ELi64ELi2ELi16ELi128ELb1ELb0EEEv26Multihead_attention_paramsIT_XT5_EE --------------------------
	.section	.nv.constant0._ZN4mmha33masked_multihead_attention_kernelIfLi48ELi64ELi2ELi16ELi128ELb1ELb0EEEv26Multihead_attention_paramsIT_XT5_EE,"a",@progbits
	.sectionflags	@""
	.align	4
.nv.constant0._ZN4mmha33masked_multihead_attention_kernelIfLi48ELi64ELi2ELi16ELi128ELb1ELb0EEEv26Multihead_attention_paramsIT_XT5_EE:
	.zero		648


//--------------------- .nv.constant0._ZN4mmha33masked_multihead_attention_kernelIfLi48ELi64ELi4ELi16ELi64ELb1ELb0EEEv26Multihead_attention_paramsIT_XT5_EE --------------------------
	.section	.nv.constant0._ZN4mmha33masked_multihead_attention_kernelIfLi48ELi64ELi4ELi16ELi64ELb1ELb0EEEv26Multihead_attention_paramsIT_XT5_EE,"a",@progbits
	.sectionflags	@""
	.align	4
.nv.constant0._ZN4mmha33masked_multihead_attention_kernelIfLi48ELi64ELi4ELi16ELi64ELb1ELb0EEEv26Multihead_attention_paramsIT_XT5_EE:
	.zero		648


//--------------------- .nv.constant2._ZN4mmha33masked_multihead_attention_kernelItLi48ELi64ELi1ELi8ELi256ELb0ELb1EEEv26Multihead_attention_paramsIT_XT5_EE --------------------------
	.section	.nv.constant2._ZN4mmha33masked_multihead_attention_kernelItLi48ELi64ELi1ELi8ELi256ELb0ELb1EEEv26Multihead_attention_paramsIT_XT5_EE,"a",@progbits
	.sectionflags	@""
	.align	4
.nv.constant2._ZN4mmha33masked_multihead_attention_kernelItLi48ELi64ELi1ELi8ELi256ELb0ELb1EEEv26Multihead_attention_paramsIT_XT5_EE:
        /*0000*/ 	.byte	0x04, 0x00, 0x00, 0x00, 0x00, 0x00, 0x00, 0x00


//--------------------- .nv.constant0._ZN4mmha33masked_multihead_attention_kernelItLi48ELi64ELi1ELi8ELi256ELb0ELb1EEEv26Multihead_attention_paramsIT_XT5_EE --------------------------
	.section	.nv.constant0._ZN4mmha33masked_multihead_attention_kernelItLi48ELi64ELi1ELi8ELi256ELb0ELb1EEEv26Multihead_attention_paramsIT_XT5_EE,"a",@progbits
	.sectionflags	@""
	.align	4
.nv.constant0._ZN4mmha33masked_multihead_attention_kernelItLi48ELi64ELi1ELi8ELi256ELb0ELb1EEEv26Multihead_attention_paramsIT_XT5_EE:
	.zero		648


//--------------------- .nv.constant2._ZN4mmha33masked_multihead_attention_kernelItLi48ELi64ELi2ELi8ELi128ELb0ELb1EEEv26Multihead_attention_paramsIT_XT5_EE --------------------------
	.section	.nv.constant2._ZN4mmha33masked_multihead_attention_kernelItLi48ELi64ELi2ELi8ELi128ELb0ELb1EEEv26Multihead_attention_paramsIT_XT5_EE,"a",@progbits
	.sectionflags	@""
	.align	4
.nv.constant2._ZN4mmha33masked_multihead_attention_kernelItLi48ELi64ELi2ELi8ELi128ELb0ELb1EEEv26Multihead_attention_paramsIT_XT5_EE:
        /*0000*/ 	.byte	0x04, 0x00, 0x00, 0x00, 0x00, 0x00, 0x00, 0x00


//--------------------- .nv.constant0._ZN4mmha33masked_multihead_attention_kernelItLi48ELi64ELi2ELi8ELi128ELb0ELb1EEEv26Multihead_attention_paramsIT_XT5_EE --------------------------
	.section	.nv.constant0._ZN4mmha33masked_multihead_attention_kernelItLi48ELi64ELi2ELi8ELi128ELb0ELb1EEEv26Multihead_attention_paramsIT_XT5_EE,"a",@progbits
	.sectionflags	@""
	.align	4
.nv.constant0._ZN4mmha33masked_multihead_attention_kernelItLi48ELi64ELi2ELi8ELi128ELb0ELb1EEEv26Multihead_attention_paramsIT_XT5_EE:
	.zero		648


//--------------------- .nv.constant2._ZN4mmha33masked_multihead_attention_kernelItLi48ELi64ELi4ELi8ELi64ELb0ELb1EEEv26Multihead_attention_paramsIT_XT5_EE --------------------------
	.section	.nv.constant2._ZN4mmha33masked_multihead_attention_kernelItLi48ELi64ELi4ELi8ELi64ELb0ELb1EEEv26Multihead_attention_paramsIT_XT5_EE,"a",@progbits
	.sectionflags	@""
	.align	4
.nv.constant2._ZN4mmha33masked_multihead_attention_kernelItLi48ELi64ELi4ELi8ELi64ELb0ELb1EEEv26Multihead_attention_paramsIT_XT5_EE:
        /*0000*/ 	.byte	0x04, 0x00, 0x00, 0x00, 0x00, 0x00, 0x00, 0x00


//--------------------- .nv.constant0._ZN4mmha33masked_multihead_attention_kernelItLi48ELi64ELi4ELi8ELi64ELb0ELb1EEEv26Multihead_attention_paramsIT_XT5_EE --------------------------
	.section	.nv.constant0._ZN4mmha33masked_multihead_attention_kernelItLi48ELi64ELi4ELi8ELi64ELb0ELb1EEEv26Multihead_attention_paramsIT_XT5_EE,"a",@progbits
	.sectionflags	@""
	.align	4
.nv.constant0._ZN4mmha33masked_multihead_attention_kernelItLi48ELi64ELi4ELi8ELi64ELb0ELb1EEEv26Multihead_attention_paramsIT_XT5_EE:
	.zero		648


//--------------------- .nv.constant2._ZN4mmha33masked_multihead_attention_kernelItLi48ELi64ELi1ELi8ELi256ELb0ELb0EEEv26Multihead_attention_paramsIT_XT5_EE --------------------------
	.section	.nv.constant2._ZN4mmha33masked_multihead_attention_kernelItLi48ELi64ELi1ELi8ELi256ELb0ELb0EEEv26Multihead_attention_paramsIT_XT5_EE,"a",@progbits
	.sectionflags	@""
	.align	4
.nv.constant2._ZN4mmha33masked_multihead_attention_kernelItLi48ELi64ELi1ELi8ELi256ELb0ELb0EEEv26Multihead_attention_paramsIT_XT5_EE:
        /*0000*/ 	.byte	0x04, 0x00, 0x00, 0x00, 0x00, 0x00, 0x00, 0x00


//--------------------- .nv.constant0._ZN4mmha33masked_multihead_attention_kernelItLi48ELi64ELi1ELi8ELi256ELb0ELb0EEEv26Multihead_attention_paramsIT_XT5_EE --------------------------
	.section	.nv.constant0._ZN4mmha33masked_multihead_attention_kernelItLi48ELi64ELi1ELi8ELi256ELb0ELb0EEEv26Multihead_attention_paramsIT_XT5_EE,"a",@progbits
	.sectionflags	@""
	.align	4
.nv.constant0._ZN4mmha33masked_multihead_attention_kernelItLi48ELi64ELi1ELi8ELi256ELb0ELb0EEEv26Multihead_attention_paramsIT_XT5_EE:
	.zero		648


//--------------------- .nv.constant2._ZN4mmha33masked_multihead_attention_kernelItLi48ELi64ELi2ELi8ELi128ELb0ELb0EEEv26Multihead_attention_paramsIT_XT5_EE --------------------------
	.section	.nv.constant2._ZN4mmha33masked_multihead_attention_kernelItLi48ELi64ELi2ELi8ELi128ELb0ELb0EEEv26Multihead_attention_paramsIT_XT5_EE,"a",@progbits
	.sectionflags	@""
	.align	4
.nv.constant2._ZN4mmha33masked_multihead_attention_kernelItLi48ELi64ELi2ELi8ELi128ELb0ELb0EEEv26Multihead_attention_paramsIT_XT5_EE:
        /*0000*/ 	.byte	0x04, 0x00, 0x00, 0x00, 0x00, 0x00, 0x00, 0x00


//--------------------- .nv.constant0._ZN4mmha33masked_multihead_attention_kernelItLi48ELi64ELi2ELi8ELi128ELb0ELb0EEEv26Multihead_attention_paramsIT_XT5_EE --------------------------
	.section	.nv.constant0._ZN4mmha33masked_multihead_attention_kernelItLi48ELi64ELi2ELi8ELi128ELb0ELb0EEEv26Multihead_attention_paramsIT_XT5_EE,"a",@progbits
	.sectionflags	@""
	.align	4
.nv.constant0._ZN4mmha33masked_multihead_attention_kernelItLi48ELi64ELi2ELi8ELi128ELb0ELb0EEEv26Multihead_attention_paramsIT_XT5_EE:
	.zero		648


//--------------------- .nv.constant2._ZN4mmha33masked_multihead_attention_kernelItLi48ELi64ELi4ELi8ELi64ELb0ELb0EEEv26Multihead_attention_paramsIT_XT5_EE --------------------------
	.section	.nv.constant2._ZN4mmha33masked_multihead_attention_kernelItLi48ELi64ELi4ELi8ELi64ELb0ELb0EEEv26Multihead_attention_paramsIT_XT5_EE,"a",@progbits
	.sectionflags	@""
	.align	4
.nv.constant2._ZN4mmha33masked_multihead_attention_kernelItLi48ELi64ELi4ELi8ELi64ELb0ELb0EEEv26Multihead_attention_paramsIT_XT5_EE:
        /*0000*/ 	.byte	0x04, 0x00, 0x00, 0x00, 0x00, 0x00, 0x00, 0x00


//--------------------- .nv.constant0._ZN4mmha33masked_multihead_attention_kernelItLi48ELi64ELi4ELi8ELi64ELb0ELb0EEEv26Multihead_attention_paramsIT_XT5_EE --------------------------
	.section	.nv.constant0._ZN4mmha33masked_multihead_attention_kernelItLi48ELi64ELi4ELi8ELi64ELb0ELb0EEEv26Multihead_attention_paramsIT_XT5_EE,"a",@progbits
	.sectionflags	@""
	.align	4
.nv.constant0._ZN4mmha33masked_multihead_attention_kernelItLi48ELi64ELi4ELi8ELi64ELb0ELb0EEEv26Multihead_attention_paramsIT_XT5_EE:
	.zero		648


//--------------------- .nv.constant2._ZN4mmha33masked_multihead_attention_kernelIfLi48ELi64ELi1ELi16ELi256ELb0ELb1EEEv26Multihead_attention_paramsIT_XT5_EE --------------------------
	.section	.nv.constant2._ZN4mmha33masked_multihead_attention_kernelIfLi48ELi64ELi1ELi16ELi256ELb0ELb1EEEv26Multihead_attention_paramsIT_XT5_EE,"a",@progbits
	.sectionflags	@""
	.align	4
.nv.constant2._ZN4mmha33masked_multihead_attention_kernelIfLi48ELi64ELi1ELi16ELi256ELb0ELb1EEEv26Multihead_attention_paramsIT_XT5_EE:
        /*0000*/ 	.byte	0x04, 0x00, 0x00, 0x00, 0x00, 0x00, 0x00, 0x00


//--------------------- .nv.constant0._ZN4mmha33masked_multihead_attention_kernelIfLi48ELi64ELi1ELi16ELi256ELb0ELb1EEEv26Multihead_attention_paramsIT_XT5_EE --------------------------
	.section	.nv.constant0._ZN4mmha33masked_multihead_attention_kernelIfLi48ELi64ELi1ELi16ELi256ELb0ELb1EEEv26Multihead_attention_paramsIT_XT5_EE,"a",@progbits
	.sectionflags	@""
	.align	4
.nv.constant0._ZN4mmha33masked_multihead_attention_kernelIfLi48ELi64ELi1ELi16ELi256ELb0ELb1EEEv26Multihead_attention_paramsIT_XT5_EE:
	.zero		648


//--------------------- .nv.constant2._ZN4mmha33masked_multihead_attention_kernelIfLi48ELi64ELi2ELi16ELi128ELb0ELb1EEEv26Multihead_attention_paramsIT_XT5_EE --------------------------
	.section	.nv.constant2._ZN4mmha33masked_multihead_attention_kernelIfLi48ELi64ELi2ELi16ELi128ELb0ELb1EEEv26Multihead_attention_paramsIT_XT5_EE,"a",@progbits
	.sectionflags	@""
	.align	4
.nv.constant2._ZN4mmha33masked_multihead_attention_kernelIfLi48ELi64ELi2ELi16ELi128ELb0ELb1EEEv26Multihead_attention_paramsIT_XT5_EE:
        /*0000*/ 	.byte	0x04, 0x00, 0x00, 0x00, 0x00, 0x00, 0x00, 0x00


//--------------------- .nv.constant0._ZN4mmha33masked_multihead_attention_kernelIfLi48ELi64ELi2ELi16ELi128ELb0ELb1EEEv26Multihead_attention_paramsIT_XT5_EE --------------------------
	.section	.nv.constant0._ZN4mmha33masked_multihead_attention_kernelIfLi48ELi64ELi2ELi16ELi128ELb0ELb1EEEv26Multihead_attention_paramsIT_XT5_EE,"a",@progbits
	.sectionflags	@""
	.align	4
.nv.constant0._ZN4mmha33masked_multihead_attention_kernelIfLi48ELi64ELi2ELi16ELi128ELb0ELb1EEEv26Multihead_attention_paramsIT_XT5_EE:
	.zero		648


//--------------------- .nv.constant2._ZN4mmha33masked_multihead_attention_kernelIfLi48ELi64ELi4ELi16ELi64ELb0ELb1EEEv26Multihead_attention_paramsIT_XT5_EE --------------------------
	.section	.nv.constant2._ZN4mmha33masked_multihead_attention_kernelIfLi48ELi64ELi4ELi16ELi64ELb0ELb1EEEv26Multihead_attention_paramsIT_XT5_EE,"a",@progbits
	.sectionflags	@""
	.align	4
.nv.constant2._ZN4mmha33masked_multihead_attention_kernelIfLi48ELi64ELi4ELi16ELi64ELb0ELb1EEEv26Multihead_attention_paramsIT_XT5_EE:
        /*0000*/ 	.byte	0x04, 0x00, 0x00, 0x00, 0x00, 0x00, 0x00, 0x00


//--------------------- .nv.constant0._ZN4mmha33masked_multihead_attention_kernelIfLi48ELi64ELi4ELi16ELi64ELb0ELb1EEEv26Multihead_attention_paramsIT_XT5_EE --------------------------
	.section	.nv.constant0._ZN4mmha33masked_multihead_attention_kernelIfLi48ELi64ELi4ELi16ELi64ELb0ELb1EEEv26Multihead_attention_paramsIT_XT5_EE,"a",@progbits
	.sectionflags	@""
	.align	4
.nv.constant0._ZN4mmha33masked_multihead_attention_kernelIfLi48ELi64ELi4ELi16ELi64ELb0ELb1EEEv26Multihead_attention_paramsIT_XT5_EE:
	.zero		648


//--------------------- .nv.constant0._ZN4mmha33masked_multihead_attention_kernelIfLi48ELi64ELi1ELi16ELi256ELb0ELb0EEEv26Multihead_attention_paramsIT_XT5_EE --------------------------
	.section	.nv.constant0._ZN4mmha33masked_multihead_attention_kernelIfLi48ELi64ELi1ELi16ELi256ELb0ELb0EEEv26Multihead_attention_paramsIT_XT5_EE,"a",@progbits
	.sectionflags	@""
	.align	4
.nv.constant0._ZN4mmha33masked_multihead_attention_kernelIfLi48ELi64ELi1ELi16ELi256ELb0ELb0EEEv26Multihead_attention_paramsIT_XT5_EE:
	.zero		648


//--------------------- .nv.constant0._ZN4mmha33masked_multihead_attention_kernelIfLi48ELi64ELi2ELi16ELi128ELb0ELb0EEEv26Multihead_attention_paramsIT_XT5_EE --------------------------
	.section	.nv.constant0._ZN4mmha33masked_multihead_attention_kernelIfLi48ELi64ELi2ELi16ELi128ELb0ELb0EEEv26Multihead_attention_paramsIT_XT5_EE,"a",@progbits
	.sectionflags	@""
	.align	4
.nv.constant0._ZN4mmha33masked_multihead_attention_kernelIfLi48ELi64ELi2ELi16ELi128ELb0ELb0EEEv26Multihead_attention_paramsIT_XT5_EE:
	.zero		648


//--------------------- .nv.constant0._ZN4mmha33masked_multihead_attention_kernelIfLi48ELi64ELi4ELi16ELi64ELb0ELb0EEEv26Multihead_attention_paramsIT_XT5_EE --------------------------
	.section	.nv.constant0._ZN4mmha33masked_multihead_attention_kernelIfLi48ELi64ELi4ELi16ELi64ELb0ELb0EEEv26Multihead_attention_paramsIT_XT5_EE,"a",@progbits
	.sectionflags	@""
	.align	4
.nv.constant0._ZN4mmha33masked_multihead_attention_kernelIfLi48ELi64ELi4ELi16ELi64ELb0ELb0EEEv26Multihead_attention_paramsIT_XT5_EE:
	.zero		648


//--------------------- .text._ZN4mmha33masked_multihead_attention_kernelItLi48ELi64ELi1ELi8ELi256ELb1ELb1EEEv26Multihead_attention_paramsIT_XT5_EE --------------------------
	.section	.text._ZN4mmha33masked_multihead_attention_kernelItLi48ELi64ELi1ELi8ELi256ELb1ELb1EEEv26Multihead_attention_paramsIT_XT5_EE,"ax",@progbits
	.sectioninfo	@"SHI_REGISTERS=128"
	.align	128
        .global         _ZN4mmha33masked_multihead_attention_kernelItLi48ELi64ELi1ELi8ELi256ELb1ELb1EEEv26Multihead_attention_paramsIT_XT5_EE
        .type           _ZN4mmha33masked_multihead_attention_kernelItLi48ELi64ELi1ELi8ELi256ELb1ELb1EEEv26Multihead_attention_paramsIT_XT5_EE,@function
        .size           _ZN4mmha33masked_multihead_attention_kernelItLi48ELi64ELi1ELi8ELi256ELb1ELb1EEEv26Multihead_attention_paramsIT_XT5_EE,(.L_x_2725 - _ZN4mmha33masked_multihead_attention_kernelItLi48ELi64ELi1ELi8ELi256ELb1ELb1EEEv26Multihead_attention_paramsIT_XT5_EE)
        .other          _ZN4mmha33masked_multihead_attention_kernelItLi48ELi64ELi1ELi8ELi256ELb1ELb1EEEv26Multihead_attention_paramsIT_XT5_EE,@"STO_CUDA_ENTRY STV_DEFAULT"
_ZN4mmha33masked_multihead_attention_kernelItLi48ELi64ELi1ELi8ELi256ELb1ELb1EEEv26Multihead_attention_paramsIT_XT5_EE:
.text._ZN4mmha33masked_multihead_attention_kernelItLi48ELi64ELi1ELi8ELi256ELb1ELb1EEEv26Multihead_attention_paramsIT_XT5_EE:
[----:B------:R-:W-:Y:S02]  /*0000*/  IMAD.MOV.U32 R1, RZ, RZ, c[0x0][0x28] ;  /* 0x00000a00ff017624 */ /* 0x000fe400078e00ff */
[----:B------:R-:W0:Y:S01]  /*0010*/  S2R R2, SR_CTAID.Y ;  /* 0x0000000000027919 */ /* 0x000e220000002600 */
[----:B------:R-:W-:Y:S01]  /*0020*/  ISETP.NE.U32.AND P0, PT, RZ, c[0x0][0x270], PT ;  /* 0x00009c00ff007a0c */ /* 0x000fe20003f05070 */
[----:B------:R-:W-:-:S03]  /*0030*/  ULDC.64 UR36, c[0x0][0x118] ;  /* 0x0000460000247ab9 */ /* 0x000fc60000000a00 */
[----:B------:R-:W-:-:S13]  /*0040*/  ISETP.NE.AND.EX P0, PT, RZ, c[0x0][0x274], PT, P0 ;  /* 0x00009d00ff007a0c */ /* 0x000fda0003f05300 */
[----:B------:R-:W-:Y:S05]  /*0050*/  @!P0 BRA `(.L_x_0) ;  /* 0x0000005000008947 */ /* 0x000fea0003800000 */
[----:B0-----:R-:W-:-:S04]  /*0060*/  IADD3 R4, P0, R2, c[0x0][0x270], RZ ;  /* 0x00009c0002047a10 */ /* 0x001fc80007f1e0ff */
[----:B------:R-:W-:-:S05]  /*0070*/  LEA.HI.X.SX32 R5, R2, c[0x0][0x274], 0x1, P0 ;  /* 0x00009d0002057a11 */ /* 0x000fca00000f0eff */
[----:B------:R-:W2:Y:S02]  /*0080*/  LDG.E.U8 R4, [R4.64] ;  /* 0x0000002404047981 */ /* 0x000ea4000c1e1100 */
[----:B--2---:R-:W-:-:S13]  /*0090*/  ISETP.NE.AND P0, PT, R4, 0x1, PT ;  /* 0x000000010400780c */ /* 0x004fda0003f05270 */
[----:B------:R-:W-:Y:S05]  /*00a0*/  @!P0 EXIT ;  /* 0x000000000000894d */ /* 0x000fea0003800000 */
.L_x_0:
[----:B------:R-:W-:Y:S02]  /*00b0*/  IABS R3, c[0x0][0x1d0] ;  /* 0x0000740000037a13 */ /* 0x000fe40000000000 */
[----:B------:R-:W-:Y:S02]  /*00c0*/  ISETP.NE.U32.AND P0, PT, RZ, c[0x0][0x240], PT ;  /* 0x00009000ff007a0c */ /* 0x000fe40003f05070 */
[----:B------:R-:W1:Y:S02]  /*00d0*/  I2F.RP R0, R3 ;  /* 0x0000000300007306 */ /* 0x000e640000209400 */
[----:B------:R-:W-:-:S04]  /*00e0*/  ISETP.NE.AND.EX P0, PT, RZ, c[0x0][0x244], PT, P0 ;  /* 0x00009100ff007a0c */ /* 0x000fc80003f05300 */
[----:B------:R-:W-:Y:S02]  /*00f0*/  ISETP.EQ.AND P4, PT, RZ, c[0x0][0x1ec], P0 ;  /* 0x00007b00ff007a0c */ /* 0x000fe40000782270 */
[----:B-1----:R-:W1:Y:S01]  /*0100*/  MUFU.RCP R0, R0 ;  /* 0x0000000000007308 */ /* 0x002e620000001000 */
[----:B------:R-:W-:Y:S01]  /*0110*/  IMAD.MOV.U32 R108, RZ, RZ, RZ ;  /* 0x000000ffff6c7224 */ /* 0x000fe200078e00ff */
[----:B------:R-:W2:Y:S04]  /*0120*/  S2R R16, SR_TID.X ;  /* 0x0000000000107919 */ /* 0x000ea80000002100 */
[----:B------:R-:W3:Y:S01]  /*0130*/  S2R R17, SR_CTAID.X ;  /* 0x0000000000117919 */ /* 0x000ee20000002500 */
[----:B------:R-:W-:Y:S01]  /*0140*/  ISETP.EQ.U32.AND P0, PT, RZ, c[0x0][0x170], PT ;  /* 0x00005c00ff007a0c */ /* 0x000fe20003f02070 */
[----:B------:R-:W-:Y:S01]  /*0150*/  IMAD.MOV.U32 R20, RZ, RZ, RZ ;  /* 0x000000ffff147224 */ /* 0x000fe200078e00ff */
[----:B------:R-:W-:-:S02]  /*0160*/  P2R R113, PR, RZ, 0x10 ;  /* 0x00000010ff717803 */ /* 0x000fc40000000000 */
[----:B-1----:R-:W-:-:S04]  /*0170*/  IADD3 R4, R0, 0xffffffe, RZ ;  /* 0x0ffffffe00047810 */ /* 0x002fc80007ffe0ff */
[----:B------:R1:W4:Y:S02]  /*0180*/  F2I.FTZ.U32.TRUNC.NTZ R5, R4 ;  /* 0x0000000400057305 */ /* 0x000324000021f000 */
[----:B-1----:R-:W-:Y:S02]  /*0190*/  IMAD.MOV.U32 R4, RZ, RZ, RZ ;  /* 0x000000ffff047224 */ /* 0x002fe400078e00ff */
[----:B----4-:R-:W-:-:S04]  /*01a0*/  IMAD.MOV R6, RZ, RZ, -R5 ;  /* 0x000000ffff067224 */ /* 0x010fc800078e0a05 */
[----:B------:R-:W-:Y:S01]  /*01b0*/  IMAD R7, R6, R3, RZ ;  /* 0x0000000306077224 */ /* 0x000fe200078e02ff */
[----:B0-----:R-:W-:-:S03]  /*01c0*/  IABS R6, R2 ;  /* 0x0000000200067213 */ /* 0x001fc60000000000 */
[----:B------:R-:W-:-:S04]  /*01d0*/  IMAD.HI.U32 R5, R5, R7, R4 ;  /* 0x0000000705057227 */ /* 0x000fc800078e0004 */
[----:B------:R-:W-:Y:S02]  /*01e0*/  IMAD.MOV.U32 R7, RZ, RZ, 0x4 ;  /* 0x00000004ff077424 */ /* 0x000fe400078e00ff */
[----:B------:R-:W-:-:S04]  /*01f0*/  IMAD.HI.U32 R5, R5, R6, RZ ;  /* 0x0000000605057227 */ /* 0x000fc800078e00ff */
[----:B------:R-:W-:-:S04]  /*0200*/  IMAD.MOV R0, RZ, RZ, -R5 ;  /* 0x000000ffff007224 */ /* 0x000fc800078e0a05 */
[----:B------:R-:W-:-:S05]  /*0210*/  IMAD R0, R3, R0, R6 ;  /* 0x0000000003007224 */ /* 0x000fca00078e0206 */
[----:B------:R-:W-:-:S13]  /*0220*/  ISETP.GT.U32.AND P2, PT, R3, R0, PT ;  /* 0x000000000300720c */ /* 0x000fda0003f44070 */
[----:B------:R-:W-:Y:S01]  /*0230*/  @!P2 IMAD.IADD R0, R0, 0x1, -R3 ;  /* 0x000000010000a824 */ /* 0x000fe200078e0a03 */
[----:B------:R-:W-:Y:S02]  /*0240*/  @!P2 IADD3 R5, R5, 0x1, RZ ;  /* 0x000000010505a810 */ /* 0x000fe40007ffe0ff */
[----:B------:R-:W-:Y:S02]  /*0250*/  ISETP.NE.AND P2, PT, RZ, c[0x0][0x1d0], PT ;  /* 0x00007400ff007a0c */ /* 0x000fe40003f45270 */
[----:B------:R-:W-:Y:S02]  /*0260*/  ISETP.GE.U32.AND P1, PT, R0, R3, PT ;  /* 0x000000030000720c */ /* 0x000fe40003f26070 */
[----:B------:R-:W-:-:S04]  /*0270*/  LOP3.LUT R0, R2, c[0x0][0x1d0], RZ, 0x3c, !PT ;  /* 0x0000740002007a12 */ /* 0x000fc800078e3cff */
[----:B------:R-:W-:-:S07]  /*0280*/  ISETP.GE.AND P3, PT, R0, RZ, PT ;  /* 0x000000ff0000720c */ /* 0x000fce0003f66270 */
[----:B------:R-:W-:-:S05]  /*0290*/  @P1 IADD3 R5, R5, 0x1, RZ ;  /* 0x0000000105051810 */ /* 0x000fca0007ffe0ff */
[----:B------:R-:W-:Y:S02]  /*02a0*/  IMAD.MOV.U32 R44, RZ, RZ, R5 ;  /* 0x000000ffff2c7224 */ /* 0x000fe400078e0005 */
[----:B------:R-:W-:-:S04]  /*02b0*/  IMAD.WIDE R4, R2, R7, c[0x0][0x278] ;  /* 0x00009e0002047625 */ /* 0x000fc800078e0207 */
[----:B------:R-:W-:Y:S01]  /*02c0*/  @!P3 IMAD.MOV R44, RZ, RZ, -R44 ;  /* 0x000000ffff2cb224 */ /* 0x000fe200078e0a2c */
[----:B------:R-:W-:Y:S01]  /*02d0*/  @!P2 LOP3.LUT R44, RZ, c[0x0][0x1d0], RZ, 0x33, !PT ;  /* 0x00007400ff2caa12 */ /* 0x000fe200078e33ff */
[----:B------:R0:W4:Y:S04]  /*02e0*/  LDG.E R111, [R4.64] ;  /* 0x00000024046f7981 */ /* 0x000128000c1e1900 */
[----:B------:R-:W-:-:S05]  /*02f0*/  @P4 IMAD.WIDE R6, R44, R7, c[0x0][0x240] ;  /* 0x000090002c064625 */ /* 0x000fca00078e0207 */
[----:B------:R1:W4:Y:S01]  /*0300*/  @P4 LDG.E R108, [R6.64] ;  /* 0x00000024066c4981 */ /* 0x000322000c1e1900 */
[C---:B--2---:R-:W-:Y:S01]  /*0310*/  ISETP.GT.AND P3, PT, R16.reuse, 0x17, PT ;  /* 0x000000171000780c */ /* 0x044fe20003f64270 */
[----:B---3--:R-:W-:Y:S02]  /*0320*/  IMAD R3, R17, 0x30, RZ ;  /* 0x0000003011037824 */ /* 0x008fe400078e02ff */
[----:B------:R-:W-:Y:S01]  /*0330*/  IMAD.SHL.U32 R14, R16, 0x2, RZ ;  /* 0x00000002100e7824 */ /* 0x000fe200078e00ff */
[----:B------:R-:W-:-:S03]  /*0340*/  ISETP.EQ.OR.EX P0, PT, RZ, c[0x0][0x174], P3, P0 ;  /* 0x00005d00ff007a0c */ /* 0x000fc60001f02700 */
[----:B------:R-:W-:Y:S01]  /*0350*/  IMAD.IADD R0, R3, 0x1, R14 ;  /* 0x0000000103007824 */ /* 0x000fe200078e020e */
[----:B-1----:R-:W-:-:S09]  /*0360*/  SHF.R.S32.HI R7, RZ, 0x1f, R16 ;  /* 0x0000001fff077819 */ /* 0x002fd20000011410 */
[----:B0-----:R-:W-:-:S04]  /*0370*/  @!P0 IMAD.MOV.U32 R5, RZ, RZ, 0x2 ;  /* 0x00000002ff058424 */ /* 0x001fc800078e00ff */
[----:B------:R-:W-:Y:S01]  /*0380*/  @!P0 IMAD.WIDE R4, R0, R5, c[0x0][0x170] ;  /* 0x00005c0000048625 */ /* 0x000fe200078e0205 */
[----:B------:R-:W-:-:S04]  /*0390*/  LEA.HI R7, R7, R16, RZ, 0x2 ;  /* 0x0000001007077211 */ /* 0x000fc800078f10ff */
[----:B------:R0:W5:Y:S01]  /*03a0*/  @!P0 LDG.E R20, [R4.64] ;  /* 0x0000002404148981 */ /* 0x000162000c1e1900 */
[----:B------:R-:W-:Y:S01]  /*03b0*/  ISETP.NE.U32.AND P0, PT, RZ, c[0x0][0x1f8], PT ;  /* 0x00007e00ff007a0c */ /* 0x000fe20003f05070 */
[----:B------:R-:W-:Y:S01]  /*03c0*/  IMAD R112, R2, c[0x0][0x1d8], R17 ;  /* 0x0000760002707a24 */ /* 0x000fe200078e0211 */
[----:B------:R-:W-:Y:S01]  /*03d0*/  ISETP.LT.AND P2, PT, R16, 0x20, P4 ;  /* 0x000000201000780c */ /* 0x000fe20002741270 */
[----:B------:R-:W-:Y:S01]  /*03e0*/  @!P3 IMAD.MOV.U32 R13, RZ, RZ, 0x2 ;  /* 0x00000002ff0db424 */ /* 0x000fe200078e00ff */
[----:B------:R-:W-:Y:S01]  /*03f0*/  ISETP.NE.AND.EX P0, PT, RZ, c[0x0][0x1fc], PT, P0 ;  /* 0x00007f00ff007a0c */ /* 0x000fe20003f05300 */
[----:B------:R-:W-:Y:S01]  /*0400*/  IMAD R110, R112, 0x30, RZ ;  /* 0x00000030706e7824 */ /* 0x000fe200078e02ff */
[----:B------:R-:W-:Y:S01]  /*0410*/  SHF.R.S32.HI R9, RZ, 0x1f, R2 ;  /* 0x0000001fff097819 */ /* 0x000fe20000011402 */
[----:B------:R-:W-:Y:S01]  /*0420*/  IMAD.MOV.U32 R23, RZ, RZ, RZ ;  /* 0x000000ffff177224 */ /* 0x000fe200078e00ff */
[----:B------:R-:W-:Y:S01]  /*0430*/  ISETP.EQ.U32.AND P1, PT, RZ, c[0x0][0x180], PT ;  /* 0x00006000ff007a0c */ /* 0x000fe20003f22070 */
[----:B------:R-:W-:Y:S01]  /*0440*/  IMAD.MOV.U32 R18, RZ, RZ, RZ ;  /* 0x000000ffff127224 */ /* 0x000fe200078e00ff */
[C---:B0-----:R-:W-:Y:S01]  /*0450*/  LOP3.LUT R5, R7.reuse, 0x7ffffffc, RZ, 0xc0, !PT ;  /* 0x7ffffffc07057812 */ /* 0x041fe200078ec0ff */
[----:B------:R-:W-:Y:S01]  /*0460*/  IMAD.SHL.U32 R7, R7, 0x2, RZ ;  /* 0x0000000207077824 */ /* 0x000fe200078e00ff */
[----:B------:R-:W-:Y:S01]  /*0470*/  ISETP.EQ.OR.EX P1, PT, RZ, c[0x0][0x184], P3, P1 ;  /* 0x00006100ff007a0c */ /* 0x000fe20001f22710 */
[----:B------:R-:W-:-:S02]  /*0480*/  CS2R R26, SRZ ;  /* 0x00000000001a7805 */ /* 0x000fc4000001ff00 */
[----:B------:R-:W-:Y:S01]  /*0490*/  IMAD.IADD R5, R16, 0x1, -R5 ;  /* 0x0000000110057824 */ /* 0x000fe200078e0a05 */
[----:B------:R-:W-:Y:S02]  /*04a0*/  LOP3.LUT R7, R7, 0xfffffff8, RZ, 0xc0, !PT ;  /* 0xfffffff807077812 */ /* 0x000fe400078ec0ff */
[----:B------:R-:W-:Y:S01]  /*04b0*/  @P0 LEA R10, P4, R2, c[0x0][0x1f8], 0x2 ;  /* 0x00007e00020a0a11 */ /* 0x000fe200078810ff */
[----:B------:R-:W-:Y:S01]  /*04c0*/  IMAD.SHL.U32 R24, R5, 0x2, RZ ;  /* 0x0000000205187824 */ /* 0x000fe200078e00ff */
[----:B------:R-:W-:Y:S01]  /*04d0*/  ISETP.NE.OR P1, PT, RZ, c[0x0][0x1ec], P1 ;  /* 0x00007b00ff007a0c */ /* 0x000fe20000f25670 */
[----:B------:R-:W-:Y:S01]  /*04e0*/  IMAD.IADD R25, R110, 0x1, R7 ;  /* 0x000000016e197824 */ /* 0x000fe200078e0207 */
[----:B------:R-:W-:Y:S01]  /*04f0*/  @P0 LEA.HI.X R11, R2, c[0x0][0x1fc], R9, 0x2, P4 ;  /* 0x00007f00020b0a11 */ /* 0x000fe200020f1409 */
[----:B------:R-:W-:Y:S01]  /*0500*/  @P2 IMAD.MOV.U32 R9, RZ, RZ, 0x2 ;  /* 0x00000002ff092424 */ /* 0x000fe200078e00ff */
[----:B------:R-:W-:-:S03]  /*0510*/  IABS R28, c[0x0][0x1d4] ;  /* 0x00007500001c7a13 */ /* 0x000fc60000000000 */
[----:B------:R0:W5:Y:S06]  /*0520*/  @P0 LDG.E R18, [R10.64] ;  /* 0x000000240a120981 */ /* 0x00016c000c1e1900 */
[----:B------:R-:W-:-:S04]  /*0530*/  @!P1 IMAD.MOV.U32 R7, RZ, RZ, 0x2 ;  /* 0x00000002ff079424 */ /* 0x000fc800078e00ff */
[----:B------:R-:W-:Y:S02]  /*0540*/  @!P1 IMAD.WIDE R6, R0, R7, c[0x0][0x180] ;  /* 0x0000600000069625 */ /* 0x000fe400078e0207 */
[----:B------:R-:W1:Y:S03]  /*0550*/  I2F.RP R0, R28 ;  /* 0x0000001c00007306 */ /* 0x000e660000209400 */
[----:B------:R2:W5:Y:S01]  /*0560*/  @!P1 LDG.E R26, [R6.64] ;  /* 0x00000024061a9981 */ /* 0x000562000c1e1900 */
[----:B----4-:R-:W-:-:S05]  /*0570*/  IADD3 R109, R111, -0x1, RZ ;  /* 0xffffffff6f6d7810 */ /* 0x010fca0007ffe0ff */
[----:B------:R-:W-:Y:S02]  /*0580*/  @!P3 IMAD R4, R109, 0x8, R24 ;  /* 0x000000086d04b824 */ /* 0x000fe400078e0218 */
[----:B------:R-:W-:Y:S02]  /*0590*/  @P2 IMAD R5, R108, c[0x0][0x1d8], R17 ;  /* 0x000076006c052a24 */ /* 0x000fe400078e0211 */
[----:B------:R-:W-:Y:S02]  /*05a0*/  @!P3 IMAD R4, R25, c[0x0][0x1d4], R4 ;  /* 0x000075001904ba24 */ /* 0x000fe400078e0204 */
[----:B------:R-:W-:Y:S02]  /*05b0*/  @P2 IMAD R8, R5, 0x30, R14 ;  /* 0x0000003005082824 */ /* 0x000fe400078e020e */
[----:B------:R-:W-:-:S04]  /*05c0*/  @!P3 IMAD.WIDE R4, R4, R13, c[0x0][0x198] ;  /* 0x000066000404b625 */ /* 0x000fc800078e020d */
[----:B------:R-:W-:Y:S01]  /*05d0*/  @P2 IMAD.WIDE R8, R8, R9, c[0x0][0x230] ;  /* 0x00008c0008082625 */ /* 0x000fe200078e0209 */
[----:B------:R3:W5:Y:S04]  /*05e0*/  @!P3 LDG.E R23, [R4.64] ;  /* 0x000000240417b981 */ /* 0x000768000c1e1900 */
[----:B------:R3:W5:Y:S01]  /*05f0*/  @P2 LDG.E R22, [R8.64] ;  /* 0x0000002408162981 */ /* 0x000762000c1e1900 */
[----:B-1----:R-:W1:Y:S02]  /*0600*/  MUFU.RCP R0, R0 ;  /* 0x0000000000007308 */ /* 0x002e640000001000 */
[----:B-1----:R-:W-:-:S06]  /*0610*/  IADD3 R12, R0, 0xffffffe, RZ ;  /* 0x0ffffffe000c7810 */ /* 0x002fcc0007ffe0ff */
[----:B------:R1:W0:Y:S01]  /*0620*/  F2I.FTZ.U32.TRUNC.NTZ R13, R12 ;  /* 0x0000000c000d7305 */ /* 0x000222000021f000 */
[----:B------:R-:W-:Y:S01]  /*0630*/  IABS R19, R109 ;  /* 0x0000006d00137213 */ /* 0x000fe20000000000 */
[----:B-1----:R-:W-:Y:S02]  /*0640*/  IMAD.MOV.U32 R12, RZ, RZ, RZ ;  /* 0x000000ffff0c7224 */ /* 0x002fe400078e00ff */
[----:B0-----:R-:W-:-:S04]  /*0650*/  IMAD.MOV R11, RZ, RZ, -R13 ;  /* 0x000000ffff0b7224 */ /* 0x001fc800078e0a0d */
[----:B--2---:R-:W-:-:S04]  /*0660*/  IMAD R7, R11, R28, RZ ;  /* 0x0000001c0b077224 */ /* 0x004fc800078e02ff */
[----:B------:R-:W-:-:S06]  /*0670*/  IMAD.HI.U32 R13, R13, R7, R12 ;  /* 0x000000070d0d7227 */ /* 0x000fcc00078e000c */
[----:B------:R-:W-:-:S04]  /*0680*/  IMAD.HI.U32 R13, R13, R19, RZ ;  /* 0x000000130d0d7227 */ /* 0x000fc800078e00ff */
[----:B------:R-:W-:-:S04]  /*0690*/  IMAD.MOV R13, RZ, RZ, -R13 ;  /* 0x000000ffff0d7224 */ /* 0x000fc800078e0a0d */
[----:B------:R-:W-:-:S05]  /*06a0*/  IMAD R19, R28, R13, R19 ;  /* 0x0000000d1c137224 */ /* 0x000fca00078e0213 */
[----:B------:R-:W-:-:S13]  /*06b0*/  ISETP.GT.U32.AND P0, PT, R28, R19, PT ;  /* 0x000000131c00720c */ /* 0x000fda0003f04070 */
[----:B------:R-:W-:-:S05]  /*06c0*/  @!P0 IMAD.IADD R19, R19, 0x1, -R28 ;  /* 0x0000000113138824 */ /* 0x000fca00078e0a1c */
[----:B------:R-:W-:Y:S01]  /*06d0*/  ISETP.GT.U32.AND P0, PT, R28, R19, PT ;  /* 0x000000131c00720c */ /* 0x000fe20003f04070 */
[----:B------:R-:W-:Y:S01]  /*06e0*/  IMAD R3, R2, c[0x0][0x1c8], R3 ;  /* 0x0000720002037a24 */ /* 0x000fe200078e0203 */
[----:B------:R-:W-:Y:S01]  /*06f0*/  ISETP.NE.AND P1, PT, RZ, c[0x0][0x1c8], PT ;  /* 0x00007200ff007a0c */ /* 0x000fe20003f25270 */
[----:B------:R-:W-:Y:S01]  /*0700*/  BSSY B0, `(.L_x_1) ;  /* 0x0000017000007945 */ /* 0x000fe20003800000 */
[----:B------:R-:W-:Y:S02]  /*0710*/  ISETP.NE.AND P5, PT, RZ, c[0x0][0x1ec], PT ;  /* 0x00007b00ff007a0c */ /* 0x000fe40003fa5270 */
[----:B------:R-:W-:Y:S02]  /*0720*/  SEL R3, R110, R3, !P1 ;  /* 0x000000036e037207 */ /* 0x000fe40004800000 */
[----:B------:R-:W-:-:S05]  /*0730*/  ISETP.GE.AND P1, PT, R109, RZ, PT ;  /* 0x000000ff6d00720c */ /* 0x000fca0003f26270 */
[----:B------:R-:W-:Y:S01]  /*0740*/  @!P0 IMAD.IADD R19, R19, 0x1, -R28 ;  /* 0x0000000113138824 */ /* 0x000fe200078e0a1c */
[----:B------:R-:W-:Y:S01]  /*0750*/  ISETP.NE.AND P0, PT, RZ, c[0x0][0x1d4], PT ;  /* 0x00007500ff007a0c */ /* 0x000fe20003f05270 */
[----:B------:R-:W-:Y:S07]  /*0760*/  @P3 BRA `(.L_x_2) ;  /* 0x0000010000003947 */ /* 0x000fee0003800000 */
[----:B---3--:R-:W-:Y:S02]  /*0770*/  IMAD.MOV.U32 R6, RZ, RZ, 0x2 ;  /* 0x00000002ff067424 */ /* 0x008fe400078e00ff */
[----:B------:R-:W-:-:S03]  /*0780*/  IMAD.IADD R3, R3, 0x1, R14 ;  /* 0x0000000103037824 */ /* 0x000fc600078e020e */
[----:B------:R-:W-:-:S13]  /*0790*/  ISETP.NE.AND P3, PT, R6, c[0x0][0x258], PT ;  /* 0x0000960006007a0c */ /* 0x000fda0003f65270 */
[----:B------:R-:W-:-:S04]  /*07a0*/  @!P3 IADD3 R8, P4, R3, c[0x0][0x168], RZ ;  /* 0x00005a000308ba10 */ /* 0x000fc80007f9e0ff */
[----:B------:R-:W-:-:S05]  /*07b0*/  @!P3 LEA.HI.X.SX32 R9, R3, c[0x0][0x16c], 0x1, P4 ;  /* 0x00005b000309ba11 */ /* 0x000fca00020f0eff */
[----:B------:R-:W2:Y:S01]  /*07c0*/  @!P3 LDG.E.U16 R8, [R8.64] ;  /* 0x000000240808b981 */ /* 0x000ea2000c1e1500 */
[----:B------:R-:W-:Y:S02]  /*07d0*/  @!P3 IMAD.MOV.U32 R4, RZ, RZ, c[0x0][0x248] ;  /* 0x00009200ff04b624 */ /* 0x000fe400078e00ff */
[----:B------:R-:W-:Y:S02]  /*07e0*/  @!P3 IMAD.MOV.U32 R5, RZ, RZ, c[0x0][0x24c] ;  /* 0x00009300ff05b624 */ /* 0x000fe400078e00ff */
[----:B------:R-:W-:-:S03]  /*07f0*/  @P3 IMAD.WIDE R6, R3, R6, c[0x0][0x168] ;  /* 0x00005a0003063625 */ /* 0x000fc600078e0206 */
[----:B------:R-:W3:Y:S04]  /*0800*/  @!P3 LDG.E R4, [R4.64] ;  /* 0x000000240404b981 */ /* 0x000ee8000c1e1900 */
[----:B------:R0:W5:Y:S01]  /*0810*/  @P3 LDG.E R27, [R6.64] ;  /* 0x00000024061b3981 */ /* 0x000162000c1e1900 */
[----:B--2---:R-:W3:Y:S08]  /*0820*/  @!P3 I2F.S8 R0, R8 ;  /* 0x000000080000b306 */ /* 0x004ef00000001400 */
[----:B------:R-:W1:Y:S01]  /*0830*/  @!P3 I2F.S8 R3, R8.B1 ;  /* 0x100000080003b306 */ /* 0x000e620000001400 */
[----:B---3--:R-:W-:-:S02]  /*0840*/  @!P3 FMUL.FTZ R0, R0, R4 ;  /* 0x000000040000b220 */ /* 0x008fc40000410000 */
[----:B-1----:R-:W-:-:S05]  /*0850*/  @!P3 FMUL.FTZ R3, R3, R4 ;  /* 0x000000040303b220 */ /* 0x002fca0000410000 */
[----:B------:R-:W-:Y:S02]  /*0860*/  @!P3 F2FP.PACK_AB R27, R3, R0 ;  /* 0x00000000031bb23e */ /* 0x000fe400000000ff */
.L_x_2:
[----:B0--3--:R-:W-:Y:S05]  /*0870*/  BSYNC B0 ;  /* 0x0000000000007941 */ /* 0x009fea0003800000 */
.L_x_1:
[----:B------:R-:W-:Y:S01]  /*0880*/  ULDC.U8 UR4, c[0x0][0x1e4] ;  /* 0x0000790000047ab9 */ /* 0x000fe20000000000 */
[----:B------:R-:W-:Y:S01]  /*0890*/  @!P1 IMAD.MOV R19, RZ, RZ, -R19 ;  /* 0x000000ffff139224 */ /* 0x000fe200078e0a13 */
[----:B------:R-:W-:Y:S01]  /*08a0*/  ISETP.LT.AND P3, PT, RZ, c[0x0][0x1e0], PT ;  /* 0x00007800ff007a0c */ /* 0x000fe20003f61270 */
[----:B-----5:R-:W-:Y:S01]  /*08b0*/  @!P5 HFMA2.MMA R23, R23, 1, 1, R26 ;  /* 0x3c003c001717d835 */ /* 0x020fe2000000001a */
[----:B------:R-:W-:Y:S01]  /*08c0*/  ISETP.NE.AND P1, PT, RZ, UR4, PT ;  /* 0x00000004ff007c0c */ /* 0x000fe2000bf25270 */
[----:B------:R-:W-:Y:S01]  /*08d0*/  HADD2 R27, R27, R20 ;  /* 0x000000141b1b7230 */ /* 0x000fe20000000000 */
[----:B------:R-:W-:Y:S01]  /*08e0*/  @!P0 LOP3.LUT R19, RZ, c[0x0][0x1d4], RZ, 0x33, !PT ;  /* 0x00007500ff138a12 */ /* 0x000fe200078e33ff */
[----:B------:R-:W-:Y:S01]  /*08f0*/  IMAD R44, R44, c[0x0][0x1d8], RZ ;  /* 0x000076002c2c7a24 */ /* 0x000fe200078e02ff */
[----:B------:R-:W-:-:S05]  /*0900*/  ISETP.GE.AND P0, PT, R16, 0x20, PT ;  /* 0x000000201000780c */ /* 0x000fca0003f06270 */
[----:B------:R-:W-:-:S04]  /*0910*/  @P2 HMUL2 R23, R23, R22 ;  /* 0x0000001617172232 */ /* 0x000fc80000000000 */
[----:B------:R-:W-:Y:S05]  /*0920*/  @!P1 BRA P3, `(.L_x_3) ;  /* 0x00000a0000009947 */ /* 0x000fea0001800000 */
[----:B------:R-:W-:-:S05]  /*0930*/  IMAD.MOV.U32 R0, RZ, RZ, c[0x0][0x1e0] ;  /* 0x00007800ff007624 */ /* 0x000fca00078e00ff */
[----:B------:R-:W-:-:S13]  /*0940*/  ISETP.LT.OR P1, PT, R0, 0x1, !P1 ;  /* 0x000000010000780c */ /* 0x000fda0004f21670 */
[----:B------:R-:W-:Y:S05]  /*0950*/  @P1 BRA `(.L_x_4) ;  /* 0x00000d2000001947 */ /* 0x000fea0003800000 */
[----:B------:R-:W-:Y:S02]  /*0960*/  LEA.HI R0, R0, c[0x0][0x1e0], RZ, 0x1 ;  /* 0x0000780000007a11 */ /* 0x000fe400078f08ff */
[----:B------:R-:W-:Y:S02]  /*0970*/  IABS R8, R14 ;  /* 0x0000000e00087213 */ /* 0x000fe40000000000 */
[----:B------:R-:W-:-:S04]  /*0980*/  SHF.R.S32.HI R29, RZ, 0x1, R0 ;  /* 0x00000001ff1d7819 */ /* 0x000fc80000011400 */
[-C--:B------:R-:W-:Y:S02]  /*0990*/  IABS R3, R29.reuse ;  /* 0x0000001d00037213 */ /* 0x080fe40000000000 */
[----:B------:R-:W-:Y:S02]  /*09a0*/  IABS R9, R29 ;  /* 0x0000001d00097213 */ /* 0x000fe40000000000 */
[----:B------:R-:W0:Y:S08]  /*09b0*/  I2F.RP R0, R3 ;  /* 0x0000000300007306 */ /* 0x000e300000209400 */
[----:B0-----:R-:W0:Y:S02]  /*09c0*/  MUFU.RCP R0, R0 ;  /* 0x0000000000007308 */ /* 0x001e240000001000 */
[----:B0-----:R-:W-:Y:S01]  /*09d0*/  IADD3 R4, R0, 0xffffffe, RZ ;  /* 0x0ffffffe00047810 */ /* 0x001fe20007ffe0ff */
[----:B------:R-:W-:-:S05]  /*09e0*/  IMAD.MOV R0, RZ, RZ, -R9 ;  /* 0x000000ffff007224 */ /* 0x000fca00078e0a09 */
[----:B------:R0:W1:Y:S02]  /*09f0*/  F2I.FTZ.U32.TRUNC.NTZ R5, R4 ;  /* 0x0000000400057305 */ /* 0x000064000021f000 */
[----:B0-----:R-:W-:Y:S02]  /*0a00*/  IMAD.MOV.U32 R4, RZ, RZ, RZ ;  /* 0x000000ffff047224 */ /* 0x001fe400078e00ff */
[----:B-1----:R-:W-:-:S04]  /*0a10*/  IMAD.MOV R6, RZ, RZ, -R5 ;  /* 0x000000ffff067224 */ /* 0x002fc800078e0a05 */
[----:B------:R-:W-:Y:S02]  /*0a20*/  IMAD R7, R6, R3, RZ ;  /* 0x0000000306077224 */ /* 0x000fe400078e02ff */
[----:B------:R-:W-:Y:S02]  /*0a30*/  IMAD.MOV.U32 R6, RZ, RZ, R8 ;  /* 0x000000ffff067224 */ /* 0x000fe400078e0008 */
[----:B------:R-:W-:-:S06]  /*0a40*/  IMAD.HI.U32 R5, R5, R7, R4 ;  /* 0x0000000705057227 */ /* 0x000fcc00078e0004 */
[----:B------:R-:W-:-:S04]  /*0a50*/  IMAD.HI.U32 R5, R5, R6, RZ ;  /* 0x0000000605057227 */ /* 0x000fc800078e00ff */
[----:B------:R-:W-:-:S05]  /*0a60*/  IMAD R0, R5, R0, R6 ;  /* 0x0000000005007224 */ /* 0x000fca00078e0206 */
[----:B------:R-:W-:-:S13]  /*0a70*/  ISETP.GT.U32.AND P3, PT, R3, R0, PT ;  /* 0x000000000300720c */ /* 0x000fda0003f64070 */
[----:B------:R-:W-:Y:S01]  /*0a80*/  @!P3 IMAD.IADD R0, R0, 0x1, -R3 ;  /* 0x000000010000b824 */ /* 0x000fe200078e0a03 */
[----:B------:R-:W-:Y:S02]  /*0a90*/  @!P3 IADD3 R5, R5, 0x1, RZ ;  /* 0x000000010505b810 */ /* 0x000fe40007ffe0ff */
[----:B------:R-:W-:Y:S02]  /*0aa0*/  ISETP.NE.AND P3, PT, R29, RZ, PT ;  /* 0x000000ff1d00720c */ /* 0x000fe40003f65270 */
[----:B------:R-:W-:Y:S02]  /*0ab0*/  ISETP.GE.U32.AND P1, PT, R0, R3, PT ;  /* 0x000000030000720c */ /* 0x000fe40003f26070 */
[----:B------:R-:W-:-:S04]  /*0ac0*/  LOP3.LUT R0, R14, R29, RZ, 0x3c, !PT ;  /* 0x0000001d0e007212 */ /* 0x000fc800078e3cff */
[----:B------:R-:W-:Y:S02]  /*0ad0*/  ISETP.GE.AND P2, PT, R0, RZ, PT ;  /* 0x000000ff0000720c */ /* 0x000fe40003f46270 */
[----:B------:R-:W-:-:S05]  /*0ae0*/  LOP3.LUT R0, R29, 0x1, RZ, 0xc0, !PT ;  /* 0x000000011d007812 */ /* 0x000fca00078ec0ff */
[----:B------:R-:W-:Y:S02]  /*0af0*/  @P1 IADD3 R5, R5, 0x1, RZ ;  /* 0x0000000105051810 */ /* 0x000fe40007ffe0ff */
[----:B------:R-:W-:Y:S02]  /*0b00*/  ISETP.LT.AND P1, PT, R14, c[0x0][0x1e0], !P0 ;  /* 0x000078000e007a0c */ /* 0x000fe40004721270 */
[----:B------:R-:W-:Y:S01]  /*0b10*/  ISETP.NE.U32.AND P0, PT, R0, 0x1, PT ;  /* 0x000000010000780c */ /* 0x000fe20003f05070 */
[----:B------:R-:W-:Y:S01]  /*0b20*/  IMAD.MOV.U32 R28, RZ, RZ, R5 ;  /* 0x000000ffff1c7224 */ /* 0x000fe200078e0005 */
[----:B------:R-:W-:-:S03]  /*0b30*/  P2R R31, PR, RZ, 0x2 ;  /* 0x00000002ff1f7803 */ /* 0x000fc60000000000 */
[----:B------:R-:W-:Y:S01]  /*0b40*/  @!P2 IMAD.MOV R28, RZ, RZ, -R28 ;  /* 0x000000ffff1ca224 */ /* 0x000fe200078e0a1c */
[----:B------:R-:W-:-:S05]  /*0b50*/  @!P3 LOP3.LUT R28, RZ, R29, RZ, 0x33, !PT ;  /* 0x0000001dff1cb212 */ /* 0x000fca00078e33ff */
[----:B------:R-:W-:-:S04]  /*0b60*/  IMAD.MOV R0, RZ, RZ, -R28 ;  /* 0x000000ffff007224 */ /* 0x000fc800078e0a1c */
[----:B------:R-:W-:Y:S01]  /*0b70*/  IMAD R30, R29, R0, R14 ;  /* 0x000000001d1e7224 */ /* 0x000fe200078e020e */
[----:B------:R-:W-:Y:S05]  /*0b80*/  @P0 BRA `(.L_x_5) ;  /* 0x0000013000000947 */ /* 0x000fea0003800000 */
[----:B------:R-:W-:Y:S01]  /*0b90*/  MOV R0, 0x0 ;  /* 0x0000000000007802 */ /* 0x000fe20000000f00 */
[----:B------:R-:W-:Y:S02]  /*0ba0*/  IMAD.MOV.U32 R4, RZ, RZ, c[0x4][0xc8] ;  /* 0x01003200ff047624 */ /* 0x000fe400078e00ff */
[----:B------:R-:W-:Y:S01]  /*0bb0*/  IMAD.MOV.U32 R5, RZ, RZ, c[0x4][0xcc] ;  /* 0x01003300ff057624 */ /* 0x000fe200078e00ff */
[----:B------:R0:W1:Y:S01]  /*0bc0*/  LDC.64 R14, c[0x4][R0] ;  /* 0x01000000000e7b82 */ /* 0x0000620000000a00 */
[----:B------:R-:W-:Y:S02]  /*0bd0*/  IMAD.MOV.U32 R6, RZ, RZ, c[0x4][0xd0] ;  /* 0x01003400ff067624 */ /* 0x000fe400078e00ff */
[----:B------:R-:W-:Y:S02]  /*0be0*/  IMAD.MOV.U32 R7, RZ, RZ, c[0x4][0xd4] ;  /* 0x01003500ff077624 */ /* 0x000fe400078e00ff */
[----:B------:R-:W-:-:S02]  /*0bf0*/  IMAD.MOV.U32 R8, RZ, RZ, 0x53f ;  /* 0x0000053fff087424 */ /* 0x000fc400078e00ff */
[----:B------:R-:W-:Y:S02]  /*0c00*/  IMAD.MOV.U32 R10, RZ, RZ, c[0x4][0xc0] ;  /* 0x01003000ff0a7624 */ /* 0x000fe400078e00ff */
[----:B------:R-:W-:Y:S02]  /*0c10*/  IMAD.MOV.U32 R11, RZ, RZ, c[0x4][0xc4] ;  /* 0x01003100ff0b7624 */ /* 0x000fe400078e00ff */
[----:B------:R-:W-:Y:S02]  /*0c20*/  IMAD.MOV.U32 R12, RZ, RZ, 0x1 ;  /* 0x00000001ff0c7424 */ /* 0x000fe400078e00ff */
[----:B------:R-:W-:Y:S02]  /*0c30*/  IMAD.MOV.U32 R13, RZ, RZ, RZ ;  /* 0x000000ffff0d7224 */ /* 0x000fe400078e00ff */
[----:B0-----:R-:W-:Y:S01]  /*0c40*/  LEPC R20 ;  /* 0x000000000014734e */ /* 0x001fe20000000000 */
[----:B------:R-:W-:Y:S02]  /*0c50*/  MOV R3, 0xcc0 ;  /* 0x00000cc000037802 */ /* 0x000fe40000000f00 */
[----:B------:R-:W-:Y:S02]  /*0c60*/  MOV R0, 0xc40 ;  /* 0x00000c4000007802 */ /* 0x000fe40000000f00 */
[----:B------:R-:W-:-:S02]  /*0c70*/  MOV R9, 0x0 ;  /* 0x0000000000097802 */ /* 0x000fc40000000f00 */
[----:B------:R-:W-:Y:S02]  /*0c80*/  MOV R22, 0x0 ;  /* 0x0000000000167802 */ /* 0x000fe40000000f00 */
[----:B------:R-:W-:-:S04]  /*0c90*/  IADD3 R20, P0, P1, -R0, R3, R20 ;  /* 0x0000000300147210 */ /* 0x000fc8000791e114 */
[----:B------:R-:W-:-:S04]  /*0ca0*/  IADD3.X R21, ~R22, R9, R21, P0, P1 ;  /* 0x0000000916157210 */ /* 0x000fc800007e2515 */
[----:B-1----:R-:W-:Y:S05]  /*0cb0*/  CALL.ABS.NOINC R14 ;  /* 0x000000000e007343 */ /* 0x002fea0003c00000 */
.L_x_5:
[----:B------:R-:W-:Y:S01]  /*0cc0*/  ISETP.NE.AND P6, PT, R31, RZ, PT ;  /* 0x000000ff1f00720c */ /* 0x000fe20003fc5270 */
[----:B------:R-:W-:Y:S02]  /*0cd0*/  IMAD R0, R29, R28, R30 ;  /* 0x0000001c1d007224 */ /* 0x000fe400078e021e */
[----:B------:R-:W-:-:S03]  /*0ce0*/  IMAD.MOV.U32 R5, RZ, RZ, c[0x0][0x1e0] ;  /* 0x00007800ff057624 */ /* 0x000fc600078e00ff */
[----:B------:R-:W-:-:S05]  /*0cf0*/  LEA R10, R0, 0x140, 0x1 ;  /* 0x00000140000a7811 */ /* 0x000fca00078e08ff */
[----:B------:R-:W-:Y:S02]  /*0d00*/  IMAD R12, R5, 0x2, R10 ;  /* 0x00000002050c7824 */ /* 0x000fe400078e020a */
[----:B------:R-:W-:Y:S05]  /*0d10*/  @!P6 BRA `(.L_x_6) ;  /* 0x000000300000e947 */ /* 0x000fea0003800000 */
[----:B------:R-:W-:Y:S01]  /*0d20*/  ISETP.NE.AND P5, PT, RZ, c[0x0][0x1ec], PT ;  /* 0x00007b00ff007a0c */ /* 0x000fe20003fa5270 */
[----:B------:R0:W-:-:S12]  /*0d30*/  STS [R10], R27 ;  /* 0x0000001b0a007388 */ /* 0x0001d80000000800 */
[----:B------:R0:W-:Y:S02]  /*0d40*/  @!P5 STS [R12], R23 ;  /* 0x000000170c00d388 */ /* 0x0001e40000000800 */
.L_x_6:
[----:B------:R-:W-:Y:S01]  /*0d50*/  WARPSYNC 0xffffffff ;  /* 0xffffffff00007948 */ /* 0x000fe20003800000 */
[----:B------:R-:W-:Y:S06]  /*0d60*/  BAR.SYNC.DEFER_BLOCKING 0x0 ;  /* 0x0000000000007b1d */ /* 0x000fec0000010000 */
[----:B------:R-:W-:Y:S05]  /*0d70*/  @!P6 BRA.U `(.L_x_7) ;  /* 0x000005210000e947 */ /* 0x000fea0003800000 */
[----:B------:R-:W-:Y:S01]  /*0d80*/  SHF.R.S32.HI R0, RZ, 0x1f, R5 ;  /* 0x0000001fff007819 */ /* 0x000fe20000011405 */
[----:B------:R-:W-:Y:S01]  /*0d90*/  BSSY B0, `(.L_x_7) ;  /* 0x0000050000007945 */ /* 0x000fe20003800000 */
[----:B------:R-:W-:Y:S02]  /*0da0*/  LEA.HI R3, R30, R30, RZ, 0x1 ;  /* 0x0000001e1e037211 */ /* 0x000fe400078f08ff */
[----:B------:R-:W-:-:S02]  /*0db0*/  LEA.HI R0, R0, c[0x0][0x1e0], RZ, 0x2 ;  /* 0x0000780000007a11 */ /* 0x000fc400078f10ff */
[----:B------:R-:W-:Y:S02]  /*0dc0*/  SHF.R.S32.HI R3, RZ, 0x1, R3 ;  /* 0x00000001ff037819 */ /* 0x000fe40000011403 */
[----:B------:R-:W-:-:S05]  /*0dd0*/  SHF.R.S32.HI R0, RZ, 0x2, R0 ;  /* 0x00000002ff007819 */ /* 0x000fca0000011400 */
[----:B------:R-:W-:Y:S01]  /*0de0*/  IMAD R0, R28, R0, R3 ;  /* 0x000000001c007224 */ /* 0x000fe200078e0203 */
[----:B------:R-:W-:Y:S05]  /*0df0*/  @!P6 BRA `(.L_x_8) ;  /* 0x000004900000e947 */ /* 0x000fea0003800000 */
[----:B------:R-:W-:Y:S01]  /*0e00*/  IMAD.SHL.U32 R14, R0, 0x2, RZ ;  /* 0x00000002000e7824 */ /* 0x000fe200078e00ff */
[----:B------:R-:W-:Y:S01]  /*0e10*/  ISETP.NE.AND P0, PT, RZ, c[0x0][0x1ec], PT ;  /* 0x00007b00ff007a0c */ /* 0x000fe20003f05270 */
[----:B------:R-:W-:Y:S02]  /*0e20*/  BSSY B1, `(.L_x_9) ;  /* 0x0000043000017945 */ /* 0x000fe40003800000 */
[----:B------:R-:W-:Y:S01]  /*0e30*/  IMAD R4, R29, 0x2, R14 ;  /* 0x000000021d047824 */ /* 0x000fe200078e020e */
[----:B0-----:R-:W-:Y:S01]  /*0e40*/  LDS.U16 R27, [R14+0x140] ;  /* 0x000140000e1b7984 */ /* 0x001fe20000000400 */
[----:B------:R-:W-:-:S04]  /*0e50*/  IADD3 R0, R14, 0x140, RZ ;  /* 0x000001400e007810 */ /* 0x000fc80007ffe0ff */
[----:B------:R-:W0:Y:S01]  /*0e60*/  LDS.U16 R4, [R4+0x140] ;  /* 0x0001400004047984 */ /* 0x000e220000000400 */
[----:B------:R-:W-:Y:S01]  /*0e70*/  IMAD R29, R29, 0x2, R0 ;  /* 0x000000021d1d7824 */ /* 0x000fe200078e0200 */
[----:B0-----:R-:W-:Y:S02]  /*0e80*/  PRMT R27, R27, 0x5410, R4 ;  /* 0x000054101b1b7816 */ /* 0x001fe40000000004 */
[----:B------:R-:W-:Y:S05]  /*0e90*/  @!P0 BRA `(.L_x_10) ;  /* 0x0000015000008947 */ /* 0x000fea0003800000 */
[----:B------:R-:W-:-:S13]  /*0ea0*/  ISETP.GE.AND P0, PT, R14, c[0x0][0x1e0], PT ;  /* 0x000078000e007a0c */ /* 0x000fda0003f06270 */
[----:B------:R-:W-:Y:S05]  /*0eb0*/  @P0 BRA `(.L_x_11) ;  /* 0x0000039000000947 */ /* 0x000fea0003800000 */
[----:B------:R-:W0:Y:S01]  /*0ec0*/  I2F R3, c[0x0][0x1e0] ;  /* 0x0000780000037b06 */ /* 0x000e220000201400 */
[--C-:B------:R-:W-:Y:S02]  /*0ed0*/  HADD2.F32 R6, -RZ, R27.reuse.H1_H1 ;  /* 0x3000001bff067230 */ /* 0x100fe40000004100 */
[----:B------:R-:W-:-:S05]  /*0ee0*/  HADD2.F32 R27, -RZ, R27.H0_H0 ;  /* 0x2000001bff1b7230 */ /* 0x000fca0000004100 */
[----:B------:R-:W-:Y:S08]  /*0ef0*/  I2F R4, R14 ;  /* 0x0000000e00047306 */ /* 0x000ff00000201400 */
[----:B0-----:R-:W0:Y:S08]  /*0f00*/  MUFU.RCP R3, R3 ;  /* 0x0000000300037308 */ /* 0x001e300000001000 */
[----:B------:R-:W-:Y:S01]  /*0f10*/  I2F R0, c[0x0][0x1ec] ;  /* 0x00007b0000007b06 */ /* 0x000fe20000201400 */
[----:B0-----:R-:W-:-:S04]  /*0f20*/  FMUL.FTZ R4, R4, R3 ;  /* 0x0000000304047220 */ /* 0x001fc80000410000 */
[----:B------:R-:W-:-:S04]  /*0f30*/  FMUL.FTZ R4, R4, 13.28771209716796875 ;  /* 0x41549a7804047820 */ /* 0x000fc80000410000 */
[----:B------:R-:W0:Y:S02]  /*0f40*/  MUFU.EX2 R5, -R4 ;  /* 0x8000000400057308 */ /* 0x000e240000000800 */
[----:B0-----:R-:W-:-:S04]  /*0f50*/  FMUL.FTZ R0, R0, R5 ;  /* 0x0000000500007220 */ /* 0x001fc80000410000 */
[----:B------:R-:W-:-:S04]  /*0f60*/  FMUL.RZ R7, R0, 0.15915493667125701904 ;  /* 0x3e22f98300077820 */ /* 0x000fc8000040c000 */
[----:B------:R-:W0:Y:S08]  /*0f70*/  MUFU.SIN R5, R7 ;  /* 0x0000000700057308 */ /* 0x000e300000000400 */
[----:B------:R-:W1:Y:S01]  /*0f80*/  MUFU.COS R0, R7 ;  /* 0x0000000700007308 */ /* 0x000e620000000000 */
[-C--:B0-----:R-:W-:Y:S02]  /*0f90*/  FMUL.FTZ R3, R5, R6.reuse ;  /* 0x0000000605037220 */ /* 0x081fe40000410000 */
[----:B-1----:R-:W-:-:S02]  /*0fa0*/  FMUL.FTZ R6, R0, R6 ;  /* 0x0000000600067220 */ /* 0x002fc40000410000 */
[-C--:B------:R-:W-:Y:S02]  /*0fb0*/  FFMA.FTZ R3, R0, R27.reuse, -R3 ;  /* 0x0000001b00037223 */ /* 0x080fe40000010803 */
[----:B------:R-:W-:-:S05]  /*0fc0*/  FFMA.FTZ R6, R5, R27, R6 ;  /* 0x0000001b05067223 */ /* 0x000fca0000010006 */
[----:B------:R-:W-:Y:S01]  /*0fd0*/  F2FP.PACK_AB R27, R6, R3 ;  /* 0x00000003061b723e */ /* 0x000fe200000000ff */
[----:B------:R-:W-:Y:S05]  /*0fe0*/  BRA `(.L_x_11) ;  /* 0x0000026000007947 */ /* 0x000fea0003800000 */
.L_x_10:
[C---:B------:R-:W-:Y:S01]  /*0ff0*/  IMAD R9, R5.reuse, 0x2, R29 ;  /* 0x0000000205097824 */ /* 0x040fe200078e021d */
[----:B------:R-:W-:Y:S01]  /*1000*/  ISETP.GE.AND P0, PT, R14, c[0x0][0x1e0], PT ;  /* 0x000078000e007a0c */ /* 0x000fe20003f06270 */
[----:B------:R-:W-:Y:S01]  /*1010*/  IMAD R20, R5, 0x2, R14 ;  /* 0x0000000205147824 */ /* 0x000fe200078e020e */
[----:B------:R-:W-:Y:S02]  /*1020*/  BSSY B2, `(.L_x_12) ;  /* 0x000001f000027945 */ /* 0x000fe40003800000 */
[----:B------:R-:W-:Y:S04]  /*1030*/  LDS.U16 R23, [R9] ;  /* 0x0000000009177984 */ /* 0x000fe80000000400 */
[----:B------:R-:W0:Y:S02]  /*1040*/  LDS.U16 R0, [R20+0x140] ;  /* 0x0001400014007984 */ /* 0x000e240000000400 */
[----:B0-----:R-:W-:-:S03]  /*1050*/  PRMT R23, R0, 0x5410, R23 ;  /* 0x0000541000177816 */ /* 0x001fc60000000017 */
[----:B------:R-:W-:Y:S05]  /*1060*/  @P0 BRA `(.L_x_13) ;  /* 0x000001a000000947 */ /* 0x000fea0003800000 */
[----:B------:R-:W0:Y:S01]  /*1070*/  I2F R5, c[0x0][0x1e0] ;  /* 0x0000780000057b06 */ /* 0x000e220000201400 */
[----:B------:R-:W-:Y:S01]  /*1080*/  IADD3 R0, -R18, c[0x0][0x1ec], RZ ;  /* 0x00007b0012007a10 */ /* 0x000fe20007ffe1ff */
[----:B------:R-:W-:Y:S02]  /*1090*/  HADD2.F32 R6, -RZ, R23.H1_H1 ;  /* 0x30000017ff067230 */ /* 0x000fe40000004100 */
[----:B------:R-:W-:Y:S02]  /*10a0*/  HADD2.F32 R11, -RZ, R27.H1_H1 ;  /* 0x3000001bff0b7230 */ /* 0x000fe40000004100 */
[----:B------:R-:W-:Y:S02]  /*10b0*/  HADD2.F32 R23, -RZ, R23.H0_H0 ;  /* 0x20000017ff177230 */ /* 0x000fe40000004100 */
[----:B------:R-:W-:Y:S01]  /*10c0*/  I2F R3, R14 ;  /* 0x0000000e00037306 */ /* 0x000fe20000201400 */
[----:B------:R-:W-:-:S07]  /*10d0*/  HADD2.F32 R27, -RZ, R27.H0_H0 ;  /* 0x2000001bff1b7230 */ /* 0x000fce0000004100 */
[----:B0-----:R-:W0:Y:S08]  /*10e0*/  MUFU.RCP R4, R5 ;  /* 0x0000000500047308 */ /* 0x001e300000001000 */
[----:B------:R-:W-:Y:S01]  /*10f0*/  I2F R0, R0 ;  /* 0x0000000000007306 */ /* 0x000fe20000201400 */
[----:B0-----:R-:W-:-:S04]  /*1100*/  FMUL.FTZ R3, R3, R4 ;  /* 0x0000000403037220 */ /* 0x001fc80000410000 */
[----:B------:R-:W-:-:S04]  /*1110*/  FMUL.FTZ R8, R3, 13.28771209716796875 ;  /* 0x41549a7803087820 */ /* 0x000fc80000410000 */
[----:B------:R-:W0:Y:S02]  /*1120*/  MUFU.EX2 R3, -R8 ;  /* 0x8000000800037308 */ /* 0x000e240000000800 */
[----:B0-----:R-:W-:-:S04]  /*1130*/  FMUL.FTZ R3, R0, R3 ;  /* 0x0000000300037220 */ /* 0x001fc80000410000 */
[----:B------:R-:W-:-:S04]  /*1140*/  FMUL.RZ R7, R3, 0.15915493667125701904 ;  /* 0x3e22f98303077820 */ /* 0x000fc8000040c000 */
[----:B------:R-:W0:Y:S08]  /*1150*/  MUFU.SIN R4, R7 ;  /* 0x0000000700047308 */ /* 0x000e300000000400 */
[----:B------:R-:W1:Y:S01]  /*1160*/  MUFU.COS R3, R7 ;  /* 0x0000000700037308 */ /* 0x000e620000000000 */
[----:B0-----:R-:W-:Y:S02]  /*1170*/  FMUL.FTZ R8, R4, R6 ;  /* 0x0000000604087220 */ /* 0x001fe40000410000 */
[----:B------:R-:W-:-:S02]  /*1180*/  FMUL.FTZ R0, R11, R4 ;  /* 0x000000040b007220 */ /* 0x000fc40000410000 */
[----:B-1----:R-:W-:Y:S02]  /*1190*/  FMUL.FTZ R5, R11, R3 ;  /* 0x000000030b057220 */ /* 0x002fe40000410000 */
[C---:B------:R-:W-:Y:S02]  /*11a0*/  FMUL.FTZ R6, R3.reuse, R6 ;  /* 0x0000000603067220 */ /* 0x040fe40000410000 */
[----:B------:R-:W-:Y:S02]  /*11b0*/  FFMA.FTZ R8, R3, R23, -R8 ;  /* 0x0000001703087223 */ /* 0x000fe40000010808 */
[C---:B------:R-:W-:Y:S02]  /*11c0*/  FFMA.FTZ R0, R27.reuse, R3, -R0 ;  /* 0x000000031b007223 */ /* 0x040fe40000010800 */
[----:B------:R-:W-:Y:S02]  /*11d0*/  FFMA.FTZ R5, R27, R4, R5 ;  /* 0x000000041b057223 */ /* 0x000fe40000010005 */
[----:B------:R-:W-:-:S03]  /*11e0*/  FFMA.FTZ R23, R4, R23, R6 ;  /* 0x0000001704177223 */ /* 0x000fc60000010006 */
[----:B------:R-:W-:Y:S02]  /*11f0*/  F2FP.PACK_AB R27, R5, R0 ;  /* 0x00000000051b723e */ /* 0x000fe400000000ff */
[----:B------:R-:W-:Y:S02]  /*1200*/  F2FP.PACK_AB R23, R23, R8 ;  /* 0x000000081717723e */ /* 0x000fe400000000ff */
.L_x_13:
[----:B------:R-:W-:Y:S05]  /*1210*/  BSYNC B2 ;  /* 0x0000000000027941 */ /* 0x000fea0003800000 */
.L_x_12:
[----:B------:R-:W-:Y:S01]  /*1220*/  PRMT R0, R23, 0x7632, R0 ;  /* 0x0000763217007816 */ /* 0x000fe20000000000 */
[----:B------:R0:W-:Y:S04]  /*1230*/  STS.U16 [R20+0x140], R23 ;  /* 0x0001401714007388 */ /* 0x0001e80000000400 */
[----:B------:R0:W-:Y:S02]  /*1240*/  STS.U16 [R9], R0 ;  /* 0x0000000009007388 */ /* 0x0001e40000000400 */
.L_x_11:
[----:B------:R-:W-:Y:S05]  /*1250*/  BSYNC B1 ;  /* 0x0000000000017941 */ /* 0x000fea0003800000 */
.L_x_9:
[----:B0-----:R-:W-:Y:S01]  /*1260*/  PRMT R0, R27, 0x7632, R0 ;  /* 0x000076321b007816 */ /* 0x001fe20000000000 */
[----:B------:R0:W-:Y:S04]  /*1270*/  STS.U16 [R14+0x140], R27 ;  /* 0x0001401b0e007388 */ /* 0x0001e80000000400 */
[----:B------:R0:W-:Y:S02]  /*1280*/  STS.U16 [R29], R0 ;  /* 0x000000001d007388 */ /* 0x0001e40000000400 */
.L_x_8:
[----:B------:R-:W-:Y:S05]  /*1290*/  BSYNC B0 ;  /* 0x0000000000007941 */ /* 0x000fea0003800000 */
.L_x_7:
[----:B------:R-:W-:Y:S06]  /*12a0*/  BAR.SYNC.DEFER_BLOCKING 0x0 ;  /* 0x0000000000007b1d */ /* 0x000fec0000010000 */
[----:B------:R-:W-:Y:S01]  /*12b0*/  BSSY B0, `(.L_x_14) ;  /* 0x0000005000007945 */ /* 0x000fe20003800000 */
[----:B------:R-:W-:Y:S05]  /*12c0*/  @!P6 BRA `(.L_x_15) ;  /* 0x000000300000e947 */ /* 0x000fea0003800000 */
[----:B------:R-:W-:Y:S01]  /*12d0*/  ISETP.NE.AND P0, PT, RZ, c[0x0][0x1ec], PT ;  /* 0x00007b00ff007a0c */ /* 0x000fe20003f05270 */
[----:B0-----:R0:W1:-:S12]  /*12e0*/  LDS R27, [R10] ;  /* 0x000000000a1b7984 */ /* 0x0010580000000800 */
[----:B------:R0:W2:Y:S02]  /*12f0*/  @!P0 LDS R23, [R12] ;  /* 0x000000000c178984 */ /* 0x0000a40000000800 */
.L_x_15:
[----:B------:R-:W-:Y:S05]  /*1300*/  BSYNC B0 ;  /* 0x0000000000007941 */ /* 0x000fea0003800000 */
.L_x_14:
[----:B------:R-:W-:Y:S06]  /*1310*/  BAR.SYNC.DEFER_BLOCKING 0x0 ;  /* 0x0000000000007b1d */ /* 0x000fec0000010000 */
[----:B------:R-:W-:Y:S05]  /*1320*/  BRA `(.L_x_4) ;  /* 0x0000035000007947 */ /* 0x000fea0003800000 */
.L_x_3:
[----:B------:R-:W-:Y:S01]  /*1330*/  ISETP.NE.AND P0, PT, RZ, c[0x0][0x1ec], PT ;  /* 0x00007b00ff007a0c */ /* 0x000fe20003f05270 */
[----:B------:R-:W-:Y:S01]  /*1340*/  BSSY B0, `(.L_x_4) ;  /* 0x0000033000007945 */ /* 0x000fe20003800000 */
[----:B------:R-:W-:-:S11]  /*1350*/  IADD3 R7, -R18, c[0x0][0x1ec], RZ ;  /* 0x00007b0012077a10 */ /* 0x000fd60007ffe1ff */
        /* <DEDUP_REMOVED lines=8> */
[----:B------:R-:W-:Y:S01]  /*13e0*/  I2F R0, R7 ;  /* 0x0000000700007306 */ /* 0x000fe20000201400 */
[----:B0-----:R-:W-:-:S04]  /*13f0*/  FMUL.FTZ R3, R14, R3 ;  /* 0x000000030e037220 */ /* 0x001fc80000410000 */
[----:B------:R-:W-:-:S06]  /*1400*/  FMUL.FTZ R3, R3, 13.28771209716796875 ;  /* 0x41549a7803037820 */ /* 0x000fcc0000410000 */
        /* <DEDUP_REMOVED lines=11> */
.L_x_16:
[----:B------:R-:W-:-:S13]  /*14c0*/  ISETP.GE.AND P0, PT, R14, c[0x0][0x1e0], PT ;  /* 0x000078000e007a0c */ /* 0x000fda0003f06270 */
[----:B------:R-:W-:Y:S05]  /*14d0*/  @P0 BRA `(.L_x_17) ;  /* 0x0000019000000947 */ /* 0x000fea0003800000 */
[----:B------:R-:W0:Y:S01]  /*14e0*/  I2F R0, c[0x0][0x1e0] ;  /* 0x0000780000007b06 */ /* 0x000e220000201400 */
[----:B------:R-:W-:Y:S02]  /*14f0*/  HADD2.F32 R8, -RZ, R27.H1_H1 ;  /* 0x3000001bff087230 */ /* 0x000fe40000004100 */
[----:B------:R-:W-:Y:S02]  /*1500*/  HADD2.F32 R9, -RZ, R23.H1_H1 ;  /* 0x30000017ff097230 */ /* 0x000fe40000004100 */
[----:B------:R-:W-:Y:S02]  /*1510*/  HADD2.F32 R27, -RZ, R27.H0_H0 ;  /* 0x2000001bff1b7230 */ /* 0x000fe40000004100 */
[----:B------:R-:W-:Y:S01]  /*1520*/  HADD2.F32 R23, -RZ, R23.H0_H0 ;  /* 0x20000017ff177230 */ /* 0x000fe20000004100 */
[----:B------:R-:W-:Y:S08]  /*1530*/  I2F R14, R14 ;  /* 0x0000000e000e7306 */ /* 0x000ff00000201400 */
        /* <DEDUP_REMOVED lines=9> */
[C---:B0-----:R-:W-:Y:S02]  /*15d0*/  FMUL.FTZ R10, R6.reuse, R8 ;  /* 0x00000008060a7220 */ /* 0x041fe40000410000 */
[----:B------:R-:W-:-:S02]  /*15e0*/  FMUL.FTZ R0, R6, R9 ;  /* 0x0000000906007220 */ /* 0x000fc40000410000 */
[C---:B-1----:R-:W-:Y:S02]  /*15f0*/  FMUL.FTZ R8, R5.reuse, R8 ;  /* 0x0000000805087220 */ /* 0x042fe40000410000 */
[C---:B------:R-:W-:Y:S02]  /*1600*/  FMUL.FTZ R3, R5.reuse, R9 ;  /* 0x0000000905037220 */ /* 0x040fe40000410000 */
[CC--:B------:R-:W-:Y:S02]  /*1610*/  FFMA.FTZ R10, R5.reuse, R27.reuse, -R10 ;  /* 0x0000001b050a7223 */ /* 0x0c0fe4000001080a */
[C---:B------:R-:W-:Y:S02]  /*1620*/  FFMA.FTZ R27, R6.reuse, R27, R8 ;  /* 0x0000001b061b7223 */ /* 0x040fe40000010008 */
[-C--:B------:R-:W-:Y:S02]  /*1630*/  FFMA.FTZ R0, R5, R23.reuse, -R0 ;  /* 0x0000001705007223 */ /* 0x080fe40000010800 */
[----:B------:R-:W-:Y:S01]  /*1640*/  FFMA.FTZ R3, R6, R23, R3 ;  /* 0x0000001706037223 */ /* 0x000fe20000010003 */
[----:B------:R-:W-:-:S04]  /*1650*/  F2FP.PACK_AB R27, R27, R10 ;  /* 0x0000000a1b1b723e */ /* 0x000fc800000000ff */
[----:B------:R-:W-:Y:S02]  /*1660*/  F2FP.PACK_AB R23, R3, R0 ;  /* 0x000000000317723e */ /* 0x000fe400000000ff */
.L_x_17:
[----:B------:R-:W-:Y:S05]  /*1670*/  BSYNC B0 ;  /* 0x0000000000007941 */ /* 0x000fea0003800000 */
.L_x_4:
[----:B------:R-:W-:Y:S01]  /*1680*/  ISETP.GT.AND P0, PT, R16, 0x1f, PT ;  /* 0x0000001f1000780c */ /* 0x000fe20003f04270 */
[----:B------:R-:W-:Y:S01]  /*1690*/  BSSY B0, `(.L_x_18) ;  /* 0x000001c000007945 */ /* 0x000fe20003800000 */
[----:B0-----:R-:W-:-:S11]  /*16a0*/  IMAD.MOV.U32 R0, RZ, RZ, RZ ;  /* 0x000000ffff007224 */ /* 0x001fd600078e00ff */
[----:B------:R-:W-:Y:S05]  /*16b0*/  @P0 BRA `(.L_x_19) ;  /* 0x0000019000000947 */ /* 0x000fea0003800000 */
[----:B------:R-:W-:Y:S01]  /*16c0*/  ISETP.NE.AND P1, PT, RZ, c[0x0][0x1ec], PT ;  /* 0x00007b00ff007a0c */ /* 0x000fe20003f25270 */
[----:B------:R-:W-:Y:S01]  /*16d0*/  IMAD R24, R19, 0x8, R24 ;  /* 0x0000000813187824 */ /* 0x000fe200078e0218 */
[----:B-1----:R0:W-:Y:S01]  /*16e0*/  STS [R16.X4+0x40], R27 ;  /* 0x0000401b10007388 */ /* 0x0021e20000004800 */
[----:B--2---:R-:W-:Y:S01]  /*16f0*/  HFMA2.MMA R0, R27, R23, -RZ ;  /* 0x000000171b007235 */ /* 0x004fe200001000ff */
[----:B------:R-:W-:Y:S01]  /*1700*/  ISETP.GT.OR P0, PT, R16, 0x17, P1 ;  /* 0x000000171000780c */ /* 0x000fe20000f04670 */
[----:B------:R-:W-:-:S08]  /*1710*/  IMAD R4, R25, c[0x0][0x1d4], R24 ;  /* 0x0000750019047a24 */ /* 0x000fd000078e0218 */
[----:B------:R0:W-:Y:S01]  /*1720*/  @!P1 STS [R16.X4+0xc0], R26 ;  /* 0x0000c01a10009388 */ /* 0x0001e20000004800 */
[--C-:B------:R-:W-:Y:S02]  /*1730*/  HADD2.F32 R3, -RZ, R0.reuse.H0_H0 ;  /* 0x20000000ff037230 */ /* 0x100fe40000004100 */
[----:B------:R-:W-:Y:S01]  /*1740*/  HADD2.F32 R0, -RZ, R0.H1_H1 ;  /* 0x30000000ff007230 */ /* 0x000fe20000004100 */
[----:B------:R-:W-:-:S04]  /*1750*/  @!P0 IMAD.MOV.U32 R5, RZ, RZ, 0x2 ;  /* 0x00000002ff058424 */ /* 0x000fc800078e00ff */
[----:B------:R-:W-:-:S04]  /*1760*/  @!P0 IMAD.WIDE R4, R4, R5, c[0x0][0x198] ;  /* 0x0000660004048625 */ /* 0x000fc800078e0205 */
[----:B------:R-:W-:Y:S01]  /*1770*/  FADD.FTZ R6, R3, R0 ;  /* 0x0000000003067221 */ /* 0x000fe20000010000 */
[----:B------:R0:W-:Y:S01]  /*1780*/  @!P0 STG.E [R4.64], R23 ;  /* 0x0000001704008986 */ /* 0x0001e2000c101924 */
[----:B------:R-:W-:Y:S05]  /*1790*/  BRA.DIV ~URZ, `(.L_x_20) ;  /* 0x000063727f007947 */ /* 0x000fea000b800000 */
[----:B------:R1:W2:Y:S02]  /*17a0*/  SHFL.BFLY PT, R0, R6, 0x10, 0x1f ;  /* 0x0e001f0006007f89 */ /* 0x0002a400000e0000 */
.L_x_123:
[----:B--2---:R-:W-:Y:S01]  /*17b0*/  FADD.FTZ R9, R6, R0 ;  /* 0x0000000006097221 */ /* 0x004fe20000010000 */
[----:B------:R-:W-:Y:S05]  /*17c0*/  BRA.DIV ~URZ, `(.L_x_21) ;  /* 0x000063a27f007947 */ /* 0x000fea000b800000 */
[----:B------:R-:W2:Y:S02]  /*17d0*/  SHFL.BFLY PT, R0, R9, 0x8, 0x1f ;  /* 0x0d001f0009007f89 */ /* 0x000ea400000e0000 */
[----:B--2---:R-:W-:-:S05]  /*17e0*/  FADD.FTZ R0, R9, R0 ;  /* 0x0000000009007221 */ /* 0x004fca0000010000 */
[----:B------:R-:W2:Y:S02]  /*17f0*/  SHFL.BFLY PT, R3, R0, 0x4, 0x1f ;  /* 0x0c801f0000037f89 */ /* 0x000ea400000e0000 */
[----:B--2---:R-:W-:-:S05]  /*1800*/  FADD.FTZ R3, R0, R3 ;  /* 0x0000000300037221 */ /* 0x004fca0000010000 */
[----:B0-----:R-:W0:Y:S02]  /*1810*/  SHFL.BFLY PT, R4, R3, 0x2, 0x1f ;  /* 0x0c401f0003047f89 */ /* 0x001e2400000e0000 */
[----:B01----:R-:W-:-:S05]  /*1820*/  FADD.FTZ R6, R3, R4 ;  /* 0x0000000403067221 */ /* 0x003fca0000010000 */
[----:B------:R0:W1:Y:S02]  /*1830*/  SHFL.BFLY PT, R5, R6, 0x1, 0x1f ;  /* 0x0c201f0006057f89 */ /* 0x00006400000e0000 */
.L_x_124:
[----:B-1----:R-:W-:Y:S02]  /*1840*/  FADD.FTZ R0, R5, R6 ;  /* 0x0000000605007221 */ /* 0x002fe40000010000 */
.L_x_19:
[----:B------:R-:W-:Y:S05]  /*1850*/  BSYNC B0 ;  /* 0x0000000000007941 */ /* 0x000fea0003800000 */
.L_x_18:
[----:B------:R-:W-:Y:S01]  /*1860*/  ISETP.NE.AND P0, PT, R16, RZ, PT ;  /* 0x000000ff1000720c */ /* 0x000fe20003f05270 */
[----:B------:R-:W-:Y:S01]  /*1870*/  IMAD.MOV.U32 R120, RZ, RZ, -0x800001 ;  /* 0xff7fffffff787424 */ /* 0x000fe200078e00ff */
[----:B------:R-:W-:-:S04]  /*1880*/  IADD3 R115, R111, -c[0x0][0x1d4], RZ ;  /* 0x800075006f737a10 */ /* 0x000fc80007ffe0ff */
[----:B------:R-:W-:-:S07]  /*1890*/  IMNMX R115, RZ, R115, !PT ;  /* 0x00000073ff737217 */ /* 0x000fce0007800200 */
[----:B------:R-:W-:Y:S05]  /*18a0*/  @P0 BRA `(.L_x_22) ;  /* 0x000000e000000947 */ /* 0x000fea0003800000 */
[----:B------:R-:W-:Y:S01]  /*18b0*/  ISETP.NE.U32.AND P0, PT, RZ, c[0x0][0x218], PT ;  /* 0x00008600ff007a0c */ /* 0x000fe20003f05070 */
[----:B------:R-:W-:Y:S02]  /*18c0*/  IMAD.IADD R7, R109, 0x1, -R115 ;  /* 0x000000016d077824 */ /* 0x000fe400078e0a73 */
[----:B------:R-:W-:Y:S01]  /*18d0*/  FMUL.FTZ R120, R0, c[0x0][0x1f0] ;  /* 0x00007c0000787a20 */ /* 0x000fe20000410000 */
[----:B------:R-:W-:-:S13]  /*18e0*/  ISETP.NE.AND.EX P0, PT, RZ, c[0x0][0x21c], PT, P0 ;  /* 0x00008700ff007a0c */ /* 0x000fda0003f05300 */
[----:B------:R-:W-:Y:S05]  /*18f0*/  @!P0 BRA `(.L_x_23) ;  /* 0x0000008000008947 */ /* 0x000fea0003800000 */
[----:B------:R-:W-:Y:S02]  /*1900*/  IMAD.IADD R0, R109, 0x1, -R18 ;  /* 0x000000016d007824 */ /* 0x000fe400078e0a12 */
[----:B------:R-:W-:Y:S02]  /*1910*/  IMAD.MOV.U32 R4, RZ, RZ, 0x2 ;  /* 0x00000002ff047424 */ /* 0x000fe400078e00ff */
[----:B------:R-:W-:-:S04]  /*1920*/  IMAD R3, R17, c[0x0][0x220], R0 ;  /* 0x0000880011037a24 */ /* 0x000fc800078e0200 */
[----:B------:R-:W-:-:S04]  /*1930*/  IMAD R3, R3, c[0x0][0x220], R0 ;  /* 0x0000880003037a24 */ /* 0x000fc800078e0200 */
[----:B------:R-:W-:-:S06]  /*1940*/  IMAD.WIDE R4, R3, R4, c[0x0][0x218] ;  /* 0x0000860003047625 */ /* 0x000fcc00078e0204 */
[----:B------:R-:W3:Y:S02]  /*1950*/  LDG.E.U16 R4, [R4.64] ;  /* 0x0000002404047981 */ /* 0x000ee4000c1e1500 */
[----:B---3--:R-:W-:-:S05]  /*1960*/  HADD2.F32 R3, -RZ, R4.H0_H0 ;  /* 0x20000004ff037230 */ /* 0x008fca0000004100 */
[----:B------:R-:W-:-:S05]  /*1970*/  FADD.FTZ R120, R120, R3 ;  /* 0x0000000378787221 */ /* 0x000fca0000010000 */
.L_x_23:
[----:B------:R3:W-:Y:S02]  /*1980*/  STS [R7.X4+0x140], R120 ;  /* 0x0001407807007388 */ /* 0x0007e40000004800 */
.L_x_22:
[----:B------:R-:W-:Y:S02]  /*1990*/  WARPSYNC 0xffffffff ;  /* 0xffffffff00007948 */ /* 0x000fe40003800000 */
[----:B------:R-:W-:Y:S01]  /*19a0*/  BAR.SYNC.DEFER_BLOCKING 0x0 ;  /* 0x0000000000007b1d */ /* 0x000fe20000010000 */
[--C-:B------:R-:W-:Y:S01]  /*19b0*/  IADD3 R0, R109, 0x1f, -R115.reuse ;  /* 0x0000001f6d007810 */ /* 0x100fe20007ffe873 */
[----:B------:R-:W-:Y:S02]  /*19c0*/  IMAD.IADD R116, R16, 0x1, R115 ;  /* 0x0000000110747824 */ /* 0x000fe400078e0273 */
[----:B------:R-:W-:Y:S01]  /*19d0*/  IMAD R114, R44, c[0x0][0x1d0], R17 ;  /* 0x000074002c727a24 */ /* 0x000fe200078e0211 */
[----:B------:R-:W-:Y:S01]  /*19e0*/  SHF.R.S32.HI R3, RZ, 0x1f, R0 ;  /* 0x0000001fff037819 */ /* 0x000fe20000011400 */
[----:B------:R-:W-:Y:S02]  /*19f0*/  ULDC UR4, c[0x0][0x1ec] ;  /* 0x00007b0000047ab9 */ /* 0x000fe40000000800 */
[----:B------:R-:W-:Y:S01]  /*1a00*/  UISETP.NE.AND UP0, UPT, URZ, UR4, UPT ;  /* 0x000000043f00728c */ /* 0x000fe2000bf05270 */
[----:B------:R-:W-:-:S04]  /*1a10*/  LEA.HI R3, R3, R0, RZ, 0x5 ;  /* 0x0000000003037211 */ /* 0x000fc800078f28ff */
[----:B------:R-:W-:Y:S02]  /*1a20*/  LOP3.LUT R0, R3, 0xffffffe0, RZ, 0xc0, !PT ;  /* 0xffffffe003007812 */ /* 0x000fe400078ec0ff */
[----:B------:R-:W-:-:S03]  /*1a30*/  PLOP3.LUT P2, PT, PT, PT, UP0, 0x80, 0x0 ;  /* 0x000000000000781c */ /* 0x000fc60003f4f008 */
[----:B------:R-:W-:-:S05]  /*1a40*/  IMAD.IADD R119, R0, 0x1, R115 ;  /* 0x0000000100777824 */ /* 0x000fca00078e0273 */
[----:B------:R-:W-:Y:S01]  /*1a50*/  ISETP.GE.AND P0, PT, R116, R119, PT ;  /* 0x000000777400720c */ /* 0x000fe20003f06270 */
[----:B------:R-:W4:Y:S04]  /*1a60*/  LDS.128 R8, [0x40] ;  /* 0x00004000ff087984 */ /* 0x000f280000000c00 */
[----:B------:R-:W0:Y:S04]  /*1a70*/  LDS.128 R12, [0x50] ;  /* 0x00005000ff0c7984 */ /* 0x000e280000000c00 */
[----:B--2---:R-:W2:Y:S04]  /*1a80*/  LDS.128 R20, [0x60] ;  /* 0x00006000ff147984 */ /* 0x004ea80000000c00 */
[----:B-1----:R-:W1:Y:S04]  /*1a90*/  LDS.128 R24, [0x70] ;  /* 0x00007000ff187984 */ /* 0x002e680000000c00 */
[----:B------:R-:W3:Y:S04]  /*1aa0*/  LDS.128 R28, [0x80] ;  /* 0x00008000ff1c7984 */ /* 0x000ee80000000c00 */
[----:B------:R-:W0:Y:S04]  /*1ab0*/  LDS.128 R32, [0x90] ;  /* 0x00009000ff207984 */ /* 0x000e280000000c00 */
[----:B------:R-:W0:Y:S04]  /*1ac0*/  LDS.128 R36, [0xa0] ;  /* 0x0000a000ff247984 */ /* 0x000e280000000c00 */
[----:B------:R-:W0:Y:S01]  /*1ad0*/  LDS.128 R40, [0xb0] ;  /* 0x0000b000ff287984 */ /* 0x000e220000000c00 */
[----:B------:R-:W-:Y:S05]  /*1ae0*/  @P2 BRA `(.L_x_24) ;  /* 0x0000008000002947 */ /* 0x000fea0003800000 */
[----:B------:R-:W4:Y:S04]  /*1af0*/  LDS.128 R44, [0xc0] ;  /* 0x0000c000ff2c7984 */ /* 0x000f280000000c00 */
[----:B------:R-:W3:Y:S04]  /*1b00*/  LDS.128 R48, [0xd0] ;  /* 0x0000d000ff307984 */ /* 0x000ee80000000c00 */
[----:B------:R-:W2:Y:S04]  /*1b10*/  LDS.128 R52, [0xe0] ;  /* 0x0000e000ff347984 */ /* 0x000ea80000000c00 */
[----:B------:R-:W1:Y:S04]  /*1b20*/  LDS.128 R56, [0xf0] ;  /* 0x0000f000ff387984 */ /* 0x000e680000000c00 */
[----:B------:R-:W0:Y:S04]  /*1b30*/  LDS.128 R60, [0x100] ;  /* 0x00010000ff3c7984 */ /* 0x000e280000000c00 */
[----:B------:R-:W0:Y:S04]  /*1b40*/  LDS.128 R64, [0x110] ;  /* 0x00011000ff407984 */ /* 0x000e280000000c00 */
[----:B------:R-:W0:Y:S04]  /*1b50*/  LDS.128 R68, [0x120] ;  /* 0x00012000ff447984 */ /* 0x000e280000000c00 */
[----:B------:R-:W0:Y:S02]  /*1b60*/  LDS.128 R72, [0x130] ;  /* 0x00013000ff487984 */ /* 0x000e240000000c00 */
.L_x_24:
[----:B------:R-:W-:Y:S01]  /*1b70*/  BSSY B0, `(.L_x_25) ;  /* 0x00001f0000007945 */ /* 0x000fe20003800000 */
[----:B------:R-:W-:Y:S01]  /*1b80*/  IMAD R114, R114, 0x30, RZ ;  /* 0x0000003072727824 */ /* 0x000fe200078e02ff */
[----:B------:R-:W-:Y:S05]  /*1b90*/  @P0 BRA `(.L_x_26) ;  /* 0x00001ed000000947 */ /* 0x000fea0003800000 */
[----:B------:R-:W-:Y:S01]  /*1ba0*/  IABS R3, c[0x0][0x1d4] ;  /* 0x0000750000037a13 */ /* 0x000fe20000000000 */
[----:B------:R-:W-:-:S02]  /*1bb0*/  IMAD.MOV.U32 R117, RZ, RZ, c[0x0][0x1e8] ;  /* 0x00007a00ff757624 */ /* 0x000fc400078e00ff */
[----:B------:R-:W-:Y:S01]  /*1bc0*/  IMAD.MOV.U32 R118, RZ, RZ, c[0x0][0x1d4] ;  /* 0x00007500ff767624 */ /* 0x000fe200078e00ff */
[----:B0-----:R-:W0:Y:S02]  /*1bd0*/  I2F.RP R6, R3 ;  /* 0x0000000300067306 */ /* 0x001e240000209400 */
[----:B------:R-:W-:Y:S01]  /*1be0*/  IADD3 R117, R117, c[0x0][0x210], RZ ;  /* 0x0000840075757a10 */ /* 0x000fe20007ffe0ff */
[----:B------:R-:W-:-:S05]  /*1bf0*/  IMAD R118, R118, 0x30, RZ ;  /* 0x0000003076767824 */ /* 0x000fca00078e02ff */
[----:B0-----:R-:W0:Y:S02]  /*1c00*/  MUFU.RCP R6, R6 ;  /* 0x0000000600067308 */ /* 0x001e240000001000 */
[----:B0-----:R-:W-:-:S06]  /*1c10*/  IADD3 R4, R6, 0xffffffe, RZ ;  /* 0x0ffffffe06047810 */ /* 0x001fcc0007ffe0ff */
[----:B------:R0:W5:Y:S02]  /*1c20*/  F2I.FTZ.U32.TRUNC.NTZ R5, R4 ;  /* 0x0000000400057305 */ /* 0x000164000021f000 */
[----:B0-----:R-:W-:Y:S02]  /*1c30*/  IMAD.MOV.U32 R4, RZ, RZ, RZ ;  /* 0x000000ffff047224 */ /* 0x001fe400078e00ff */
[----:B-----5:R-:W-:-:S04]  /*1c40*/  IMAD.MOV R0, RZ, RZ, -R5 ;  /* 0x000000ffff007224 */ /* 0x020fc800078e0a05 */
[----:B---3--:R-:W-:-:S04]  /*1c50*/  IMAD R7, R0, R3, RZ ;  /* 0x0000000300077224 */ /* 0x008fc800078e02ff */
[----:B------:R-:W-:-:S04]  /*1c60*/  IMAD.HI.U32 R0, R5, R7, R4 ;  /* 0x0000000705007227 */ /* 0x000fc800078e0004 */
.L_x_45:
[----:B------:R-:W-:Y:S01]  /*1c70*/  ISETP.NE.U32.AND P0, PT, RZ, c[0x0][0x200], PT ;  /* 0x00008000ff007a0c */ /* 0x000fe20003f05070 */
[----:B------:R-:W-:-:S03]  /*1c80*/  IMAD R106, R2, c[0x0][0x1d4], RZ ;  /* 0x00007500026a7a24 */ /* 0x000fc600078e02ff */
[----:B------:R-:W-:-:S13]  /*1c90*/  ISETP.NE.AND.EX P0, PT, RZ, c[0x0][0x204], PT, P0 ;  /* 0x00008100ff007a0c */ /* 0x000fda0003f05300 */
[----:B------:R-:W-:Y:S02]  /*1ca0*/  @P0 SHF.R.S32.HI R105, RZ, 0x1f, R116 ;  /* 0x0000001fff690819 */ /* 0x000fe40000011474 */
[--C-:B------:R-:W-:Y:S02]  /*1cb0*/  @P0 SHF.R.S32.HI R122, RZ, 0x1f, R106.reuse ;  /* 0x0000001fff7a0819 */ /* 0x100fe4000001146a */
[----:B0-----:R-:W-:-:S04]  /*1cc0*/  @P0 IADD3 R104, P1, P3, R116, c[0x0][0x200], R106 ;  /* 0x0000800074680a10 */ /* 0x001fc80007b3e06a */
[----:B------:R-:W-:-:S05]  /*1cd0*/  @P0 IADD3.X R105, R105, c[0x0][0x204], R122, P1, P3 ;  /* 0x0000810069690a10 */ /* 0x000fca0000fe647a */
[----:B------:R0:W3:Y:S01]  /*1ce0*/  @P0 LDG.E.U8 R104, [R104.64] ;  /* 0x0000002468680981 */ /* 0x0000e2000c1e1100 */
[----:B------:R-:W-:Y:S01]  /*1cf0*/  IABS R121, R116 ;  /* 0x0000007400797213 */ /* 0x000fe20000000000 */
[----:B------:R-:W-:Y:S01]  /*1d00*/  BSSY B1, `(.L_x_27) ;  /* 0x000003f000017945 */ /* 0x000fe20003800000 */
[----:B------:R-:W-:Y:S02]  /*1d10*/  IABS R124, c[0x0][0x1d4] ;  /* 0x00007500007c7a13 */ /* 0x000fe40000000000 */
[----:B------:R-:W-:Y:S01]  /*1d20*/  ISETP.GE.AND P3, PT, R116, RZ, PT ;  /* 0x000000ff7400720c */ /* 0x000fe20003f66270 */
[----:B------:R-:W-:-:S04]  /*1d30*/  IMAD.HI.U32 R107, R0, R121, RZ ;  /* 0x00000079006b7227 */ /* 0x000fc800078e00ff */
[----:B------:R-:W-:-:S04]  /*1d40*/  IMAD.MOV R122, RZ, RZ, -R107 ;  /* 0x000000ffff7a7224 */ /* 0x000fc800078e0a6b */
[----:B------:R-:W-:-:S05]  /*1d50*/  IMAD R121, R124, R122, R121 ;  /* 0x0000007a7c797224 */ /* 0x000fca00078e0279 */
[----:B------:R-:W-:-:S13]  /*1d60*/  ISETP.GT.U32.AND P1, PT, R3, R121, PT ;  /* 0x000000790300720c */ /* 0x000fda0003f24070 */
[----:B------:R-:W-:-:S05]  /*1d70*/  @!P1 IMAD.IADD R121, R121, 0x1, -R124 ;  /* 0x0000000179799824 */ /* 0x000fca00078e0a7c */
[----:B------:R-:W-:-:S13]  /*1d80*/  ISETP.GT.U32.AND P1, PT, R3, R121, PT ;  /* 0x000000790300720c */ /* 0x000fda0003f24070 */
[----:B------:R-:W-:Y:S01]  /*1d90*/  @!P1 IMAD.IADD R121, R121, 0x1, -R124 ;  /* 0x0000000179799824 */ /* 0x000fe200078e0a7c */
[----:B------:R-:W-:-:S03]  /*1da0*/  ISETP.NE.AND P1, PT, RZ, c[0x0][0x1d4], PT ;  /* 0x00007500ff007a0c */ /* 0x000fc60003f25270 */
[----:B------:R-:W-:-:S10]  /*1db0*/  @!P3 IMAD.MOV R121, RZ, RZ, -R121 ;  /* 0x000000ffff79b224 */ /* 0x000fd400078e0a79 */
[----:B------:R-:W-:-:S04]  /*1dc0*/  @!P1 LOP3.LUT R121, RZ, c[0x0][0x1d4], RZ, 0x33, !PT ;  /* 0x00007500ff799a12 */ /* 0x000fc800078e33ff */
[----:B0-----:R-:W-:Y:S02]  /*1dd0*/  SHF.R.S32.HI R105, RZ, 0x1f, R121 ;  /* 0x0000001fff697819 */ /* 0x001fe40000011479 */
[----:B---3--:R-:W-:Y:S02]  /*1de0*/  ISETP.NE.AND P0, PT, R104, RZ, P0 ;  /* 0x000000ff6800720c */ /* 0x008fe40000705270 */
[----:B------:R-:W-:-:S04]  /*1df0*/  IADD3 R104, P1, R121, R106, RZ ;  /* 0x0000006a79687210 */ /* 0x000fc80007f3e0ff */
[----:B------:R-:W-:Y:S02]  /*1e00*/  LEA.HI.X.SX32 R105, R106, R105, 0x1, P1 ;  /* 0x000000696a697211 */ /* 0x000fe400008f0eff */
[----:B------:R-:W-:Y:S02]  /*1e10*/  ISETP.GE.AND P1, PT, R116, R109, PT ;  /* 0x0000006d7400720c */ /* 0x000fe40003f26270 */
[----:B------:R-:W-:-:S04]  /*1e20*/  LEA R124, P3, R104, c[0x0][0x1a8], 0x2 ;  /* 0x00006a00687c7a11 */ /* 0x000fc800078610ff */
[----:B------:R-:W-:-:S07]  /*1e30*/  LEA.HI.X R125, R104, c[0x0][0x1ac], R105, 0x2, P3 ;  /* 0x00006b00687d7a11 */ /* 0x000fce00018f1469 */
[----:B--2-45:R-:W-:Y:S05]  /*1e40*/  @P1 BRA `(.L_x_28) ;  /* 0x000002a000001947 */ /* 0x034fea0003800000 */
[----:B------:R-:W-:-:S05]  /*1e50*/  IMAD.SHL.U32 R123, R121, 0x8, RZ ;  /* 0x00000008797b7824 */ /* 0x000fca00078e00ff */
[----:B------:R-:W-:-:S13]  /*1e60*/  ISETP.GE.AND P3, PT, R123, R118, PT ;  /* 0x000000767b00720c */ /* 0x000fda0003f66270 */
[----:B------:R-:W3:Y:S01]  /*1e70*/  @!P3 LDG.E R76, [R124.64] ;  /* 0x000000247c4cb981 */ /* 0x000ee2000c1e1900 */
[----:B------:R-:W-:-:S05]  /*1e80*/  @!P3 IMAD R77, R114, c[0x0][0x1d4], RZ ;  /* 0x00007500724dba24 */ /* 0x000fca00078e02ff */
[----:B------:R-:W-:Y:S01]  /*1e90*/  @!P3 SHF.R.S32.HI R79, RZ, 0x1f, R77 ;  /* 0x0000001fff4fb819 */ /* 0x000fe2000001144d */
[----:B---3--:R-:W-:-:S04]  /*1ea0*/  @!P3 IMAD R76, R76, c[0x0][0x1d8], RZ ;  /* 0x000076004c4cba24 */ /* 0x008fc800078e02ff */
[----:B------:R-:W-:-:S04]  /*1eb0*/  @!P3 IMAD R76, R76, 0x30, RZ ;  /* 0x000000304c4cb824 */ /* 0x000fc800078e02ff */
[----:B------:R-:W-:-:S05]  /*1ec0*/  @!P3 IMAD R76, R76, c[0x0][0x1d4], R123 ;  /* 0x000075004c4cba24 */ /* 0x000fca00078e027b */
[----:B------:R-:W-:-:S04]  /*1ed0*/  @!P3 IADD3 R77, P2, R76, R77, RZ ;  /* 0x0000004d4c4db210 */ /* 0x000fc80007f5e0ff */
[----:B------:R-:W-:Y:S02]  /*1ee0*/  @!P3 LEA.HI.X.SX32 R76, R76, R79, 0x1, P2 ;  /* 0x0000004f4c4cb211 */ /* 0x000fe400010f0eff */
[----:B------:R-:W-:Y:S01]  /*1ef0*/  @!P3 LEA R104, P2, R77, c[0x0][0x198], 0x1 ;  /* 0x000066004d68ba11 */ /* 0x000fe200078408ff */
[----:B------:R-:W-:-:S03]  /*1f00*/  CS2R R78, SRZ ;  /* 0x00000000004e7805 */ /* 0x000fc6000001ff00 */
[----:B------:R-:W-:Y:S02]  /*1f10*/  @!P3 LEA.HI.X R105, R77, c[0x0][0x19c], R76, 0x1, P2 ;  /* 0x000067004d69ba11 */ /* 0x000fe400010f0c4c */
[----:B------:R-:W-:-:S06]  /*1f20*/  CS2R R76, SRZ ;  /* 0x00000000004c7805 */ /* 0x000fcc000001ff00 */
[----:B------:R0:W5:Y:S01]  /*1f30*/  @!P3 LDG.E.128 R76, [R104.64] ;  /* 0x00000024684cb981 */ /* 0x000162000c1e1d00 */
[----:B------:R-:W-:Y:S02]  /*1f40*/  ULDC UR4, c[0x0][0x1ec] ;  /* 0x00007b0000047ab9 */ /* 0x000fe40000000800 */
[----:B------:R-:W-:-:S06]  /*1f50*/  UISETP.NE.AND UP0, UPT, URZ, UR4, UPT ;  /* 0x000000043f00728c */ /* 0x000fcc000bf05270 */
[----:B------:R-:W-:-:S13]  /*1f60*/  PLOP3.LUT P2, PT, PT, PT, UP0, 0x80, 0x0 ;  /* 0x000000000000781c */ /* 0x000fda0003f4f008 */
[----:B------:R-:W-:Y:S05]  /*1f70*/  @P2 BRA `(.L_x_28) ;  /* 0x0000017000002947 */ /* 0x000fea0003800000 */
[----:B0-----:R-:W-:-:S13]  /*1f80*/  ISETP.NE.AND P4, PT, R113, RZ, PT ;  /* 0x000000ff7100720c */ /* 0x001fda0003f85270 */
[----:B------:R-:W-:Y:S02]  /*1f90*/  @P4 IMAD R104, R108, c[0x0][0x1d8], R17 ;  /* 0x000076006c684a24 */ /* 0x000fe400078e0211 */
[----:B------:R-:W-:Y:S02]  /*1fa0*/  @P4 IMAD.MOV.U32 R105, RZ, RZ, 0x2 ;  /* 0x00000002ff694424 */ /* 0x000fe400078e00ff */
[----:B------:R-:W-:-:S04]  /*1fb0*/  @P4 IMAD R104, R104, 0x30, RZ ;  /* 0x0000003068684824 */ /* 0x000fc800078e02ff */
[----:B------:R-:W-:-:S06]  /*1fc0*/  @P4 IMAD.WIDE R104, R104, R105, c[0x0][0x230] ;  /* 0x00008c0068684625 */ /* 0x000fcc00078e0269 */
[----:B------:R-:W3:Y:S01]  /*1fd0*/  @P4 LDG.E.128 R104, [R104.64] ;  /* 0x0000002468684981 */ /* 0x000ee2000c1e1d00 */
[----:B----45:R-:W-:Y:S01]  /*1fe0*/  HFMA2.MMA R76, R76, 1, 1, R44 ;  /* 0x3c003c004c4c7835 */ /* 0x030fe2000000002c */
[----:B------:R-:W-:Y:S01]  /*1ff0*/  HADD2 R77, R77, R45 ;  /* 0x0000002d4d4d7230 */ /* 0x000fe20000000000 */
[----:B------:R-:W-:Y:S01]  /*2000*/  HFMA2.MMA R79, R79, 1, 1, R47 ;  /* 0x3c003c004f4f7835 */ /* 0x000fe2000000002f */
[----:B------:R-:W-:-:S04]  /*2010*/  HADD2 R78, R78, R46 ;  /* 0x0000002e4e4e7230 */ /* 0x000fc80000000000 */
[----:B---3--:R-:W-:-:S03]  /*2020*/  @P4 HFMA2.MMA R77, R77, R105, -RZ ;  /* 0x000000694d4d4235 */ /* 0x008fc600001000ff */
[----:B------:R-:W-:Y:S01]  /*2030*/  @P4 HMUL2 R76, R76, R104 ;  /* 0x000000684c4c4232 */ /* 0x000fe20000000000 */
[----:B------:R-:W-:Y:S01]  /*2040*/  @P4 HFMA2.MMA R79, R79, R107, -RZ ;  /* 0x0000006b4f4f4235 */ /* 0x000fe200001000ff */
[----:B------:R-:W-:Y:S01]  /*2050*/  @P4 HMUL2 R78, R78, R106 ;  /* 0x0000006a4e4e4232 */ /* 0x000fe20000000000 */
[----:B------:R-:W-:Y:S05]  /*2060*/  @P3 BRA `(.L_x_28) ;  /* 0x0000008000003947 */ /* 0x000fea0003800000 */
[----:B------:R-:W-:-:S04]  /*2070*/  IMAD R104, R112, c[0x0][0x1d4], RZ ;  /* 0x0000750070687a24 */ /* 0x000fc800078e02ff */
[----:B------:R-:W-:-:S05]  /*2080*/  IMAD R104, R104, 0x30, RZ ;  /* 0x0000003068687824 */ /* 0x000fca00078e02ff */
[----:B------:R-:W-:Y:S02]  /*2090*/  SHF.R.S32.HI R106, RZ, 0x1f, R104 ;  /* 0x0000001fff6a7819 */ /* 0x000fe40000011468 */
[----:B------:R-:W-:-:S04]  /*20a0*/  IADD3 R105, P3, R123, R104, RZ ;  /* 0x000000687b697210 */ /* 0x000fc80007f7e0ff */
[----:B------:R-:W-:Y:S02]  /*20b0*/  LEA.HI.X.SX32 R106, R123, R106, 0x1, P3 ;  /* 0x0000006a7b6a7211 */ /* 0x000fe400018f0eff */
[----:B------:R-:W-:-:S04]  /*20c0*/  LEA R104, P3, R105, c[0x0][0x198], 0x1 ;  /* 0x0000660069687a11 */ /* 0x000fc800078608ff */
[----:B------:R-:W-:-:S05]  /*20d0*/  LEA.HI.X R105, R105, c[0x0][0x19c], R106, 0x1, P3 ;  /* 0x0000670069697a11 */ /* 0x000fca00018f0c6a */
[----:B------:R0:W-:Y:S04]  /*20e0*/  STG.E.128 [R104.64], R76 ;  /* 0x0000004c68007986 */ /* 0x0001e8000c101d24 */
.L_x_28:
[----:B0-----:R-:W-:Y:S05]  /*20f0*/  BSYNC B1 ;  /* 0x0000000000017941 */ /* 0x001fea0003800000 */
.L_x_27:
[----:B------:R-:W-:Y:S01]  /*2100*/  BSSY B1, `(.L_x_29) ;  /* 0x000002e000017945 */ /* 0x000fe20003800000 */
[----:B------:R-:W-:Y:S05]  /*2110*/  @P1 BRA `(.L_x_30) ;  /* 0x000002c000001947 */ /* 0x000fea0003800000 */
[----:B------:R-:W-:-:S05]  /*2120*/  IADD3 R123, R121, c[0x0][0x1d4], RZ ;  /* 0x00007500797b7a10 */ /* 0x000fca0007ffe0ff */
[----:B------:R-:W-:-:S05]  /*2130*/  IMAD.SHL.U32 R123, R123, 0x8, RZ ;  /* 0x000000087b7b7824 */ /* 0x000fca00078e00ff */
[----:B------:R-:W-:-:S13]  /*2140*/  ISETP.GE.AND P3, PT, R123, R118, PT ;  /* 0x000000767b00720c */ /* 0x000fda0003f66270 */
[----:B------:R-:W3:Y:S01]  /*2150*/  @!P3 LDG.E R4, [R124.64] ;  /* 0x000000247c04b981 */ /* 0x000ee2000c1e1900 */
[----:B------:R-:W-:Y:S02]  /*2160*/  @!P3 IMAD R6, R114, c[0x0][0x1d4], RZ ;  /* 0x000075007206ba24 */ /* 0x000fe400078e02ff */
[----:B---3--:R-:W-:-:S04]  /*2170*/  @!P3 IMAD R4, R4, c[0x0][0x1d8], RZ ;  /* 0x000076000404ba24 */ /* 0x008fc800078e02ff */
[----:B------:R-:W-:-:S04]  /*2180*/  @!P3 IMAD R4, R4, 0x30, RZ ;  /* 0x000000300404b824 */ /* 0x000fc800078e02ff */
[----:B------:R-:W-:-:S05]  /*2190*/  @!P3 IMAD R4, R4, c[0x0][0x1d4], R123 ;  /* 0x000075000404ba24 */ /* 0x000fca00078e027b */
[----:B------:R-:W-:Y:S02]  /*21a0*/  @!P3 SHF.R.S32.HI R5, RZ, 0x1f, R4 ;  /* 0x0000001fff05b819 */ /* 0x000fe40000011404 */
        /* <DEDUP_REMOVED lines=11> */
[----:B0-----:R-:W-:Y:S01]  /*2260*/  ISETP.NE.AND P4, PT, R113, RZ, PT ;  /* 0x000000ff7100720c */ /* 0x001fe20003f85270 */
[----:B------:R-:W-:-:S12]  /*2270*/  IMAD.MOV.U32 R105, RZ, RZ, 0x30 ;  /* 0x00000030ff697424 */ /* 0x000fd800078e00ff */
[----:B------:R-:W-:-:S04]  /*2280*/  @P4 IMAD R104, R108, c[0x0][0x1d8], R17 ;  /* 0x000076006c684a24 */ /* 0x000fc800078e0211 */
[----:B------:R-:W-:Y:S02]  /*2290*/  @P4 IMAD R104, R104, R105, 0x8 ;  /* 0x0000000868684424 */ /* 0x000fe400078e0269 */
[----:B------:R-:W-:-:S04]  /*22a0*/  @P4 IMAD.MOV.U32 R105, RZ, RZ, 0x2 ;  /* 0x00000002ff694424 */ /* 0x000fc800078e00ff */
[----:B------:R-:W-:-:S06]  /*22b0*/  @P4 IMAD.WIDE R104, R104, R105, c[0x0][0x230] ;  /* 0x00008c0068684625 */ /* 0x000fcc00078e0269 */
[----:B------:R-:W3:Y:S01]  /*22c0*/  @P4 LDG.E.128 R104, [R104.64] ;  /* 0x0000002468684981 */ /* 0x000ee2000c1e1d00 */
[----:B-----5:R-:W-:Y:S01]  /*22d0*/  HFMA2.MMA R5, R5, 1, 1, R49 ;  /* 0x3c003c0005057835 */ /* 0x020fe20000000031 */
[----:B------:R-:W-:Y:S01]  /*22e0*/  HADD2 R4, R4, R48 ;  /* 0x0000003004047230 */ /* 0x000fe20000000000 */
[----:B------:R-:W-:Y:S01]  /*22f0*/  HFMA2.MMA R7, R7, 1, 1, R51 ;  /* 0x3c003c0007077835 */ /* 0x000fe20000000033 */
[----:B------:R-:W-:-:S03]  /*2300*/  HADD2 R6, R6, R50 ;  /* 0x0000003206067230 */ /* 0x000fc60000000000 */
[----:B---3--:R-:W-:Y:S01]  /*2310*/  @P4 HFMA2.MMA R5, R5, R105, -RZ ;  /* 0x0000006905054235 */ /* 0x008fe200001000ff */
[----:B------:R-:W-:Y:S01]  /*2320*/  @P4 HMUL2 R4, R4, R104 ;  /* 0x0000006804044232 */ /* 0x000fe20000000000 */
[----:B------:R-:W-:Y:S01]  /*2330*/  @P4 HFMA2.MMA R7, R7, R107, -RZ ;  /* 0x0000006b07074235 */ /* 0x000fe200001000ff */
[----:B------:R-:W-:Y:S01]  /*2340*/  @P4 HMUL2 R6, R6, R106 ;  /* 0x0000006a06064232 */ /* 0x000fe20000000000 */
[----:B------:R-:W-:Y:S05]  /*2350*/  @P3 BRA `(.L_x_30) ;  /* 0x0000008000003947 */ /* 0x000fea0003800000 */
[----:B------:R-:W-:-:S04]  /*2360*/  IMAD R104, R112, c[0x0][0x1d4], RZ ;  /* 0x0000750070687a24 */ /* 0x000fc800078e02ff */
[----:B------:R-:W-:Y:S01]  /*2370*/  IMAD R106, R104, 0x30, RZ ;  /* 0x00000030686a7824 */ /* 0x000fe200078e02ff */
[----:B------:R-:W-:-:S04]  /*2380*/  SHF.R.S32.HI R104, RZ, 0x1f, R123 ;  /* 0x0000001fff687819 */ /* 0x000fc8000001147b */
[----:B------:R-:W-:-:S04]  /*2390*/  IADD3 R123, P3, R106, R123, RZ ;  /* 0x0000007b6a7b7210 */ /* 0x000fc80007f7e0ff */
[----:B------:R-:W-:Y:S02]  /*23a0*/  LEA.HI.X.SX32 R106, R106, R104, 0x1, P3 ;  /* 0x000000686a6a7211 */ /* 0x000fe400018f0eff */
[----:B------:R-:W-:-:S04]  /*23b0*/  LEA R104, P3, R123, c[0x0][0x198], 0x1 ;  /* 0x000066007b687a11 */ /* 0x000fc800078608ff */
[----:B------:R-:W-:-:S05]  /*23c0*/  LEA.HI.X R105, R123, c[0x0][0x19c], R106, 0x1, P3 ;  /* 0x000067007b697a11 */ /* 0x000fca00018f0c6a */
[----:B------:R0:W-:Y:S04]  /*23d0*/  STG.E.128 [R104.64], R4 ;  /* 0x0000000468007986 */ /* 0x0001e8000c101d24 */
.L_x_30:
[----:B0-----:R-:W-:Y:S05]  /*23e0*/  BSYNC B1 ;  /* 0x0000000000017941 */ /* 0x001fea0003800000 */
.L_x_29:
[----:B------:R-:W-:Y:S01]  /*23f0*/  BSSY B1, `(.L_x_31) ;  /* 0x000002f000017945 */ /* 0x000fe20003800000 */
[----:B------:R-:W-:Y:S05]  /*2400*/  @P1 BRA `(.L_x_32) ;  /* 0x000002d000001947 */ /* 0x000fea0003800000 */
[----:B------:R-:W-:-:S04]  /*2410*/  IMAD.MOV.U32 R80, RZ, RZ, c[0x0][0x1d4] ;  /* 0x00007500ff507624 */ /* 0x000fc800078e00ff */
[----:B------:R-:W-:-:S04]  /*2420*/  IMAD R123, R80, 0x2, R121 ;  /* 0x00000002507b7824 */ /* 0x000fc800078e0279 */
        /* <DEDUP_REMOVED lines=25> */
[----:B------:R-:W3:Y:S01]  /*25c0*/  @P4 LDG.E.128 R104, [R104.64+0x10] ;  /* 0x0000102468684981 */ /* 0x000ee2000c1e1d00 */
[----:B--2--5:R-:W-:Y:S01]  /*25d0*/  HFMA2.MMA R81, R81, 1, 1, R53 ;  /* 0x3c003c0051517835 */ /* 0x024fe20000000035 */
        /* <DEDUP_REMOVED lines=16> */
.L_x_32:
[----:B0-----:R-:W-:Y:S05]  /*26e0*/  BSYNC B1 ;  /* 0x0000000000017941 */ /* 0x001fea0003800000 */
.L_x_31:
[----:B------:R-:W-:Y:S01]  /*26f0*/  BSSY B1, `(.L_x_33) ;  /* 0x0000030000017945 */ /* 0x000fe20003800000 */
[----:B------:R-:W-:Y:S01]  /*2700*/  IMAD.MOV.U32 R122, RZ, RZ, c[0x0][0x1d4] ;  /* 0x00007500ff7a7624 */ /* 0x000fe200078e00ff */
[----:B------:R-:W-:Y:S05]  /*2710*/  @P1 BRA `(.L_x_34) ;  /* 0x000002d000001947 */ /* 0x000fea0003800000 */
[----:B------:R-:W-:-:S04]  /*2720*/  IMAD R123, R122, 0x3, R121 ;  /* 0x000000037a7b7824 */ /* 0x000fc800078e0279 */
[----:B------:R-:W-:-:S05]  /*2730*/  IMAD.SHL.U32 R123, R123, 0x8, RZ ;  /* 0x000000087b7b7824 */ /* 0x000fca00078e00ff */
[----:B------:R-:W-:-:S13]  /*2740*/  ISETP.GE.AND P2, PT, R123, R118, PT ;  /* 0x000000767b00720c */ /* 0x000fda0003f46270 */
[----:B------:R-:W3:Y:S01]  /*2750*/  @!P2 LDG.E R84, [R124.64] ;  /* 0x000000247c54a981 */ /* 0x000ee2000c1e1900 */
[----:B------:R-:W-:Y:S01]  /*2760*/  @!P2 IMAD R86, R114, c[0x0][0x1d4], RZ ;  /* 0x000075007256aa24 */ /* 0x000fe200078e02ff */
[----:B------:R-:W-:Y:S02]  /*2770*/  ULDC UR4, c[0x0][0x1ec] ;  /* 0x00007b0000047ab9 */ /* 0x000fe40000000800 */
[----:B------:R-:W-:Y:S01]  /*2780*/  UISETP.NE.AND UP0, UPT, URZ, UR4, UPT ;  /* 0x000000043f00728c */ /* 0x000fe2000bf05270 */
        /* <DEDUP_REMOVED lines=20> */
[----:B------:R-:W-:Y:S01]  /*28d0*/  ISETP.GE.AND P3, PT, R123, R118, PT ;  /* 0x000000767b00720c */ /* 0x000fe20003f66270 */
[----:B-1---5:R-:W-:Y:S01]  /*28e0*/  HFMA2.MMA R85, R85, 1, 1, R57 ;  /* 0x3c003c0055557835 */ /* 0x022fe20000000039 */
[----:B------:R-:W-:Y:S01]  /*28f0*/  HADD2 R84, R84, R56 ;  /* 0x0000003854547230 */ /* 0x000fe20000000000 */
[----:B------:R-:W-:Y:S01]  /*2900*/  HFMA2.MMA R87, R87, 1, 1, R59 ;  /* 0x3c003c0057577835 */ /* 0x000fe2000000003b */
[----:B------:R-:W-:-:S03]  /*2910*/  HADD2 R86, R86, R58 ;  /* 0x0000003a56567230 */ /* 0x000fc60000000000 */
[----:B---3--:R-:W-:Y:S01]  /*2920*/  @P4 HFMA2.MMA R85, R85, R105, -RZ ;  /* 0x0000006955554235 */ /* 0x008fe200001000ff */
[----:B------:R-:W-:Y:S01]  /*2930*/  @P4 HMUL2 R84, R84, R104 ;  /* 0x0000006854544232 */ /* 0x000fe20000000000 */
[----:B------:R-:W-:Y:S01]  /*2940*/  @P4 HFMA2.MMA R87, R87, R107, -RZ ;  /* 0x0000006b57574235 */ /* 0x000fe200001000ff */
[----:B------:R-:W-:-:S03]  /*2950*/  @P4 HMUL2 R86, R86, R106 ;  /* 0x0000006a56564232 */ /* 0x000fc60000000000 */
        /* <DEDUP_REMOVED lines=9> */
.L_x_34:
[----:B0-----:R-:W-:Y:S05]  /*29f0*/  BSYNC B1 ;  /* 0x0000000000017941 */ /* 0x001fea0003800000 */
.L_x_33:
[----:B------:R-:W-:Y:S01]  /*2a00*/  BSSY B1, `(.L_x_35) ;  /* 0x0000030000017945 */ /* 0x000fe20003800000 */
        /* <DEDUP_REMOVED lines=28> */
[----:B------:R-:W-:Y:S01]  /*2bd0*/  IMAD.SHL.U32 R123, R123, 0x8, RZ ;  /* 0x000000087b7b7824 */ /* 0x000fe200078e00ff */
[----:B-----5:R-:W-:Y:S01]  /*2be0*/  HFMA2.MMA R89, R89, 1, 1, R61 ;  /* 0x3c003c0059597835 */ /* 0x020fe2000000003d */
[----:B------:R-:W-:Y:S01]  /*2bf0*/  HADD2 R88, R88, R60 ;  /* 0x0000003c58587230 */ /* 0x000fe20000000000 */
[----:B------:R-:W-:Y:S01]  /*2c00*/  HFMA2.MMA R91, R91, 1, 1, R63 ;  /* 0x3c003c005b5b7835 */ /* 0x000fe2000000003f */
[----:B------:R-:W-:Y:S01]  /*2c10*/  HADD2 R90, R90, R62 ;  /* 0x0000003e5a5a7230 */ /* 0x000fe20000000000 */
[----:B------:R-:W-:Y:S02]  /*2c20*/  ISETP.GE.AND P3, PT, R123, R118, PT ;  /* 0x000000767b00720c */ /* 0x000fe40003f66270 */
[----:B---3--:R-:W-:Y:S01]  /*2c30*/  @P4 HFMA2.MMA R89, R89, R105, -RZ ;  /* 0x0000006959594235 */ /* 0x008fe200001000ff */
[----:B------:R-:W-:Y:S01]  /*2c40*/  @P4 HMUL2 R88, R88, R104 ;  /* 0x0000006858584232 */ /* 0x000fe20000000000 */
[----:B------:R-:W-:Y:S01]  /*2c50*/  @P4 HFMA2.MMA R91, R91, R107, -RZ ;  /* 0x0000006b5b5b4235 */ /* 0x000fe200001000ff */
[----:B------:R-:W-:-:S08]  /*2c60*/  @P4 HMUL2 R90, R90, R106 ;  /* 0x0000006a5a5a4232 */ /* 0x000fd00000000000 */
        /* <DEDUP_REMOVED lines=9> */
.L_x_36:
[----:B0-----:R-:W-:Y:S05]  /*2d00*/  BSYNC B1 ;  /* 0x0000000000017941 */ /* 0x001fea0003800000 */
.L_x_35:
        /* <DEDUP_REMOVED lines=30> */
[----:B-----5:R-:W-:Y:S01]  /*2ef0*/  HFMA2.MMA R93, R93, 1, 1, R65 ;  /* 0x3c003c005d5d7835 */ /* 0x020fe20000000041 */
        /* <DEDUP_REMOVED lines=16> */
.L_x_38:
[----:B0-----:R-:W-:Y:S05]  /*3000*/  BSYNC B1 ;  /* 0x0000000000017941 */ /* 0x001fea0003800000 */
.L_x_37:
        /* <DEDUP_REMOVED lines=47> */
.L_x_40:
[----:B0-----:R-:W-:Y:S05]  /*3300*/  BSYNC B1 ;  /* 0x0000000000017941 */ /* 0x001fea0003800000 */
.L_x_39:
[----:B------:R-:W-:Y:S01]  /*3310*/  BSSY B1, `(.L_x_41) ;  /* 0x000002e000017945 */ /* 0x000fe20003800000 */
[----:B------:R-:W-:Y:S01]  /*3320*/  IMAD R121, R122, 0x7, R121 ;  /* 0x000000077a797824 */ /* 0x000fe200078e0279 */
[----:B------:R-:W-:Y:S05]  /*3330*/  @P1 BRA `(.L_x_42) ;  /* 0x000002b000001947 */ /* 0x000fea0003800000 */
        /* <DEDUP_REMOVED lines=28> */
[----:B------:R-:W-:Y:S02]  /*3500*/  HADD2 R100, R100, R72 ;  /* 0x0000004864647230 */ /* 0x000fe40000000000 */
[----:B------:R-:W-:Y:S02]  /*3510*/  HADD2 R102, R102, R74 ;  /* 0x0000004a66667230 */ /* 0x000fe40000000000 */
[----:B------:R-:W-:-:S07]  /*3520*/  HADD2 R103, R103, R75 ;  /* 0x0000004b67677230 */ /* 0x000fce0000000000 */
[----:B------:R-:W-:-:S04]  /*3530*/  @!P3 IMAD R122, R112, c[0x0][0x1d4], RZ ;  /* 0x00007500707aba24 */ /* 0x000fc800078e02ff */
[----:B------:R-:W-:Y:S01]  /*3540*/  @!P3 IMAD R123, R122, 0x30, RZ ;  /* 0x000000307a7bb824 */ /* 0x000fe200078e02ff */
[----:B------:R-:W-:-:S04]  /*3550*/  @!P3 SHF.R.S32.HI R122, RZ, 0x1f, R121 ;  /* 0x0000001fff7ab819 */ /* 0x000fc80000011479 */
[----:B------:R-:W-:-:S04]  /*3560*/  @!P3 IADD3 R121, P4, R123, R121, RZ ;  /* 0x000000797b79b210 */ /* 0x000fc80007f9e0ff */
[----:B------:R-:W-:Y:S01]  /*3570*/  @!P3 LEA.HI.X.SX32 R122, R123, R122, 0x1, P4 ;  /* 0x0000007a7b7ab211 */ /* 0x000fe200020f0eff */
[----:B---3--:R-:W-:Y:S01]  /*3580*/  @P5 HMUL2 R100, R100, R104 ;  /* 0x0000006864645232 */ /* 0x008fe20000000000 */
[C---:B------:R-:W-:Y:S01]  /*3590*/  @!P3 LEA R104, P4, R121.reuse, c[0x0][0x198], 0x1 ;  /* 0x000066007968ba11 */ /* 0x040fe200078808ff */
[----:B------:R-:W-:Y:S01]  /*35a0*/  @P5 HFMA2.MMA R102, R102, R106, -RZ ;  /* 0x0000006a66665235 */ /* 0x000fe200001000ff */
[----:B------:R-:W-:Y:S02]  /*35b0*/  @P5 HMUL2 R101, R101, R105 ;  /* 0x0000006965655232 */ /* 0x000fe40000000000 */
[----:B------:R-:W-:Y:S01]  /*35c0*/  @!P3 LEA.HI.X R105, R121, c[0x0][0x19c], R122, 0x1, P4 ;  /* 0x000067007969ba11 */ /* 0x000fe200020f0c7a */
[----:B------:R-:W-:-:S05]  /*35d0*/  @P5 HMUL2 R103, R103, R107 ;  /* 0x0000006b67675232 */ /* 0x000fca0000000000 */
[----:B------:R0:W-:Y:S03]  /*35e0*/  @!P3 STG.E.128 [R104.64], R100 ;  /* 0x000000646800b986 */ /* 0x0001e6000c101d24 */
.L_x_42:
[----:B0-----:R-:W-:Y:S05]  /*35f0*/  BSYNC B1 ;  /* 0x0000000000017941 */ /* 0x001fea0003800000 */
.L_x_41:
[----:B------:R-:W-:Y:S01]  /*3600*/  BSSY B1, `(.L_x_43) ;  /* 0x0000042000017945 */ /* 0x000fe20003800000 */
[----:B------:R-:W-:Y:S05]  /*3610*/  @P1 BRA `(.L_x_44) ;  /* 0x0000040000001947 */ /* 0x000fea0003800000 */
[----:B------:R-:W-:-:S04]  /*3620*/  ISETP.NE.U32.AND P1, PT, RZ, c[0x0][0x218], PT ;  /* 0x00008600ff007a0c */ /* 0x000fc80003f25070 */
[----:B------:R-:W-:Y:S02]  /*3630*/  ISETP.NE.AND.EX P3, PT, RZ, c[0x0][0x21c], PT, P1 ;  /* 0x00008700ff007a0c */ /* 0x000fe40003f65310 */
[----:B------:R-:W-:-:S04]  /*3640*/  ISETP.NE.U32.AND P1, PT, RZ, c[0x0][0x228], PT ;  /* 0x00008a00ff007a0c */ /* 0x000fc80003f25070 */
[----:B------:R-:W-:-:S07]  /*3650*/  ISETP.NE.AND.EX P1, PT, RZ, c[0x0][0x22c], PT, P1 ;  /* 0x00008b00ff007a0c */ /* 0x000fce0003f25310 */
[----:B------:R-:W-:Y:S02]  /*3660*/  @P3 IMAD R104, R17, c[0x0][0x220], R111 ;  /* 0x0000880011683a24 */ /* 0x000fe400078e026f */
[----:B------:R-:W-:-:S03]  /*3670*/  @P3 IMAD.MOV.U32 R106, RZ, RZ, 0x2 ;  /* 0x00000002ff6a3424 */ /* 0x000fc600078e00ff */
[----:B------:R-:W-:Y:S01]  /*3680*/  @P3 IADD3 R105, R104, -0x1, RZ ;  /* 0xffffffff68693810 */ /* 0x000fe20007ffe0ff */
[----:B------:R-:W-:-:S04]  /*3690*/  @P1 IMAD.MOV.U32 R104, RZ, RZ, 0x2 ;  /* 0x00000002ff681424 */ /* 0x000fc800078e00ff */
[----:B------:R-:W-:-:S04]  /*36a0*/  @P3 IMAD R105, R105, c[0x0][0x220], R116 ;  /* 0x0000880069693a24 */ /* 0x000fc800078e0274 */
[----:B------:R-:W-:-:S04]  /*36b0*/  @P3 IMAD.WIDE R106, R105, R106, c[0x0][0x218] ;  /* 0x00008600696a3625 */ /* 0x000fc800078e026a */
[----:B------:R-:W-:Y:S02]  /*36c0*/  @P1 IMAD.WIDE R104, R17, R104, c[0x0][0x228] ;  /* 0x00008a0011681625 */ /* 0x000fe400078e0268 */
[----:B------:R0:W3:Y:S04]  /*36d0*/  @P3 LDG.E.U16 R106, [R106.64] ;  /* 0x000000246a6a3981 */ /* 0x0000e8000c1e1500 */
[----:B--2---:R4:W2:Y:S01]  /*36e0*/  @P1 LDG.E.U16 R104, [R104.64] ;  /* 0x0000002468681981 */ /* 0x0048a2000c1e1500 */
[C---:B------:R-:W-:Y:S02]  /*36f0*/  @P1 ISETP.GE.AND P4, PT, R116.reuse, R117, PT ;  /* 0x000000757400120c */ /* 0x040fe40003f86270 */
[----:B------:R-:W-:Y:S01]  /*3700*/  @P1 IADD3 R122, R116, 0x1, -R111 ;  /* 0x00000001747a1810 */ /* 0x000fe20007ffe86f */
[----:B0---45:R-:W-:Y:S01]  /*3710*/  HMUL2 R107, R9, R77 ;  /* 0x0000004d096b7232 */ /* 0x031fe20000000000 */
[----:B------:R-:W-:-:S03]  /*3720*/  HFMA2.MMA R105, R8, R76, -RZ ;  /* 0x0000004c08697235 */ /* 0x000fc600001000ff */
[----:B------:R-:W-:-:S04]  /*3730*/  HFMA2 R107, R13, R5, R107 ;  /* 0x000000050d6b7231 */ /* 0x000fc8000000006b */
[----:B------:R-:W-:Y:S01]  /*3740*/  HFMA2 R107, R21, R81, R107 ;  /* 0x00000051156b7231 */ /* 0x000fe2000000006b */
[----:B------:R-:W-:-:S03]  /*3750*/  HFMA2.MMA R105, R12, R4, R105 ;  /* 0x000000040c697235 */ /* 0x000fc60000000069 */
[----:B-1----:R-:W-:-:S03]  /*3760*/  HFMA2 R107, R25, R85, R107 ;  /* 0x00000055196b7231 */ /* 0x002fc6000000006b */
[----:B------:R-:W-:Y:S01]  /*3770*/  HFMA2.MMA R105, R20, R80, R105 ;  /* 0x0000005014697235 */ /* 0x000fe20000000069 */
[----:B------:R-:W-:-:S04]  /*3780*/  HFMA2 R107, R29, R89, R107 ;  /* 0x000000591d6b7231 */ /* 0x000fc8000000006b */
[----:B------:R-:W-:Y:S01]  /*3790*/  HFMA2 R107, R33, R93, R107 ;  /* 0x0000005d216b7231 */ /* 0x000fe2000000006b */
[----:B------:R-:W-:-:S03]  /*37a0*/  HFMA2.MMA R105, R24, R84, R105 ;  /* 0x0000005418697235 */ /* 0x000fc60000000069 */
[----:B------:R-:W-:-:S03]  /*37b0*/  HFMA2 R107, R37, R97, R107 ;  /* 0x00000061256b7231 */ /* 0x000fc6000000006b */
[----:B------:R-:W-:Y:S01]  /*37c0*/  HFMA2.MMA R105, R28, R88, R105 ;  /* 0x000000581c697235 */ /* 0x000fe20000000069 */
[----:B------:R-:W-:-:S05]  /*37d0*/  HFMA2 R107, R41, R101, R107 ;  /* 0x00000065296b7231 */ /* 0x000fca000000006b */
[----:B------:R-:W-:-:S06]  /*37e0*/  HFMA2.MMA R105, R32, R92, R105 ;  /* 0x0000005c20697235 */ /* 0x000fcc0000000069 */
[----:B------:R-:W-:-:S06]  /*37f0*/  HFMA2.MMA R105, R36, R96, R105 ;  /* 0x0000006024697235 */ /* 0x000fcc0000000069 */
[----:B------:R-:W-:-:S10]  /*3800*/  HFMA2.MMA R105, R40, R100, R105 ;  /* 0x0000006428697235 */ /* 0x000fd40000000069 */
[----:B------:R-:W-:Y:S02]  /*3810*/  HADD2 R105, R105, R107 ;  /* 0x0000006b69697230 */ /* 0x000fe40000000000 */
[----:B------:R-:W-:-:S06]  /*3820*/  HMUL2 R107, R10, R78 ;  /* 0x0000004e0a6b7232 */ /* 0x000fcc0000000000 */
[----:B------:R-:W-:Y:S01]  /*3830*/  HFMA2.MMA R121, R14, R6, R107 ;  /* 0x000000060e797235 */ /* 0x000fe2000000006b */
[----:B------:R-:W-:-:S06]  /*3840*/  HMUL2 R107, R11, R79 ;  /* 0x0000004f0b6b7232 */ /* 0x000fcc0000000000 */
[----:B------:R-:W-:-:S03]  /*3850*/  HFMA2.MMA R107, R15, R7, R107 ;  /* 0x000000070f6b7235 */ /* 0x000fc6000000006b */
[----:B------:R-:W-:-:S03]  /*3860*/  HFMA2 R121, R22, R82, R121 ;  /* 0x0000005216797231 */ /* 0x000fc60000000079 */
[----:B------:R-:W-:Y:S01]  /*3870*/  HFMA2.MMA R107, R23, R83, R107 ;  /* 0x00000053176b7235 */ /* 0x000fe2000000006b */
[----:B------:R-:W-:-:S04]  /*3880*/  HFMA2 R121, R26, R86, R121 ;  /* 0x000000561a797231 */ /* 0x000fc80000000079 */
[----:B------:R-:W-:Y:S01]  /*3890*/  HFMA2 R121, R30, R90, R121 ;  /* 0x0000005a1e797231 */ /* 0x000fe20000000079 */
[----:B------:R-:W-:-:S03]  /*38a0*/  HFMA2.MMA R107, R27, R87, R107 ;  /* 0x000000571b6b7235 */ /* 0x000fc6000000006b */
[----:B------:R-:W-:-:S03]  /*38b0*/  HFMA2 R121, R34, R94, R121 ;  /* 0x0000005e22797231 */ /* 0x000fc60000000079 */
[----:B------:R-:W-:Y:S01]  /*38c0*/  HFMA2.MMA R107, R31, R91, R107 ;  /* 0x0000005b1f6b7235 */ /* 0x000fe2000000006b */
[----:B------:R-:W-:-:S04]  /*38d0*/  HFMA2 R121, R38, R98, R121 ;  /* 0x0000006226797231 */ /* 0x000fc80000000079 */
[----:B------:R-:W-:Y:S01]  /*38e0*/  HFMA2 R121, R42, R102, R121 ;  /* 0x000000662a797231 */ /* 0x000fe20000000079 */
[----:B------:R-:W-:-:S03]  /*38f0*/  HFMA2.MMA R107, R35, R95, R107 ;  /* 0x0000005f236b7235 */ /* 0x000fc6000000006b */
[----:B------:R-:W-:-:S03]  /*3900*/  HADD2 R105, R105, R121 ;  /* 0x0000007969697230 */ /* 0x000fc60000000000 */
[----:B------:R-:W-:-:S10]  /*3910*/  HFMA2.MMA R107, R39, R99, R107 ;  /* 0x00000063276b7235 */ /* 0x000fd4000000006b */
[----:B------:R-:W-:-:S06]  /*3920*/  HFMA2 R107, R43, R103, R107 ;  /* 0x000000672b6b7231 */ /* 0x000fcc000000006b */
[----:B------:R-:W-:Y:S01]  /*3930*/  HFMA2.MMA R105, R105, 1, 1, R107 ;  /* 0x3c003c0069697835 */ /* 0x000fe2000000006b */
[----:B------:R-:W-:-:S05]  /*3940*/  @P1 SEL R107, R18, RZ, !P4 ;  /* 0x000000ff126b1207 */ /* 0x000fca0006000000 */
[----:B------:R-:W-:-:S04]  /*3950*/  @P1 IMAD.IADD R121, R107, 0x1, R122 ;  /* 0x000000016b791824 */ /* 0x000fc800078e027a */
[--C-:B------:R-:W-:Y:S01]  /*3960*/  HADD2.F32 R107, -RZ, R105.reuse.H0_H0 ;  /* 0x20000069ff6b7230 */ /* 0x100fe20000004100 */
[----:B------:R-:W0:Y:S01]  /*3970*/  @P1 I2F R124, R121 ;  /* 0x00000079007c1306 */ /* 0x000e220000201400 */
[----:B------:R-:W-:-:S05]  /*3980*/  HADD2.F32 R122, -RZ, R105.H1_H1 ;  /* 0x30000069ff7a7230 */ /* 0x000fca0000004100 */
[----:B------:R-:W-:-:S04]  /*3990*/  FADD.FTZ R107, R107, R122 ;  /* 0x0000007a6b6b7221 */ /* 0x000fc80000010000 */
[----:B------:R-:W-:Y:S01]  /*39a0*/  FMUL.FTZ R107, R107, c[0x0][0x1f0] ;  /* 0x00007c006b6b7a20 */ /* 0x000fe20000410000 */
[----:B---3--:R-:W-:Y:S02]  /*39b0*/  @P3 HADD2.F32 R106, -RZ, R106.H0_H0 ;  /* 0x2000006aff6a3230 */ /* 0x008fe40000004100 */
[----:B--2---:R-:W-:-:S03]  /*39c0*/  @P1 HADD2.F32 R104, -RZ, R104.H0_H0 ;  /* 0x20000068ff681230 */ /* 0x004fc60000004100 */
[----:B------:R-:W-:-:S04]  /*39d0*/  @P3 FADD.FTZ R107, R107, R106 ;  /* 0x0000006a6b6b3221 */ /* 0x000fc80000010000 */
[----:B0-----:R-:W-:Y:S02]  /*39e0*/  @P1 FFMA.FTZ R107, R124, R104, R107 ;  /* 0x000000687c6b1223 */ /* 0x001fe4000001006b */
[----:B------:R-:W-:-:S03]  /*39f0*/  IMAD.IADD R104, R116, 0x1, -R115 ;  /* 0x0000000174687824 */ /* 0x000fc600078e0a73 */
[----:B------:R-:W-:Y:S02]  /*3a00*/  @!P0 FMNMX.FTZ R120, R120, R107, !PT ;  /* 0x0000006b78788209 */ /* 0x000fe40007810000 */
[----:B------:R0:W-:Y:S04]  /*3a10*/  STS [R104.X4+0x140], R107 ;  /* 0x0001406b68007388 */ /* 0x0001e80000004800 */
.L_x_44:
[----:B------:R-:W-:Y:S05]  /*3a20*/  BSYNC B1 ;  /* 0x0000000000017941 */ /* 0x000fea0003800000 */
.L_x_43:
[----:B------:R-:W-:-:S04]  /*3a30*/  IADD3 R116, R116, 0x100, RZ ;  /* 0x0000010074747810 */ /* 0x000fc80007ffe0ff */
[----:B------:R-:W-:-:S13]  /*3a40*/  ISETP.GE.AND P0, PT, R116, R119, PT ;  /* 0x000000777400720c */ /* 0x000fda0003f06270 */
[----:B------:R-:W-:Y:S01]  /*3a50*/  @P0 CALL.REL.NOINC `(.L_x_26) ;  /* 0x0000001000000944 */ /* 0x000fe20003c00000 */
[----:B------:R-:W-:Y:S05]  /*3a60*/  BRA `(.L_x_45) ;  /* 0xffffe20000007947 */ /* 0x000fea000383ffff */
.L_x_26:
[----:B------:R-:W-:Y:S05]  /*3a70*/  BSYNC B0 ;  /* 0x0000000000007941 */ /* 0x000fea0003800000 */
.L_x_25:
[----:B------:R-:W4:Y:S01]  /*3a80*/  SHFL.BFLY PT, R3, R120, 0x10, 0x1f ;  /* 0x0e001f0078037f89 */ /* 0x000f2200000e0000 */
[----:B---3-5:R-:W-:Y:S01]  /*3a90*/  SHF.R.S32.HI R7, RZ, 0x1f, R16 ;  /* 0x0000001fff077819 */ /* 0x028fe20000011410 */
[----:B----4-:R-:W-:Y:S01]  /*3aa0*/  IMAD.IADD R8, R16, 0x1, R115 ;  /* 0x0000000110087824 */ /* 0x010fe200078e0273 */
[----:B------:R-:W-:Y:S02]  /*3ab0*/  BSSY B0, `(.L_x_46) ;  /* 0x0000083000007945 */ /* 0x000fe40003800000 */
[----:B0-----:R-:W-:-:S04]  /*3ac0*/  LEA.HI R6, R7, R16, RZ, 0x5 ;  /* 0x0000001007067211 */ /* 0x001fc800078f28ff */
[----:B------:R-:W-:-:S05]  /*3ad0*/  LOP3.LUT R9, R6, 0xffffffe0, RZ, 0xc0, !PT ;  /* 0xffffffe006097812 */ /* 0x000fca00078ec0ff */
[----:B------:R-:W-:-:S05]  /*3ae0*/  IMAD.IADD R9, R16, 0x1, -R9 ;  /* 0x0000000110097824 */ /* 0x000fca00078e0a09 */
[C---:B------:R-:W-:Y:S02]  /*3af0*/  ISETP.NE.AND P0, PT, R9.reuse, RZ, PT ;  /* 0x000000ff0900720c */ /* 0x040fe40003f05270 */
[----:B------:R-:W-:Y:S02]  /*3b00*/  ISETP.GT.AND P1, PT, R9, 0x7, PT ;  /* 0x000000070900780c */ /* 0x000fe40003f24270 */
[----:B------:R-:W-:-:S05]  /*3b10*/  FMNMX.FTZ R3, R3, R120, !PT ;  /* 0x0000007803037209 */ /* 0x000fca0007810000 */
[----:B------:R-:W0:Y:S04]  /*3b20*/  SHFL.BFLY PT, R0, R3, 0x8, 0x1f ;  /* 0x0d001f0003007f89 */ /* 0x000e2800000e0000 */
[----:B------:R-:W-:Y:S02]  /*3b30*/  @!P0 SHF.R.S32.HI R6, RZ, 0x5, R6 ;  /* 0x00000005ff068819 */ /* 0x000fe40000011406 */
[----:B0-----:R-:W-:-:S05]  /*3b40*/  FMNMX.FTZ R0, R3, R0, !PT ;  /* 0x0000000003007209 */ /* 0x001fca0007810000 */
[----:B------:R-:W0:Y:S02]  /*3b50*/  SHFL.BFLY PT, R5, R0, 0x4, 0x1f ;  /* 0x0c801f0000057f89 */ /* 0x000e2400000e0000 */
[----:B0-----:R-:W-:Y:S01]  /*3b60*/  FMNMX.FTZ R5, R0, R5, !PT ;  /* 0x0000000500057209 */ /* 0x001fe20007810000 */
[----:B------:R-:W-:-:S04]  /*3b70*/  IMAD.MOV.U32 R0, RZ, RZ, -0x800001 ;  /* 0xff7fffffff007424 */ /* 0x000fc800078e00ff */
[----:B------:R-:W0:Y:S02]  /*3b80*/  SHFL.BFLY PT, R4, R5, 0x2, 0x1f ;  /* 0x0c401f0005047f89 */ /* 0x000e2400000e0000 */
[----:B0-----:R-:W-:-:S05]  /*3b90*/  FMNMX.FTZ R4, R5, R4, !PT ;  /* 0x0000000405047209 */ /* 0x001fca0007810000 */
[----:B------:R-:W0:Y:S02]  /*3ba0*/  SHFL.BFLY PT, R7, R4, 0x1, 0x1f ;  /* 0x0c201f0004077f89 */ /* 0x000e2400000e0000 */
[----:B0-----:R-:W-:-:S05]  /*3bb0*/  FMNMX.FTZ R7, R4, R7, !PT ;  /* 0x0000000704077209 */ /* 0x001fca0007810000 */
[----:B------:R0:W-:Y:S04]  /*3bc0*/  @!P0 STS [R6.X4], R7 ;  /* 0x0000000706008388 */ /* 0x0001e80000004800 */
[----:B------:R-:W-:Y:S01]  /*3bd0*/  BAR.SYNC.DEFER_BLOCKING 0x0 ;  /* 0x0000000000007b1d */ /* 0x000fe20000010000 */
[----:B0-----:R-:W-:-:S05]  /*3be0*/  IMAD.MOV.U32 R6, RZ, RZ, RZ ;  /* 0x000000ffff067224 */ /* 0x001fca00078e00ff */
[----:B------:R-:W0:Y:S01]  /*3bf0*/  @!P1 LDS R0, [R9.X4] ;  /* 0x0000000009009984 */ /* 0x000e220000004800 */
[----:B------:R-:W-:-:S03]  /*3c00*/  ISETP.GE.AND P1, PT, R8, R111, PT ;  /* 0x0000006f0800720c */ /* 0x000fc60003f26270 */
[----:B0-----:R-:W0:Y:S02]  /*3c10*/  SHFL.BFLY PT, R3, R0, 0x4, 0x1f ;  /* 0x0c801f0000037f89 */ /* 0x001e2400000e0000 */
[----:B0-----:R-:W-:-:S05]  /*3c20*/  FMNMX.FTZ R3, R3, R0, !PT ;  /* 0x0000000003037209 */ /* 0x001fca0007810000 */
[----:B------:R-:W0:Y:S02]  /*3c30*/  SHFL.BFLY PT, R4, R3, 0x2, 0x1f ;  /* 0x0c401f0003047f89 */ /* 0x000e2400000e0000 */
[----:B0-----:R-:W-:-:S05]  /*3c40*/  FMNMX.FTZ R4, R3, R4, !PT ;  /* 0x0000000403047209 */ /* 0x001fca0007810000 */
[----:B------:R-:W0:Y:S02]  /*3c50*/  SHFL.BFLY PT, R5, R4, 0x1, 0x1f ;  /* 0x0c201f0004057f89 */ /* 0x000e2400000e0000 */
[----:B0-----:R-:W-:-:S05]  /*3c60*/  FMNMX.FTZ R5, R4, R5, !PT ;  /* 0x0000000504057209 */ /* 0x001fca0007810000 */
[----:B------:R0:W3:Y:S01]  /*3c70*/  SHFL.IDX PT, R11, R5, RZ, 0x1f ;  /* 0x00001fff050b7589 */ /* 0x0000e200000e0000 */
[----:B------:R-:W-:Y:S05]  /*3c80*/  @P1 BRA `(.L_x_47) ;  /* 0x0000065000001947 */ /* 0x000fea0003800000 */
[----:B------:R-:W-:Y:S01]  /*3c90*/  LOP3.LUT R0, RZ, R115, RZ, 0x33, !PT ;  /* 0x00000073ff007212 */ /* 0x000fe200078e33ff */
[----:B------:R-:W-:Y:S01]  /*3ca0*/  BSSY B1, `(.L_x_48) ;  /* 0x0000021000017945 */ /* 0x000fe20003800000 */
[----:B------:R-:W-:Y:S02]  /*3cb0*/  IMAD.MOV.U32 R6, RZ, RZ, RZ ;  /* 0x000000ffff067224 */ /* 0x000fe400078e00ff */
[----:B------:R-:W-:-:S04]  /*3cc0*/  IADD3 R0, -R16, R111, R0 ;  /* 0x0000006f10007210 */ /* 0x000fc80007ffe100 */
[----:B------:R-:W-:-:S04]  /*3cd0*/  LEA.HI R3, R0, 0x1, RZ, 0x18 ;  /* 0x0000000100037811 */ /* 0x000fc800078fc0ff */
[----:B------:R-:W-:-:S13]  /*3ce0*/  LOP3.LUT P0, R3, R3, 0x3, RZ, 0xc0, !PT ;  /* 0x0000000303037812 */ /* 0x000fda000780c0ff */
[----:B------:R-:W-:Y:S05]  /*3cf0*/  @!P0 BRA `(.L_x_49) ;  /* 0x000001b000008947 */ /* 0x000fea0003800000 */
[----:B------:R-:W-:Y:S01]  /*3d00*/  ISETP.NE.U32.AND P0, PT, RZ, c[0x0][0x200], PT ;  /* 0x00008000ff007a0c */ /* 0x000fe20003f05070 */
[----:B------:R-:W-:-:S03]  /*3d10*/  IMAD.MOV.U32 R6, RZ, RZ, RZ ;  /* 0x000000ffff067224 */ /* 0x000fc600078e00ff */
[----:B------:R-:W-:-:S05]  /*3d20*/  ISETP.NE.AND.EX P0, PT, RZ, c[0x0][0x204], PT, P0 ;  /* 0x00008100ff007a0c */ /* 0x000fca0003f05300 */
.L_x_53:
[----:B---3--:R-:W-:Y:S01]  /*3d30*/  IMAD.IADD R4, R8, 0x1, -R115 ;  /* 0x0000000108047824 */ /* 0x008fe200078e0a73 */
[----:B------:R-:W-:Y:S01]  /*3d40*/  IADD3 R3, R3, -0x1, RZ ;  /* 0xffffffff03037810 */ /* 0x000fe20007ffe0ff */
[----:B------:R-:W-:Y:S03]  /*3d50*/  BSSY B2, `(.L_x_50) ;  /* 0x0000011000027945 */ /* 0x000fe60003800000 */
[----:B------:R-:W-:Y:S02]  /*3d60*/  ISETP.NE.AND P3, PT, R3, RZ, PT ;  /* 0x000000ff0300720c */ /* 0x000fe40003f65270 */
[----:B----4-:R-:W-:Y:S01]  /*3d70*/  LEA R10, R4, 0x140, 0x2 ;  /* 0x00000140040a7811 */ /* 0x010fe200078e10ff */
[----:B------:R-:W-:Y:S05]  /*3d80*/  @!P0 BRA `(.L_x_51) ;  /* 0x0000009000008947 */ /* 0x000fea0003800000 */
[----:B------:R-:W-:Y:S01]  /*3d90*/  IMAD R7, R2, c[0x0][0x1d4], RZ ;  /* 0x0000750002077a24 */ /* 0x000fe200078e02ff */
[----:B0-----:R-:W-:-:S04]  /*3da0*/  SHF.R.S32.HI R5, RZ, 0x1f, R8 ;  /* 0x0000001fff057819 */ /* 0x001fc80000011408 */
[--C-:B------:R-:W-:Y:S02]  /*3db0*/  SHF.R.S32.HI R12, RZ, 0x1f, R7.reuse ;  /* 0x0000001fff0c7819 */ /* 0x100fe40000011407 */
[----:B------:R-:W-:-:S04]  /*3dc0*/  IADD3 R4, P4, P5, R8, c[0x0][0x200], R7 ;  /* 0x0000800008047a10 */ /* 0x000fc80007d9e007 */
[----:B------:R-:W-:-:S05]  /*3dd0*/  IADD3.X R5, R5, c[0x0][0x204], R12, P4, P5 ;  /* 0x0000810005057a10 */ /* 0x000fca00027ea40c */
[----:B------:R-:W4:Y:S02]  /*3de0*/  LDG.E.U8 R4, [R4.64] ;  /* 0x0000002404047981 */ /* 0x000f24000c1e1100 */
[----:B----4-:R-:W-:-:S13]  /*3df0*/  ISETP.NE.AND P4, PT, R4, RZ, PT ;  /* 0x000000ff0400720c */ /* 0x010fda0003f85270 */
[----:B------:R-:W-:Y:S01]  /*3e00*/  @P4 IMAD.MOV.U32 R7, RZ, RZ, RZ ;  /* 0x000000ffff074224 */ /* 0x000fe200078e00ff */
[----:B------:R-:W-:Y:S05]  /*3e10*/  @P4 BRA `(.L_x_52) ;  /* 0x0000004000004947 */ /* 0x000fea0003800000 */
.L_x_51:
[----:B------:R-:W4:Y:S02]  /*3e20*/  LDS R4, [R10] ;  /* 0x000000000a047984 */ /* 0x000f240000000800 */
[----:B---34-:R-:W-:-:S04]  /*3e30*/  FADD.FTZ R4, -R11, R4 ;  /* 0x000000040b047221 */ /* 0x018fc80000010100 */
[----:B------:R-:W-:-:S04]  /*3e40*/  FMUL.FTZ R4, R4, 1.4426950216293334961 ;  /* 0x3fb8aa3b04047820 */ /* 0x000fc80000410000 */
[----:B------:R3:W4:Y:S03]  /*3e50*/  MUFU.EX2 R7, R4 ;  /* 0x0000000400077308 */ /* 0x0007260000000800 */
.L_x_52:
[----:B------:R-:W-:Y:S05]  /*3e60*/  BSYNC B2 ;  /* 0x0000000000027941 */ /* 0x000fea0003800000 */
.L_x_50:
[----:B----4-:R4:W-:Y:S01]  /*3e70*/  STS [R10], R7 ;  /* 0x000000070a007388 */ /* 0x0109e20000000800 */
[----:B------:R-:W-:Y:S01]  /*3e80*/  FADD.FTZ R6, R7, R6 ;  /* 0x0000000607067221 */ /* 0x000fe20000010000 */
[----:B------:R-:W-:Y:S01]  /*3e90*/  IADD3 R8, R8, 0x100, RZ ;  /* 0x0000010008087810 */ /* 0x000fe20007ffe0ff */
[----:B------:R-:W-:Y:S05]  /*3ea0*/  @P3 BRA `(.L_x_53) ;  /* 0xfffffe8000003947 */ /* 0x000fea000383ffff */
.L_x_49:
[----:B------:R-:W-:Y:S05]  /*3eb0*/  BSYNC B1 ;  /* 0x0000000000017941 */ /* 0x000fea0003800000 */
.L_x_48:
[----:B------:R-:W-:-:S13]  /*3ec0*/  ISETP.GE.U32.AND P0, PT, R0, 0x300, PT ;  /* 0x000003000000780c */ /* 0x000fda0003f06070 */
[----:B------:R-:W-:Y:S05]  /*3ed0*/  @!P0 BRA `(.L_x_47) ;  /* 0x0000040000008947 */ /* 0x000fea0003800000 */
[----:B------:R-:W-:Y:S01]  /*3ee0*/  IMAD R13, R2, c[0x0][0x1d4], RZ ;  /* 0x00007500020d7a24 */ /* 0x000fe200078e02ff */
[----:B------:R-:W-:-:S04]  /*3ef0*/  ISETP.NE.U32.AND P0, PT, RZ, c[0x0][0x200], PT ;  /* 0x00008000ff007a0c */ /* 0x000fc80003f05070 */
[----:B------:R-:W-:Y:S02]  /*3f00*/  ISETP.NE.AND.EX P0, PT, RZ, c[0x0][0x204], PT, P0 ;  /* 0x00008100ff007a0c */ /* 0x000fe40003f05300 */
[----:B----4-:R-:W-:Y:S02]  /*3f10*/  SHF.R.S32.HI R10, RZ, 0x1f, R13 ;  /* 0x0000001fff0a7819 */ /* 0x010fe4000001140d */
.L_x_66:
[----:B---3--:R-:W-:Y:S01]  /*3f20*/  SHF.R.S32.HI R3, RZ, 0x1f, R8 ;  /* 0x0000001fff037819 */ /* 0x008fe20000011408 */
[C---:B0-----:R-:W-:Y:S01]  /*3f30*/  IMAD.IADD R0, R8.reuse, 0x1, -R115 ;  /* 0x0000000108007824 */ /* 0x041fe200078e0a73 */
[C---:B---3--:R-:W-:Y:S01]  /*3f40*/  IADD3 R4, P4, P5, R8.reuse, c[0x0][0x200], R13 ;  /* 0x0000800008047a10 */ /* 0x048fe20007d9e00d */
[----:B------:R-:W-:Y:S01]  /*3f50*/  BSSY B1, `(.L_x_54) ;  /* 0x000000e000017945 */ /* 0x000fe20003800000 */
[----:B------:R-:W-:Y:S02]  /*3f60*/  IADD3 R8, R8, 0x400, RZ ;  /* 0x0000040008087810 */ /* 0x000fe40007ffe0ff */
[----:B0-----:R-:W-:Y:S02]  /*3f70*/  IADD3.X R5, R3, c[0x0][0x204], R10, P4, P5 ;  /* 0x0000810003057a10 */ /* 0x001fe400027ea40a */
[----:B------:R-:W-:-:S02]  /*3f80*/  ISETP.GE.AND P3, PT, R8, R111, PT ;  /* 0x0000006f0800720c */ /* 0x000fc40003f66270 */
[----:B------:R-:W-:Y:S01]  /*3f90*/  LEA R7, R0, 0x140, 0x2 ;  /* 0x0000014000077811 */ /* 0x000fe200078e10ff */
[----:B------:R-:W-:Y:S05]  /*3fa0*/  @!P0 BRA `(.L_x_55) ;  /* 0x0000004000008947 */ /* 0x000fea0003800000 */
[----:B------:R-:W3:Y:S02]  /*3fb0*/  LDG.E.U8 R0, [R4.64] ;  /* 0x0000002404007981 */ /* 0x000ee4000c1e1100 */
[----:B---3--:R-:W-:-:S13]  /*3fc0*/  ISETP.NE.AND P4, PT, R0, RZ, PT ;  /* 0x000000ff0000720c */ /* 0x008fda0003f85270 */
[----:B------:R-:W-:Y:S01]  /*3fd0*/  @P4 IMAD.MOV.U32 R3, RZ, RZ, RZ ;  /* 0x000000ffff034224 */ /* 0x000fe200078e00ff */
[----:B------:R-:W-:Y:S05]  /*3fe0*/  @P4 BRA `(.L_x_56) ;  /* 0x0000004000004947 */ /* 0x000fea0003800000 */
.L_x_55:
[----:B------:R-:W0:Y:S02]  /*3ff0*/  LDS R0, [R7] ;  /* 0x0000000007007984 */ /* 0x000e240000000800 */
[----:B0-----:R-:W-:-:S04]  /*4000*/  FADD.FTZ R0, -R11, R0 ;  /* 0x000000000b007221 */ /* 0x001fc80000010100 */
[----:B------:R-:W-:-:S04]  /*4010*/  FMUL.FTZ R0, R0, 1.4426950216293334961 ;  /* 0x3fb8aa3b00007820 */ /* 0x000fc80000410000 */
[----:B------:R0:W3:Y:S03]  /*4020*/  MUFU.EX2 R3, R0 ;  /* 0x0000000000037308 */ /* 0x0000e60000000800 */
.L_x_56:
[----:B------:R-:W-:Y:S05]  /*4030*/  BSYNC B1 ;  /* 0x0000000000017941 */ /* 0x000fea0003800000 */
.L_x_54:
[----:B---3--:R3:W-:Y:S01]  /*4040*/  STS [R7], R3 ;  /* 0x0000000307007388 */ /* 0x0087e20000000800 */
[----:B------:R-:W-:Y:S01]  /*4050*/  BSSY B1, `(.L_x_57) ;  /* 0x000000b000017945 */ /* 0x000fe20003800000 */
[----:B------:R-:W-:Y:S01]  /*4060*/  FADD.FTZ R9, R3, R6 ;  /* 0x0000000603097221 */ /* 0x000fe20000010000 */
[----:B------:R-:W-:Y:S05]  /*4070*/  @!P0 BRA `(.L_x_58) ;  /* 0x0000004000008947 */ /* 0x000fea0003800000 */
[----:B0-----:R-:W4:Y:S02]  /*4080*/  LDG.E.U8 R0, [R4.64+0x100] ;  /* 0x0001002404007981 */ /* 0x001f24000c1e1100 */
[----:B----4-:R-:W-:-:S13]  /*4090*/  ISETP.NE.AND P4, PT, R0, RZ, PT ;  /* 0x000000ff0000720c */ /* 0x010fda0003f85270 */
[----:B------:R-:W-:Y:S01]  /*40a0*/  @P4 IMAD.MOV.U32 R0, RZ, RZ, RZ ;  /* 0x000000ffff004224 */ /* 0x000fe200078e00ff */
[----:B------:R-:W-:Y:S05]  /*40b0*/  @P4 BRA `(.L_x_59) ;  /* 0x0000004000004947 */ /* 0x000fea0003800000 */
.L_x_58:
[----:B0-----:R-:W0:Y:S02]  /*40c0*/  LDS R0, [R7+0x400] ;  /* 0x0004000007007984 */ /* 0x001e240000000800 */
[----:B0-----:R-:W-:-:S04]  /*40d0*/  FADD.FTZ R0, -R11, R0 ;  /* 0x000000000b007221 */ /* 0x001fc80000010100 */
[----:B------:R-:W-:-:S06]  /*40e0*/  FMUL.FTZ R0, R0, 1.4426950216293334961 ;  /* 0x3fb8aa3b00007820 */ /* 0x000fcc0000410000 */
[----:B------:R-:W0:Y:S02]  /*40f0*/  MUFU.EX2 R0, R0 ;  /* 0x0000000000007308 */ /* 0x000e240000000800 */
.L_x_59:
[----:B------:R-:W-:Y:S05]  /*4100*/  BSYNC B1 ;  /* 0x0000000000017941 */ /* 0x000fea0003800000 */
.L_x_57:
[----:B0-----:R0:W-:Y:S01]  /*4110*/  STS [R7+0x400], R0 ;  /* 0x0004000007007388 */ /* 0x0011e20000000800 */
[----:B------:R-:W-:Y:S01]  /*4120*/  BSSY B1, `(.L_x_60) ;  /* 0x000000b000017945 */ /* 0x000fe20003800000 */
[----:B------:R-:W-:Y:S01]  /*4130*/  FADD.FTZ R9, R9, R0 ;  /* 0x0000000009097221 */ /* 0x000fe20000010000 */
[----:B------:R-:W-:Y:S05]  /*4140*/  @!P0 BRA `(.L_x_61) ;  /* 0x0000004000008947 */ /* 0x000fea0003800000 */
[----:B0-----:R-:W4:Y:S02]  /*4150*/  LDG.E.U8 R0, [R4.64+0x200] ;  /* 0x0002002404007981 */ /* 0x001f24000c1e1100 */
[----:B----4-:R-:W-:-:S13]  /*4160*/  ISETP.NE.AND P4, PT, R0, RZ, PT ;  /* 0x000000ff0000720c */ /* 0x010fda0003f85270 */
[----:B------:R-:W-:Y:S01]  /*4170*/  @P4 IMAD.MOV.U32 R0, RZ, RZ, RZ ;  /* 0x000000ffff004224 */ /* 0x000fe200078e00ff */
[----:B------:R-:W-:Y:S05]  /*4180*/  @P4 BRA `(.L_x_62) ;  /* 0x0000004000004947 */ /* 0x000fea0003800000 */
.L_x_61:
[----:B0-----:R-:W0:Y:S02]  /*4190*/  LDS R0, [R7+0x800] ;  /* 0x0008000007007984 */ /* 0x001e240000000800 */
[----:B0-----:R-:W-:-:S04]  /*41a0*/  FADD.FTZ R0, -R11, R0 ;  /* 0x000000000b007221 */ /* 0x001fc80000010100 */
[----:B------:R-:W-:-:S06]  /*41b0*/  FMUL.FTZ R0, R0, 1.4426950216293334961 ;  /* 0x3fb8aa3b00007820 */ /* 0x000fcc0000410000 */
[----:B------:R-:W0:Y:S02]  /*41c0*/  MUFU.EX2 R0, R0 ;  /* 0x0000000000007308 */ /* 0x000e240000000800 */
.L_x_62:
[----:B------:R-:W-:Y:S05]  /*41d0*/  BSYNC B1 ;  /* 0x0000000000017941 */ /* 0x000fea0003800000 */
.L_x_60:
[----:B0-----:R0:W-:Y:S01]  /*41e0*/  STS [R7+0x800], R0 ;  /* 0x0008000007007388 */ /* 0x0011e20000000800 */
[----:B------:R-:W-:Y:S01]  /*41f0*/  BSSY B1, `(.L_x_63) ;  /* 0x000000b000017945 */ /* 0x000fe20003800000 */
[----:B------:R-:W-:Y:S01]  /*4200*/  FADD.FTZ R9, R9, R0 ;  /* 0x0000000009097221 */ /* 0x000fe20000010000 */
[----:B------:R-:W-:Y:S05]  /*4210*/  @!P0 BRA `(.L_x_64) ;  /* 0x0000004000008947 */ /* 0x000fea0003800000 */
[----:B------:R-:W4:Y:S02]  /*4220*/  LDG.E.U8 R4, [R4.64+0x300] ;  /* 0x0003002404047981 */ /* 0x000f24000c1e1100 */
[----:B----4-:R-:W-:-:S13]  /*4230*/  ISETP.NE.AND P4, PT, R4, RZ, PT ;  /* 0x000000ff0400720c */ /* 0x010fda0003f85270 */
[----:B0-----:R-:W-:Y:S01]  /*4240*/  @P4 IMAD.MOV.U32 R0, RZ, RZ, RZ ;  /* 0x000000ffff004224 */ /* 0x001fe200078e00ff */
[----:B------:R-:W-:Y:S05]  /*4250*/  @P4 BRA `(.L_x_65) ;  /* 0x0000004000004947 */ /* 0x000fea0003800000 */
.L_x_64:
[----:B0-----:R-:W0:Y:S02]  /*4260*/  LDS R0, [R7+0xc00] ;  /* 0x000c000007007984 */ /* 0x001e240000000800 */
[----:B0-----:R-:W-:-:S04]  /*4270*/  FADD.FTZ R0, -R11, R0 ;  /* 0x000000000b007221 */ /* 0x001fc80000010100 */
[----:B------:R-:W-:-:S06]  /*4280*/  FMUL.FTZ R0, R0, 1.4426950216293334961 ;  /* 0x3fb8aa3b00007820 */ /* 0x000fcc0000410000 */
[----:B------:R-:W0:Y:S02]  /*4290*/  MUFU.EX2 R0, R0 ;  /* 0x0000000000007308 */ /* 0x000e240000000800 */
.L_x_65:
[----:B------:R-:W-:Y:S05]  /*42a0*/  BSYNC B1 ;  /* 0x0000000000017941 */ /* 0x000fea0003800000 */
.L_x_63:
[----:B0-----:R0:W-:Y:S01]  /*42b0*/  STS [R7+0xc00], R0 ;  /* 0x000c000007007388 */ /* 0x0011e20000000800 */
[----:B------:R-:W-:Y:S01]  /*42c0*/  FADD.FTZ R6, R9, R0 ;  /* 0x0000000009067221 */ /* 0x000fe20000010000 */
[----:B------:R-:W-:Y:S05]  /*42d0*/  @!P3 BRA `(.L_x_66) ;  /* 0xfffffc400000b947 */ /* 0x000fea000383ffff */
.L_x_47:
[----:B------:R-:W-:Y:S05]  /*42e0*/  BSYNC B0 ;  /* 0x0000000000007941 */ /* 0x000fea0003800000 */
.L_x_46:
[----:B---3--:R-:W3:Y:S01]  /*42f0*/  SHFL.BFLY PT, R3, R6, 0x10, 0x1f ;  /* 0x0e001f0006037f89 */ /* 0x008ee200000e0000 */
[----:B------:R-:W-:Y:S01]  /*4300*/  LOP3.LUT P0, R8, R16, 0x1f, RZ, 0xc0, !PT ;  /* 0x0000001f10087812 */ /* 0x000fe2000780c0ff */
[----:B----4-:R-:W4:Y:S01]  /*4310*/  LDC.U8 R10, c[0x0][0x26c] ;  /* 0x00009b00ff0a7b82 */ /* 0x010f220000000000 */
[----:B------:R-:W-:Y:S01]  /*4320*/  UMOV UR4, 0x4 ;  /* 0x0000000400047882 */ /* 0x000fe20000000000 */
[----:B------:R-:W-:Y:S01]  /*4330*/  BSSY B0, `(.L_x_67) ;  /* 0x000006b000007945 */ /* 0x000fe20003800000 */
[----:B------:R-:W-:Y:S01]  /*4340*/  ISETP.GT.U32.AND P3, PT, R8, 0x7, PT ;  /* 0x000000070800780c */ /* 0x000fe20003f64070 */
[----:B------:R-:W-:Y:S02]  /*4350*/  ULDC UR5, c[0x0][0x1d4] ;  /* 0x0000750000057ab9 */ /* 0x000fe40000000800 */
[----:B------:R-:W-:-:S04]  /*4360*/  UIADD3 UR4, UR4, UR5, URZ ;  /* 0x0000000504047290 */ /* 0x000fc8000fffe03f */
[----:B------:R-:W-:-:S04]  /*4370*/  USHF.R.S32.HI UR5, URZ, 0x1f, UR4 ;  /* 0x0000001f3f057899 */ /* 0x000fc80008011404 */
[----:B------:R-:W-:-:S04]  /*4380*/  ULEA.HI UR5, UR5, UR4, URZ, 0x2 ;  /* 0x0000000405057291 */ /* 0x000fc8000f8f103f */
[----:B------:R-:W-:Y:S01]  /*4390*/  USHF.L.U32 UR4, UR5, 0x2, URZ ;  /* 0x0000000205047899 */ /* 0x000fe2000800063f */
[----:B---3--:R-:W-:Y:S01]  /*43a0*/  FADD.FTZ R3, R3, R6 ;  /* 0x0000000603037221 */ /* 0x008fe20000010000 */
[----:B------:R-:W-:Y:S02]  /*43b0*/  @!P0 SHF.R.U32.HI R6, RZ, 0x3, R16 ;  /* 0x00000003ff068819 */ /* 0x000fe40000011610 */
[----:B------:R-:W-:Y:S02]  /*43c0*/  ULOP3.LUT UR4, UR4, 0xfffffff0, URZ, 0xc0, !UPT ;  /* 0xfffffff004047892 */ /* 0x000fe4000f8ec03f */
[----:B0-----:R-:W0:Y:S01]  /*43d0*/  SHFL.BFLY PT, R0, R3, 0x8, 0x1f ;  /* 0x0d001f0003007f89 */ /* 0x001e2200000e0000 */
[----:B------:R-:W-:Y:S01]  /*43e0*/  @!P0 LOP3.LUT R6, R6, 0x1ffffffc, RZ, 0xc0, !PT ;  /* 0x1ffffffc06068812 */ /* 0x000fe200078ec0ff */
[----:B------:R-:W-:Y:S01]  /*43f0*/  UIADD3 UR6, UR4, 0x140, URZ ;  /* 0x0000014004067890 */ /* 0x000fe2000fffe03f */
[----:B0-----:R-:W-:-:S05]  /*4400*/  FADD.FTZ R0, R3, R0 ;  /* 0x0000000003007221 */ /* 0x001fca0000010000 */
[----:B------:R-:W0:Y:S02]  /*4410*/  SHFL.BFLY PT, R5, R0, 0x4, 0x1f ;  /* 0x0c801f0000057f89 */ /* 0x000e2400000e0000 */
[----:B0-----:R-:W-:-:S05]  /*4420*/  FADD.FTZ R5, R0, R5 ;  /* 0x0000000500057221 */ /* 0x001fca0000010000 */
[----:B------:R-:W0:Y:S02]  /*4430*/  SHFL.BFLY PT, R4, R5, 0x2, 0x1f ;  /* 0x0c401f0005047f89 */ /* 0x000e2400000e0000 */
[----:B0-----:R-:W-:-:S05]  /*4440*/  FADD.FTZ R4, R5, R4 ;  /* 0x0000000405047221 */ /* 0x001fca0000010000 */
[----:B------:R-:W0:Y:S02]  /*4450*/  SHFL.BFLY PT, R7, R4, 0x1, 0x1f ;  /* 0x0c201f0004077f89 */ /* 0x000e2400000e0000 */
[----:B0-----:R-:W-:-:S05]  /*4460*/  FADD.FTZ R7, R4, R7 ;  /* 0x0000000704077221 */ /* 0x001fca0000010000 */
[----:B------:R-:W-:Y:S04]  /*4470*/  @!P0 STS [R6+0x20], R7 ;  /* 0x0000200706008388 */ /* 0x000fe80000000800 */
[----:B------:R-:W-:Y:S01]  /*4480*/  BAR.SYNC.DEFER_BLOCKING 0x0 ;  /* 0x0000000000007b1d */ /* 0x000fe20000010000 */
[----:B----4-:R-:W-:-:S13]  /*4490*/  ISETP.NE.AND P0, PT, R10, RZ, PT ;  /* 0x000000ff0a00720c */ /* 0x010fda0003f05270 */
[----:B------:R-:W-:Y:S01]  /*44a0*/  @P0 IMAD.MOV.U32 R5, RZ, RZ, c[0x0][0x268] ;  /* 0x00009a00ff050624 */ /* 0x000fe200078e00ff */
[----:B------:R-:W0:Y:S04]  /*44b0*/  @!P3 LDS R7, [R8.X4+0x20] ;  /* 0x000020000807b984 */ /* 0x000e280000004800 */
[----:B0-----:R-:W0:Y:S02]  /*44c0*/  SHFL.BFLY PT, R0, R7, 0x4, 0x1f ;  /* 0x0c801f0007007f89 */ /* 0x001e2400000e0000 */
[----:B0-----:R-:W-:-:S05]  /*44d0*/  FADD.FTZ R0, R0, R7 ;  /* 0x0000000700007221 */ /* 0x001fca0000010000 */
[----:B------:R-:W0:Y:S02]  /*44e0*/  SHFL.BFLY PT, R3, R0, 0x2, 0x1f ;  /* 0x0c401f0000037f89 */ /* 0x000e2400000e0000 */
[----:B0-----:R-:W-:Y:S02]  /*44f0*/  FADD.FTZ R3, R0, R3 ;  /* 0x0000000300037221 */ /* 0x001fe40000010000 */
[----:B------:R-:W-:-:S03]  /*4500*/  @P0 IMAD R0, R112, R5, c[0x0][0x1ec] ;  /* 0x00007b0070000624 */ /* 0x000fc600078e0205 */
[----:B------:R-:W0:Y:S02]  /*4510*/  SHFL.BFLY PT, R4, R3, 0x1, 0x1f ;  /* 0x0c201f0003047f89 */ /* 0x000e2400000e0000 */
[----:B0-----:R-:W-:Y:S02]  /*4520*/  FADD.FTZ R6, R3, R4 ;  /* 0x0000000403067221 */ /* 0x001fe40000010000 */
[----:B------:R-:W-:Y:S01]  /*4530*/  @P0 IMAD R3, R0, c[0x0][0x1d4], RZ ;  /* 0x0000750000030a24 */ /* 0x000fe200078e02ff */
[----:B------:R-:W-:-:S03]  /*4540*/  CS2R R4, SRZ ;  /* 0x0000000000047805 */ /* 0x000fc6000001ff00 */
[----:B------:R-:W0:Y:S01]  /*4550*/  SHFL.IDX PT, R6, R6, RZ, 0x1f ;  /* 0x00001fff06067589 */ /* 0x000e2200000e0000 */
[--C-:B------:R-:W-:Y:S01]  /*4560*/  @P0 SHF.R.S32.HI R5, RZ, 0x1f, R3.reuse ;  /* 0x0000001fff050819 */ /* 0x100fe20000011403 */
[----:B------:R-:W-:Y:S01]  /*4570*/  @P0 IMAD.MOV.U32 R4, RZ, RZ, R3 ;  /* 0x000000ffff040224 */ /* 0x000fe200078e0003 */
[----:B------:R-:W-:Y:S05]  /*4580*/  @P1 BRA `(.L_x_68) ;  /* 0x0000045000001947 */ /* 0x000fea0003800000 */
[----:B------:R-:W-:Y:S01]  /*4590*/  LOP3.LUT R0, RZ, R115, RZ, 0x33, !PT ;  /* 0x00000073ff007212 */ /* 0x000fe200078e33ff */
[----:B0-----:R-:W-:Y:S01]  /*45a0*/  FADD.FTZ R6, R6, 9.9999999747524270788e-07 ;  /* 0x358637bd06067421 */ /* 0x001fe20000010000 */
[----:B------:R-:W-:Y:S02]  /*45b0*/  BSSY B1, `(.L_x_69) ;  /* 0x0000018000017945 */ /* 0x000fe40003800000 */
[----:B------:R-:W-:Y:S01]  /*45c0*/  IADD3 R0, -R16, R111, R0 ;  /* 0x0000006f10007210 */ /* 0x000fe20007ffe100 */
[----:B------:R0:W3:Y:S03]  /*45d0*/  MUFU.RCP R11, R6 ;  /* 0x00000006000b7308 */ /* 0x0000e60000001000 */
[----:B------:R-:W-:-:S02]  /*45e0*/  LEA.HI R3, R0, 0x1, RZ, 0x18 ;  /* 0x0000000100037811 */ /* 0x000fc400078fc0ff */
[----:B------:R-:W-:Y:S02]  /*45f0*/  ISETP.GE.U32.AND P1, PT, R0, 0x300, PT ;  /* 0x000003000000780c */ /* 0x000fe40003f26070 */
[----:B------:R-:W-:Y:S01]  /*4600*/  LOP3.LUT P3, R7, R3, 0x3, RZ, 0xc0, !PT ;  /* 0x0000000303077812 */ /* 0x000fe2000786c0ff */
[----:B------:R-:W-:-:S12]  /*4610*/  IMAD.IADD R3, R16, 0x1, R115 ;  /* 0x0000000110037824 */ /* 0x000fd800078e0273 */
[----:B------:R-:W-:Y:S05]  /*4620*/  @!P3 BRA `(.L_x_70) ;  /* 0x000001000000b947 */ /* 0x000fea0003800000 */
[----:B0--3--:R-:W-:Y:S02]  /*4630*/  IMAD.MOV.U32 R0, RZ, RZ, R7 ;  /* 0x000000ffff007224 */ /* 0x009fe400078e0007 */
.L_x_71:
[C---:B------:R-:W-:Y:S01]  /*4640*/  IMAD.IADD R12, R3.reuse, 0x1, -R115 ;  /* 0x00000001030c7824 */ /* 0x040fe200078e0a73 */
[C---:B------:R-:W-:Y:S02]  /*4650*/  @P0 IADD3 R7, P3, R3.reuse, R4, RZ ;  /* 0x0000000403070210 */ /* 0x040fe40007f7e0ff */
[----:B------:R-:W-:Y:S02]  /*4660*/  IADD3 R0, R0, -0x1, RZ ;  /* 0xffffffff00007810 */ /* 0x000fe40007ffe0ff */
[----:B------:R-:W0:Y:S01]  /*4670*/  LDS R6, [R12.X4+0x140] ;  /* 0x000140000c067984 */ /* 0x000e220000004800 */
[C---:B------:R-:W-:Y:S02]  /*4680*/  @P0 LEA.HI.X.SX32 R8, R3.reuse, R5, 0x1, P3 ;  /* 0x0000000503080211 */ /* 0x040fe400018f0eff */
[----:B------:R-:W-:Y:S01]  /*4690*/  IADD3 R3, R3, 0x100, RZ ;  /* 0x0000010003037810 */ /* 0x000fe20007ffe0ff */
[----:B0-----:R-:W-:Y:S01]  /*46a0*/  FMUL.FTZ R13, R6, R11 ;  /* 0x0000000b060d7220 */ /* 0x001fe20000410000 */
[----:B------:R-:W-:-:S04]  /*46b0*/  @P0 LEA R6, P3, R7, c[0x0][0x260], 0x2 ;  /* 0x0000980007060a11 */ /* 0x000fc800078610ff */
[----:B------:R-:W-:Y:S02]  /*46c0*/  @P0 LEA.HI.X R7, R7, c[0x0][0x264], R8, 0x2, P3 ;  /* 0x0000990007070a11 */ /* 0x000fe400018f1408 */
[----:B------:R-:W-:Y:S02]  /*46d0*/  F2FP.PACK_AB R9, RZ, R13 ;  /* 0x0000000dff09723e */ /* 0x000fe400000000ff */
[----:B------:R-:W-:Y:S01]  /*46e0*/  LEA R8, R12, UR6, 0x1 ;  /* 0x000000060c087c11 */ /* 0x000fe2000f8e08ff */
[----:B------:R0:W-:Y:S01]  /*46f0*/  @P0 STG.E [R6.64], R13 ;  /* 0x0000000d06000986 */ /* 0x0001e2000c101924 */
[----:B------:R-:W-:-:S03]  /*4700*/  ISETP.NE.AND P3, PT, R0, RZ, PT ;  /* 0x000000ff0000720c */ /* 0x000fc60003f65270 */
[----:B------:R0:W-:Y:S10]  /*4710*/  STS.U16 [R8], R9 ;  /* 0x0000000908007388 */ /* 0x0001f40000000400 */
[----:B0-----:R-:W-:Y:S05]  /*4720*/  @P3 BRA `(.L_x_71) ;  /* 0xffffff1000003947 */ /* 0x001fea000383ffff */
.L_x_70:
[----:B0--3--:R-:W-:Y:S05]  /*4730*/  BSYNC B1 ;  /* 0x0000000000017941 */ /* 0x009fea0003800000 */
.L_x_69:
[----:B------:R-:W-:Y:S05]  /*4740*/  @!P1 BRA `(.L_x_68) ;  /* 0x0000029000009947 */ /* 0x000fea0003800000 */
[----:B------:R-:W-:Y:S01]  /*4750*/  LEA R0, R3, UR4, 0x1 ;  /* 0x0000000403007c11 */ /* 0x000fe2000f8e08ff */
[----:B------:R-:W-:Y:S01]  /*4760*/  IMAD.SHL.U32 R6, R115, 0x4, RZ ;  /* 0x0000000473067824 */ /* 0x000fe200078e00ff */
[----:B------:R-:W-:-:S03]  /*4770*/  ISETP.NE.AND P1, PT, R10, RZ, PT ;  /* 0x000000ff0a00720c */ /* 0x000fc60003f25270 */
[----:B------:R-:W-:Y:S02]  /*4780*/  IMAD R0, R115, -0x2, R0 ;  /* 0xfffffffe73007824 */ /* 0x000fe400078e0200 */
[----:B------:R-:W-:-:S03]  /*4790*/  IMAD R6, R3, 0x4, -R6 ;  /* 0x0000000403067824 */ /* 0x000fc600078e0a06 */
[----:B------:R-:W-:Y:S02]  /*47a0*/  IADD3 R0, R0, 0x140, RZ ;  /* 0x0000014000007810 */ /* 0x000fe40007ffe0ff */
[----:B------:R-:W-:-:S05]  /*47b0*/  IADD3 R8, R6, 0x140, RZ ;  /* 0x0000014006087810 */ /* 0x000fca0007ffe0ff */
.L_x_72:
[----:B------:R-:W0:Y:S01]  /*47c0*/  LDS R6, [R8] ;  /* 0x0000000008067984 */ /* 0x000e220000000800 */
[----:B------:R-:W-:-:S04]  /*47d0*/  IADD3 R9, P0, R3, R4, RZ ;  /* 0x0000000403097210 */ /* 0x000fc80007f1e0ff */
[C---:B------:R-:W-:Y:S02]  /*47e0*/  LEA.HI.X.SX32 R10, R3.reuse, R5, 0x1, P0 ;  /* 0x00000005030a7211 */ /* 0x040fe400000f0eff */
[----:B------:R-:W-:Y:S01]  /*47f0*/  IADD3 R3, R3, 0x400, RZ ;  /* 0x0000040003037810 */ /* 0x000fe20007ffe0ff */
[----:B0-----:R-:W-:-:S05]  /*4800*/  FMUL.FTZ R13, R6, R11 ;  /* 0x0000000b060d7220 */ /* 0x001fca0000410000 */
[----:B------:R-:W-:-:S04]  /*4810*/  F2FP.PACK_AB R6, RZ, R13 ;  /* 0x0000000dff06723e */ /* 0x000fc800000000ff */
[----:B------:R-:W-:-:S05]  /*4820*/  PRMT R7, R6, 0x7610, R7 ;  /* 0x0000761006077816 */ /* 0x000fca0000000007 */
[----:B------:R-:W-:Y:S04]  /*4830*/  STS.U16 [R0], R7 ;  /* 0x0000000700007388 */ /* 0x000fe80000000400 */
[----:B------:R-:W0:Y:S02]  /*4840*/  LDS R6, [R8+0x400] ;  /* 0x0004000008067984 */ /* 0x000e240000000800 */
[----:B0-----:R-:W-:-:S05]  /*4850*/  FMUL.FTZ R15, R6, R11 ;  /* 0x0000000b060f7220 */ /* 0x001fca0000410000 */
[----:B------:R-:W-:-:S04]  /*4860*/  F2FP.PACK_AB R6, RZ, R15 ;  /* 0x0000000fff06723e */ /* 0x000fc800000000ff */
[----:B------:R-:W-:-:S05]  /*4870*/  PRMT R12, R6, 0x7610, R12 ;  /* 0x00007610060c7816 */ /* 0x000fca000000000c */
[----:B------:R-:W-:Y:S04]  /*4880*/  STS.U16 [R0+0x200], R12 ;  /* 0x0002000c00007388 */ /* 0x000fe80000000400 */
[----:B------:R-:W0:Y:S02]  /*4890*/  LDS R6, [R8+0x800] ;  /* 0x0008000008067984 */ /* 0x000e240000000800 */
[----:B0-2---:R-:W-:-:S05]  /*48a0*/  FMUL.FTZ R21, R6, R11 ;  /* 0x0000000b06157220 */ /* 0x005fca0000410000 */
[----:B------:R-:W-:-:S04]  /*48b0*/  F2FP.PACK_AB R6, RZ, R21 ;  /* 0x00000015ff06723e */ /* 0x000fc800000000ff */
[----:B------:R-:W-:Y:S02]  /*48c0*/  PRMT R14, R6, 0x7610, R14 ;  /* 0x00007610060e7816 */ /* 0x000fe4000000000e */
[----:B------:R-:W-:-:S03]  /*48d0*/  LEA R6, P0, R9, c[0x0][0x260], 0x2 ;  /* 0x0000980009067a11 */ /* 0x000fc600078010ff */
[----:B------:R-:W-:Y:S04]  /*48e0*/  STS.U16 [R0+0x400], R14 ;  /* 0x0004000e00007388 */ /* 0x000fe80000000400 */
[----:B------:R0:W2:Y:S02]  /*48f0*/  LDS R7, [R8+0xc00] ;  /* 0x000c000008077984 */ /* 0x0000a40000000800 */
[----:B0-----:R-:W-:Y:S01]  /*4900*/  IADD3 R8, R8, 0x1000, RZ ;  /* 0x0000100008087810 */ /* 0x001fe20007ffe0ff */
[----:B--2---:R-:W-:Y:S01]  /*4910*/  FMUL.FTZ R23, R7, R11 ;  /* 0x0000000b07177220 */ /* 0x004fe20000410000 */
[----:B------:R-:W-:Y:S02]  /*4920*/  LEA.HI.X R7, R9, c[0x0][0x264], R10, 0x2, P0 ;  /* 0x0000990009077a11 */ /* 0x000fe400000f140a */
[----:B------:R-:W-:-:S02]  /*4930*/  ISETP.GE.AND P0, PT, R3, R111, PT ;  /* 0x0000006f0300720c */ /* 0x000fc40003f06270 */
[----:B------:R-:W-:Y:S01]  /*4940*/  F2FP.PACK_AB R9, RZ, R23 ;  /* 0x00000017ff09723e */ /* 0x000fe200000000ff */
[----:B------:R-:W-:Y:S03]  /*4950*/  @P1 STG.E [R6.64], R13 ;  /* 0x0000000d06001986 */ /* 0x000fe6000c101924 */
[----:B------:R-:W-:Y:S01]  /*4960*/  PRMT R10, R9, 0x7610, R10 ;  /* 0x00007610090a7816 */ /* 0x000fe2000000000a */
[----:B------:R-:W-:Y:S01]  /*4970*/  @P1 STG.E [R6.64+0x400], R15 ;  /* 0x0004000f06001986 */ /* 0x000fe2000c101924 */
[----:B------:R-:W-:-:S03]  /*4980*/  IADD3 R9, R0, 0x800, RZ ;  /* 0x0000080000097810 */ /* 0x000fc60007ffe0ff */
[----:B------:R-:W-:Y:S04]  /*4990*/  @P1 STG.E [R6.64+0x800], R21 ;  /* 0x0008001506001986 */ /* 0x000fe8000c101924 */
[----:B------:R-:W-:Y:S04]  /*49a0*/  @P1 STG.E [R6.64+0xc00], R23 ;  /* 0x000c001706001986 */ /* 0x000fe8000c101924 */
[----:B------:R0:W-:Y:S02]  /*49b0*/  STS.U16 [R0+0x600], R10 ;  /* 0x0006000a00007388 */ /* 0x0001e40000000400 */
[----:B0-----:R-:W-:Y:S01]  /*49c0*/  IMAD.MOV.U32 R0, RZ, RZ, R9 ;  /* 0x000000ffff007224 */ /* 0x001fe200078e0009 */
[----:B------:R-:W-:Y:S05]  /*49d0*/  @!P0 BRA `(.L_x_72) ;  /* 0xfffffde000008947 */ /* 0x000fea000383ffff */
.L_x_68:
[----:B------:R-:W-:Y:S05]  /*49e0*/  BSYNC B0 ;  /* 0x0000000000007941 */ /* 0x000fea0003800000 */
.L_x_67:
[----:B------:R-:W-:Y:S01]  /*49f0*/  SHF.R.S32.HI R3, RZ, 0x1f, R16 ;  /* 0x0000001fff037819 */ /* 0x000fe20000011410 */
[----:B------:R-:W-:Y:S01]  /*4a00*/  BSSY B0, `(.L_x_73) ;  /* 0x000001e000007945 */ /* 0x000fe20003800000 */
[----:B------:R-:W-:Y:S01]  /*4a10*/  SHF.R.S32.HI R4, RZ, 0x1f, R109 ;  /* 0x0000001fff047819 */ /* 0x000fe2000001146d */
[----:B0-----:R-:W-:Y:S01]  /*4a20*/  CS2R R6, SRZ ;  /* 0x0000000000067805 */ /* 0x001fe2000001ff00 */
[----:B------:R-:W-:-:S02]  /*4a30*/  LEA.HI R0, R3, R16, RZ, 0x3 ;  /* 0x0000001003007211 */ /* 0x000fc400078f18ff */
[----:B------:R-:W-:Y:S02]  /*4a40*/  LEA.HI R4, R4, R109, RZ, 0x5 ;  /* 0x0000006d04047211 */ /* 0x000fe400078f28ff */
[----:B------:R-:W-:Y:S02]  /*4a50*/  LOP3.LUT R3, R0, 0xfffffff8, RZ, 0xc0, !PT ;  /* 0xfffffff800037812 */ /* 0x000fe400078ec0ff */
[----:B------:R-:W-:Y:S02]  /*4a60*/  LOP3.LUT R4, R4, 0xffffffe0, RZ, 0xc0, !PT ;  /* 0xffffffe004047812 */ /* 0x000fe400078ec0ff */
[----:B------:R-:W-:Y:S01]  /*4a70*/  SHF.R.S32.HI R0, RZ, 0x3, R0 ;  /* 0x00000003ff007819 */ /* 0x000fe20000011400 */
[----:B-1----:R-:W-:Y:S02]  /*4a80*/  IMAD.IADD R24, R16, 0x1, -R3 ;  /* 0x0000000110187824 */ /* 0x002fe400078e0a03 */
[----:B------:R-:W-:Y:S02]  /*4a90*/  IMAD.IADD R5, R109, 0x1, -R4 ;  /* 0x000000016d057824 */ /* 0x000fe400078e0a04 */
[C---:B------:R-:W-:Y:S01]  /*4aa0*/  IMAD.SHL.U32 R3, R24.reuse, 0x8, RZ ;  /* 0x0000000818037824 */ /* 0x040fe200078e00ff */
[----:B------:R-:W-:-:S02]  /*4ab0*/  ISETP.GT.OR P0, PT, R24, 0x5, P2 ;  /* 0x000000051800780c */ /* 0x000fc40001704670 */
[-C--:B------:R-:W-:Y:S01]  /*4ac0*/  ISETP.NE.AND P1, PT, R0, R5.reuse, PT ;  /* 0x000000050000720c */ /* 0x080fe20003f25270 */
[--C-:B------:R-:W-:Y:S01]  /*4ad0*/  IMAD R110, R110, c[0x0][0x1d4], R3.reuse ;  /* 0x000075006e6e7a24 */ /* 0x100fe200078e0203 */
[----:B------:R-:W-:Y:S01]  /*4ae0*/  ISETP.NE.OR P3, PT, R0, R5, P0 ;  /* 0x000000050000720c */ /* 0x000fe20000765670 */
[----:B------:R-:W-:Y:S01]  /*4af0*/  IMAD R114, R114, c[0x0][0x1d4], R3 ;  /* 0x0000750072727a24 */ /* 0x000fe200078e0203 */
[----:B------:R-:W-:Y:S01]  /*4b00*/  ISETP.GT.AND P0, PT, R24, 0x5, PT ;  /* 0x000000051800780c */ /* 0x000fe20003f04270 */
[----:B------:R-:W-:Y:S01]  /*4b10*/  CS2R R4, SRZ ;  /* 0x0000000000047805 */ /* 0x000fe2000001ff00 */
[----:B------:R-:W-:Y:S02]  /*4b20*/  SHF.R.S32.HI R18, RZ, 0x1f, R110 ;  /* 0x0000001fff127819 */ /* 0x000fe4000001146e */
[----:B------:R-:W-:-:S07]  /*4b30*/  SHF.R.S32.HI R25, RZ, 0x1f, R114 ;  /* 0x0000001fff197819 */ /* 0x000fce0000011472 */
[----:B------:R-:W-:Y:S05]  /*4b40*/  @P3 BRA `(.L_x_74) ;  /* 0x0000009000003947 */ /* 0x000fea0003800000 */
[----:B------:R-:W-:Y:S01]  /*4b50*/  ISETP.NE.U32.AND P3, PT, RZ, c[0x0][0x190], PT ;  /* 0x00006400ff007a0c */ /* 0x000fe20003f65070 */
[----:B------:R-:W-:-:S03]  /*4b60*/  IMAD.MOV.U32 R7, RZ, RZ, RZ ;  /* 0x000000ffff077224 */ /* 0x000fc600078e00ff */
[----:B------:R-:W-:-:S13]  /*4b70*/  ISETP.NE.AND.EX P3, PT, RZ, c[0x0][0x194], PT, P3 ;  /* 0x00006500ff007a0c */ /* 0x000fda0003f65330 */
[----:B------:R-:W-:Y:S05]  /*4b80*/  @!P3 BRA `(.L_x_75) ;  /* 0x000000400000b947 */ /* 0x000fea0003800000 */
[----:B------:R-:W-:Y:S02]  /*4b90*/  IMAD.MOV.U32 R5, RZ, RZ, 0x2 ;  /* 0x00000002ff057424 */ /* 0x000fe400078e00ff */
[----:B------:R-:W-:-:S04]  /*4ba0*/  IMAD R4, R17, 0x30, R3 ;  /* 0x0000003011047824 */ /* 0x000fc800078e0203 */
[----:B------:R-:W-:-:S06]  /*4bb0*/  IMAD.WIDE R4, R4, R5, c[0x0][0x190] ;  /* 0x0000640004047625 */ /* 0x000fcc00078e0205 */
[----:B------:R-:W5:Y:S02]  /*4bc0*/  LDG.E.128 R4, [R4.64] ;  /* 0x0000002404047981 */ /* 0x000f64000c1e1d00 */
.L_x_75:
[----:B-----5:R0:W-:Y:S02]  /*4bd0*/  STS.128 [R24.X16+0xc0], R4 ;  /* 0x0000c00418007388 */ /* 0x0201e4000000cc00 */
.L_x_74:
[----:B------:R-:W-:Y:S05]  /*4be0*/  BSYNC B0 ;  /* 0x0000000000007941 */ /* 0x000fea0003800000 */
.L_x_73:
[----:B------:R-:W-:Y:S01]  /*4bf0*/  BAR.SYNC.DEFER_BLOCKING 0x0 ;  /* 0x0000000000007b1d */ /* 0x000fe20000010000 */
[----:B------:R-:W-:Y:S01]  /*4c00*/  IMAD.MOV.U32 R27, RZ, RZ, RZ ;  /* 0x000000ffff1b7224 */ /* 0x000fe200078e00ff */
[----:B------:R-:W-:Y:S01]  /*4c10*/  CS2R R28, SRZ ;  /* 0x00000000001c7805 */ /* 0x000fe2000001ff00 */
[----:B------:R-:W-:Y:S01]  /*4c20*/  CS2R R30, SRZ ;  /* 0x00000000001e7805 */ /* 0x000fe2000001ff00 */
[----:B------:R-:W-:Y:S01]  /*4c30*/  CS2R R32, SRZ ;  /* 0x0000000000207805 */ /* 0x000fe2000001ff00 */
[----:B------:R-:W-:Y:S01]  /*4c40*/  IMAD.MOV.U32 R34, RZ, RZ, RZ ;  /* 0x000000ffff227224 */ /* 0x000fe200078e00ff */
[----:B------:R-:W-:Y:S01]  /*4c50*/  BSSY B0, `(.L_x_76) ;  /* 0x00001bc000007945 */ /* 0x000fe20003800000 */
[----:B------:R-:W-:Y:S05]  /*4c60*/  @P0 BRA `(.L_x_77) ;  /* 0x00001ba000000947 */ /* 0x000fea0003800000 */
[C---:B------:R-:W-:Y:S01]  /*4c70*/  IMAD.IADD R26, R0.reuse, 0x1, R115 ;  /* 0x00000001001a7824 */ /* 0x040fe200078e0273 */
[----:B------:R-:W-:Y:S01]  /*4c80*/  IMNMX R43, R109, c[0x0][0x1d4], PT ;  /* 0x000075006d2b7a17 */ /* 0x000fe20003800200 */
[----:B------:R-:W-:Y:S01]  /*4c90*/  BSSY B1, `(.L_x_78) ;  /* 0x00000b6000017945 */ /* 0x000fe20003800000 */
[----:B------:R-:W-:Y:S01]  /*4ca0*/  LEA R35, R0, UR6, 0x1 ;  /* 0x0000000600237c11 */ /* 0x000fe2000f8e08ff */
[----:B------:R-:W-:-:S02]  /*4cb0*/  IMAD R9, R26, 0x30, RZ ;  /* 0x000000301a097824 */ /* 0x000fc400078e02ff */
[----:B------:R-:W-:-:S03]  /*4cc0*/  IMAD.MOV.U32 R27, RZ, RZ, RZ ;  /* 0x000000ffff1b7224 */ /* 0x000fc600078e00ff */
[----:B------:R-:W-:-:S04]  /*4cd0*/  IADD3 R8, P3, R110, R9, RZ ;  /* 0x000000096e087210 */ /* 0x000fc80007f7e0ff */
[----:B------:R-:W-:Y:S02]  /*4ce0*/  LEA.HI.X.SX32 R9, R9, R18, 0x1, P3 ;  /* 0x0000001209097211 */ /* 0x000fe400018f0eff */
[----:B------:R-:W-:Y:S02]  /*4cf0*/  ISETP.GE.AND P3, PT, R26, R43, PT ;  /* 0x0000002b1a00720c */ /* 0x000fe40003f66270 */
[----:B------:R-:W-:-:S04]  /*4d00*/  LEA R38, P4, R8, c[0x0][0x1a0], 0x1 ;  /* 0x0000680008267a11 */ /* 0x000fc800078808ff */
[----:B------:R-:W-:-:S07]  /*4d10*/  LEA.HI.X R39, R8, c[0x0][0x1a4], R9, 0x1, P4 ;  /* 0x0000690008277a11 */ /* 0x000fce00020f0c09 */
[----:B------:R-:W-:Y:S05]  /*4d20*/  @P3 BRA `(.L_x_79) ;  /* 0x00000ac000003947 */ /* 0x000fea0003800000 */
[----:B------:R-:W-:Y:S01]  /*4d30*/  ULDC UR5, c[0x0][0x1d4] ;  /* 0x0000750000057ab9 */ /* 0x000fe20000000800 */
[----:B------:R-:W-:Y:S01]  /*4d40*/  IMAD.MOV R9, RZ, RZ, -R111 ;  /* 0x000000ffff097224 */ /* 0x000fe200078e0a6f */
[----:B------:R-:W-:Y:S01]  /*4d50*/  ULOP3.LUT UR5, URZ, UR5, URZ, 0x33, !UPT ;  /* 0x000000053f057292 */ /* 0x000fe2000f8e333f */
[----:B------:R-:W-:Y:S01]  /*4d60*/  IADD3 R8, -R115, -0x2, -R0 ;  /* 0xfffffffe73087810 */ /* 0x000fe20007ffe900 */
[----:B------:R-:W-:Y:S01]  /*4d70*/  IMAD R36, R108, c[0x0][0x1d8], R17 ;  /* 0x000076006c247a24 */ /* 0x000fe200078e0211 */
[----:B------:R-:W-:Y:S01]  /*4d80*/  BSSY B2, `(.L_x_80) ;  /* 0x0000040000027945 */ /* 0x000fe20003800000 */
[----:B------:R-:W-:Y:S01]  /*4d90*/  IMAD.MOV.U32 R37, RZ, RZ, 0x2 ;  /* 0x00000002ff257424 */ /* 0x000fe200078e00ff */
[----:B------:R-:W-:Y:S01]  /*4da0*/  CS2R R32, SRZ ;  /* 0x0000000000207805 */ /* 0x000fe2000001ff00 */
[----:B------:R-:W-:Y:S01]  /*4db0*/  IMNMX R9, R9, UR5, !PT ;  /* 0x0000000509097c17 */ /* 0x000fe2000f800200 */
[----:B------:R-:W-:Y:S01]  /*4dc0*/  IMAD R36, R36, 0x30, R3 ;  /* 0x0000003024247824 */ /* 0x000fe200078e0203 */
[----:B------:R-:W-:Y:S01]  /*4dd0*/  CS2R R30, SRZ ;  /* 0x00000000001e7805 */ /* 0x000fe2000001ff00 */
[----:B------:R-:W-:Y:S01]  /*4de0*/  IMAD.MOV.U32 R42, RZ, RZ, R26 ;  /* 0x000000ffff2a7224 */ /* 0x000fe200078e001a */
[----:B------:R-:W-:Y:S01]  /*4df0*/  CS2R R28, SRZ ;  /* 0x00000000001c7805 */ /* 0x000fe2000001ff00 */
[----:B------:R-:W-:-:S02]  /*4e00*/  IMAD.IADD R14, R8, 0x1, -R9 ;  /* 0x00000001080e7824 */ /* 0x000fc400078e0a09 */
[----:B------:R-:W-:Y:S02]  /*4e10*/  IMAD.MOV.U32 R34, RZ, RZ, RZ ;  /* 0x000000ffff227224 */ /* 0x000fe400078e00ff */
[----:B------:R-:W-:Y:S01]  /*4e20*/  IMAD.MOV.U32 R27, RZ, RZ, RZ ;  /* 0x000000ffff1b7224 */ /* 0x000fe200078e00ff */
[----:B------:R-:W-:Y:S01]  /*4e30*/  LOP3.LUT P3, RZ, R14, 0x20, RZ, 0xc0, !PT ;  /* 0x000000200eff7812 */ /* 0x000fe2000786c0ff */
[----:B------:R-:W-:-:S12]  /*4e40*/  IMAD.WIDE R36, R36, R37, c[0x0][0x238] ;  /* 0x00008e0024247625 */ /* 0x000fd800078e0225 */
[----:B------:R-:W-:Y:S05]  /*4e50*/  @P3 BRA `(.L_x_81) ;  /* 0x0000032000003947 */ /* 0x000fea0003800000 */
[----:B------:R-:W-:Y:S01]  /*4e60*/  IMAD R11, R2, c[0x0][0x1d4], RZ ;  /* 0x00007500020b7a24 */ /* 0x000fe200078e02ff */
[----:B------:R-:W-:Y:S01]  /*4e70*/  SHF.R.S32.HI R8, RZ, 0x1f, R26 ;  /* 0x0000001fff087819 */ /* 0x000fe2000001141a */
[----:B------:R-:W1:Y:S03]  /*4e80*/  LDS.U16 R15, [R35] ;  /* 0x00000000230f7984 */ /* 0x000e660000000400 */
[----:B------:R-:W-:-:S04]  /*4e90*/  IADD3 R9, P2, R11, R26, RZ ;  /* 0x0000001a0b097210 */ /* 0x000fc80007f5e0ff */
[----:B------:R-:W-:Y:S02]  /*4ea0*/  LEA.HI.X.SX32 R8, R11, R8, 0x1, P2 ;  /* 0x000000080b087211 */ /* 0x000fe400010f0eff */
[----:B------:R-:W-:-:S04]  /*4eb0*/  LEA R12, P2, R9, c[0x0][0x1a8], 0x2 ;  /* 0x00006a00090c7a11 */ /* 0x000fc800078410ff */
[----:B------:R-:W-:-:S05]  /*4ec0*/  LEA.HI.X R13, R9, c[0x0][0x1ac], R8, 0x2, P2 ;  /* 0x00006b00090d7a11 */ /* 0x000fca00010f1408 */
[----:B------:R-:W3:Y:S02]  /*4ed0*/  LDG.E R12, [R12.64] ;  /* 0x000000240c0c7981 */ /* 0x000ee4000c1e1900 */
[----:B---3--:R-:W-:-:S04]  /*4ee0*/  IMAD R9, R12, c[0x0][0x1d8], RZ ;  /* 0x000076000c097a24 */ /* 0x008fc800078e02ff */
[----:B------:R-:W-:-:S04]  /*4ef0*/  IMAD R9, R9, c[0x0][0x1d4], R26 ;  /* 0x0000750009097a24 */ /* 0x000fc800078e021a */
[----:B------:R-:W-:-:S05]  /*4f00*/  IMAD R9, R9, 0x30, RZ ;  /* 0x0000003009097824 */ /* 0x000fca00078e02ff */
[----:B------:R-:W-:-:S04]  /*4f10*/  IADD3 R10, P2, R114, R9, RZ ;  /* 0x00000009720a7210 */ /* 0x000fc80007f5e0ff */
[----:B------:R-:W-:Y:S02]  /*4f20*/  LEA.HI.X.SX32 R9, R9, R25, 0x1, P2 ;  /* 0x0000001909097211 */ /* 0x000fe400010f0eff */
[----:B------:R-:W-:-:S04]  /*4f30*/  LEA R8, P2, R10, c[0x0][0x1a0], 0x1 ;  /* 0x000068000a087a11 */ /* 0x000fc800078408ff */
[----:B------:R-:W-:-:S06]  /*4f40*/  LEA.HI.X R9, R10, c[0x0][0x1a4], R9, 0x1, P2 ;  /* 0x000069000a097a11 */ /* 0x000fcc00010f0c09 */
[----:B------:R-:W5:Y:S01]  /*4f50*/  LDG.E.128 R8, [R8.64] ;  /* 0x0000002408087981 */ /* 0x000f62000c1e1d00 */
[----:B------:R-:W-:Y:S01]  /*4f60*/  ULDC UR5, c[0x0][0x1ec] ;  /* 0x00007b0000057ab9 */ /* 0x000fe20000000800 */
[----:B-1----:R-:W-:Y:S01]  /*4f70*/  HADD2.F32 R15, -RZ, R15.H0_H0 ;  /* 0x2000000fff0f7230 */ /* 0x002fe20000004100 */
[----:B------:R-:W-:-:S06]  /*4f80*/  UISETP.NE.AND UP0, UPT, URZ, UR5, UPT ;  /* 0x000000053f00728c */ /* 0x000fcc000bf05270 */
[----:B------:R-:W-:-:S13]  /*4f90*/  PLOP3.LUT P2, PT, PT, PT, UP0, 0x80, 0x0 ;  /* 0x000000000000781c */ /* 0x000fda0003f4f008 */
[----:B------:R-:W-:Y:S05]  /*4fa0*/  @P2 BRA `(.L_x_82) ;  /* 0x000000c000002947 */ /* 0x000fea0003800000 */
[----:B------:R-:W-:Y:S01]  /*4fb0*/  ISETP.NE.AND P5, PT, R113, RZ, PT ;  /* 0x000000ff7100720c */ /* 0x000fe20003fa5270 */
[----:B--2---:R-:W1:-:S12]  /*4fc0*/  LDS.128 R20, [R24.X16+0xc0] ;  /* 0x0000c00018147984 */ /* 0x004e58000000cc00 */
[----:B------:R-:W2:Y:S01]  /*4fd0*/  @P5 LDG.E.128 R28, [R36.64] ;  /* 0x00000024241c5981 */ /* 0x000ea2000c1e1d00 */
[----:B-1---5:R-:W-:Y:S01]  /*4fe0*/  HFMA2.MMA R8, R8, 1, 1, R20 ;  /* 0x3c003c0008087835 */ /* 0x022fe20000000014 */
[----:B------:R-:W-:Y:S01]  /*4ff0*/  HADD2 R9, R9, R21 ;  /* 0x0000001509097230 */ /* 0x000fe20000000000 */
[----:B------:R-:W-:Y:S01]  /*5000*/  HFMA2.MMA R10, R10, 1, 1, R22 ;  /* 0x3c003c000a0a7835 */ /* 0x000fe20000000016 */
[----:B------:R-:W-:-:S04]  /*5010*/  HADD2 R11, R11, R23 ;  /* 0x000000170b0b7230 */ /* 0x000fc80000000000 */
[----:B--2---:R-:W-:-:S03]  /*5020*/  @P5 HFMA2.MMA R9, R9, R29, -RZ ;  /* 0x0000001d09095235 */ /* 0x004fc600001000ff */
[----:B------:R-:W-:Y:S01]  /*5030*/  @P5 HMUL2 R8, R8, R28 ;  /* 0x0000001c08085232 */ /* 0x000fe20000000000 */
[----:B------:R-:W-:Y:S01]  /*5040*/  @P5 HFMA2.MMA R11, R11, R31, -RZ ;  /* 0x0000001f0b0b5235 */ /* 0x000fe200001000ff */
[----:B------:R-:W-:-:S06]  /*5050*/  @P5 HMUL2 R10, R10, R30 ;  /* 0x0000001e0a0a5232 */ /* 0x000fcc0000000000 */
[----:B------:R1:W-:Y:S04]  /*5060*/  STG.E.128 [R38.64], R8 ;  /* 0x0000000826007986 */ /* 0x0003e8000c101d24 */
.L_x_82:
[----:B-----5:R-:W-:Y:S01]  /*5070*/  HADD2.F32 R12, -RZ, R8.H0_H0 ;  /* 0x20000008ff0c7230 */ /* 0x020fe20000004100 */
[----:B------:R-:W-:Y:S01]  /*5080*/  IADD3 R42, R26, 0x20, RZ ;  /* 0x000000201a2a7810 */ /* 0x000fe20007ffe0ff */
[----:B------:R-:W-:Y:S02]  /*5090*/  HADD2.F32 R30, -RZ, R10.H0_H0 ;  /* 0x2000000aff1e7230 */ /* 0x000fe40000004100 */
[----:B-1----:R-:W-:Y:S01]  /*50a0*/  HADD2.F32 R8, -RZ, R8.H1_H1 ;  /* 0x30000008ff087230 */ /* 0x002fe20000004100 */
[C---:B------:R-:W-:Y:S01]  /*50b0*/  FFMA.FTZ R33, R15.reuse, R12, RZ ;  /* 0x0000000c0f217223 */ /* 0x040fe200000100ff */
[--C-:B------:R-:W-:Y:S01]  /*50c0*/  HADD2.F32 R32, -RZ, R9.reuse.H0_H0 ;  /* 0x20000009ff207230 */ /* 0x100fe20000004100 */
[C---:B------:R-:W-:Y:S01]  /*50d0*/  FFMA.FTZ R30, R15.reuse, R30, RZ ;  /* 0x0000001e0f1e7223 */ /* 0x040fe200000100ff */
[----:B--2---:R-:W-:Y:S01]  /*50e0*/  HADD2.F32 R20, -RZ, R9.H1_H1 ;  /* 0x30000009ff147230 */ /* 0x004fe20000004100 */
[C---:B------:R-:W-:Y:S01]  /*50f0*/  FFMA.FTZ R34, R15.reuse, R8, RZ ;  /* 0x000000080f227223 */ /* 0x040fe200000100ff */
[----:B------:R-:W-:Y:S01]  /*5100*/  HADD2.F32 R10, -RZ, R10.H1_H1 ;  /* 0x3000000aff0a7230 */ /* 0x000fe20000004100 */
[C---:B------:R-:W-:Y:S01]  /*5110*/  FFMA.FTZ R32, R15.reuse, R32, RZ ;  /* 0x000000200f207223 */ /* 0x040fe200000100ff */
[--C-:B------:R-:W-:Y:S01]  /*5120*/  HADD2.F32 R28, -RZ, R11.reuse.H0_H0 ;  /* 0x2000000bff1c7230 */ /* 0x100fe20000004100 */
[C---:B------:R-:W-:Y:S01]  /*5130*/  FFMA.FTZ R31, R15.reuse, R20, RZ ;  /* 0x000000140f1f7223 */ /* 0x040fe200000100ff */
[----:B------:R-:W-:Y:S01]  /*5140*/  HADD2.F32 R22, -RZ, R11.H1_H1 ;  /* 0x3000000bff167230 */ /* 0x000fe20000004100 */
[----:B------:R-:W-:-:S02]  /*5150*/  FFMA.FTZ R29, R15, R10, RZ ;  /* 0x0000000a0f1d7223 */ /* 0x000fc400000100ff */
[C---:B------:R-:W-:Y:S02]  /*5160*/  FFMA.FTZ R28, R15.reuse, R28, RZ ;  /* 0x0000001c0f1c7223 */ /* 0x040fe400000100ff */
[----:B------:R-:W-:Y:S02]  /*5170*/  FFMA.FTZ R27, R15, R22, RZ ;  /* 0x000000160f1b7223 */ /* 0x000fe400000100ff */
.L_x_81:
[----:B------:R-:W-:Y:S05]  /*5180*/  BSYNC B2 ;  /* 0x0000000000027941 */ /* 0x000fea0003800000 */
.L_x_80:
[----:B------:R-:W-:-:S13]  /*5190*/  LOP3.LUT P3, RZ, R14, 0xffffffe0, RZ, 0xc0, !PT ;  /* 0xffffffe00eff7812 */ /* 0x000fda000786c0ff */
[----:B------:R-:W-:Y:S05]  /*51a0*/  @!P3 BRA `(.L_x_79) ;  /* 0x000006400000b947 */ /* 0x000fea0003800000 */
[----:B------:R-:W-:Y:S01]  /*51b0*/  ULDC UR5, c[0x0][0x1ec] ;  /* 0x00007b0000057ab9 */ /* 0x000fe20000000800 */
[----:B------:R-:W-:Y:S01]  /*51c0*/  IMAD R49, R2, c[0x0][0x1d4], RZ ;  /* 0x0000750002317a24 */ /* 0x000fe200078e02ff */
[----:B------:R-:W-:-:S06]  /*51d0*/  UISETP.NE.AND UP0, UPT, URZ, UR5, UPT ;  /* 0x000000053f00728c */ /* 0x000fcc000bf05270 */
[----:B------:R-:W-:Y:S02]  /*51e0*/  PLOP3.LUT P2, PT, PT, PT, UP0, 0x80, 0x0 ;  /* 0x000000000000781c */ /* 0x000fe40003f4f008 */
.L_x_85:
[----:B------:R-:W-:Y:S02]  /*51f0*/  SHF.R.S32.HI R8, RZ, 0x1f, R42 ;  /* 0x0000001fff087819 */ /* 0x000fe4000001142a */
[----:B------:R-:W-:Y:S02]  /*5200*/  IADD3 R9, P3, R49, R42, RZ ;  /* 0x0000002a31097210 */ /* 0x000fe40007f7e0ff */
[----:B------:R-:W-:Y:S02]  /*5210*/  ISETP.NE.AND P5, PT, R113, RZ, PT ;  /* 0x000000ff7100720c */ /* 0x000fe40003fa5270 */
[----:B------:R-:W-:Y:S02]  /*5220*/  LEA.HI.X.SX32 R8, R49, R8, 0x1, P3 ;  /* 0x0000000831087211 */ /* 0x000fe400018f0eff */
[----:B------:R-:W-:-:S04]  /*5230*/  LEA R44, P3, R9, c[0x0][0x1a8], 0x2 ;  /* 0x00006a00092c7a11 */ /* 0x000fc800078610ff */
[----:B------:R-:W-:-:S05]  /*5240*/  LEA.HI.X R45, R9, c[0x0][0x1ac], R8, 0x2, P3 ;  /* 0x00006b00092d7a11 */ /* 0x000fca00018f1408 */
[----:B------:R-:W3:Y:S01]  /*5250*/  LDG.E R8, [R44.64] ;  /* 0x000000242c087981 */ /* 0x000ee2000c1e1900 */
[----:B------:R-:W-:-:S05]  /*5260*/  IMAD R11, R42, 0x30, RZ ;  /* 0x000000302a0b7824 */ /* 0x000fca00078e02ff */
[----:B------:R-:W-:-:S04]  /*5270*/  IADD3 R10, P4, R110, R11, RZ ;  /* 0x0000000b6e0a7210 */ /* 0x000fc80007f9e0ff */
[----:B------:R-:W-:Y:S02]  /*5280*/  LEA.HI.X.SX32 R11, R11, R18, 0x1, P4 ;  /* 0x000000120b0b7211 */ /* 0x000fe400020f0eff */
[----:B------:R-:W-:-:S04]  /*5290*/  LEA R40, P4, R10, c[0x0][0x1a0], 0x1 ;  /* 0x000068000a287a11 */ /* 0x000fc800078808ff */
[----:B------:R-:W-:Y:S01]  /*52a0*/  LEA.HI.X R41, R10, c[0x0][0x1a4], R11, 0x1, P4 ;  /* 0x000069000a297a11 */ /* 0x000fe200020f0c0b */
        /* <DEDUP_REMOVED lines=8> */
[----:B------:R-:W-:Y:S05]  /*5330*/  @P2 BRA `(.L_x_83) ;  /* 0x000000b000002947 */ /* 0x000fea0003800000 */
[----:B------:R-:W3:Y:S04]  /*5340*/  @P5 LDG.E.128 R12, [R36.64] ;  /* 0x00000024240c5981 */ /* 0x000ee8000c1e1d00 */
[----:B--2---:R-:W1:Y:S02]  /*5350*/  LDS.128 R20, [R24.X16+0xc0] ;  /* 0x0000c00018147984 */ /* 0x004e64000000cc00 */
[----:B-1---5:R-:W-:Y:S01]  /*5360*/  HFMA2.MMA R8, R8, 1, 1, R20 ;  /* 0x3c003c0008087835 */ /* 0x022fe20000000014 */
[----:B------:R-:W-:Y:S01]  /*5370*/  HADD2 R9, R9, R21 ;  /* 0x0000001509097230 */ /* 0x000fe20000000000 */
[----:B------:R-:W-:Y:S01]  /*5380*/  HFMA2.MMA R10, R10, 1, 1, R22 ;  /* 0x3c003c000a0a7835 */ /* 0x000fe20000000016 */
[----:B------:R-:W-:-:S04]  /*5390*/  HADD2 R11, R11, R23 ;  /* 0x000000170b0b7230 */ /* 0x000fc80000000000 */
[----:B---3--:R-:W-:-:S03]  /*53a0*/  @P5 HFMA2.MMA R9, R9, R13, -RZ ;  /* 0x0000000d09095235 */ /* 0x008fc600001000ff */
[----:B------:R-:W-:Y:S01]  /*53b0*/  @P5 HMUL2 R8, R8, R12 ;  /* 0x0000000c08085232 */ /* 0x000fe20000000000 */
[----:B------:R-:W-:Y:S01]  /*53c0*/  @P5 HFMA2.MMA R11, R11, R15, -RZ ;  /* 0x0000000f0b0b5235 */ /* 0x000fe200001000ff */
[----:B------:R-:W-:-:S06]  /*53d0*/  @P5 HMUL2 R10, R10, R14 ;  /* 0x0000000e0a0a5232 */ /* 0x000fcc0000000000 */
[----:B------:R1:W-:Y:S04]  /*53e0*/  STG.E.128 [R40.64], R8 ;  /* 0x0000000828007986 */ /* 0x0003e8000c101d24 */
.L_x_83:
[----:B------:R-:W3:Y:S01]  /*53f0*/  LDG.E R44, [R44.64+0x80] ;  /* 0x000080242c2c7981 */ /* 0x000ee2000c1e1900 */
[----:B------:R-:W-:Y:S02]  /*5400*/  IMAD.MOV.U32 R12, RZ, RZ, 0x30 ;  /* 0x00000030ff0c7424 */ /* 0x000fe400078e00ff */
[----:B--2---:R-:W-:-:S05]  /*5410*/  IMAD.IADD R20, R42, 0x1, -R115 ;  /* 0x000000012a147824 */ /* 0x004fca00078e0a73 */
[----:B------:R-:W-:-:S05]  /*5420*/  LEA R47, R20, UR4, 0x1 ;  /* 0x00000004142f7c11 */ /* 0x000fca000f8e08ff */
[----:B------:R-:W2:Y:S01]  /*5430*/  LDS.U16 R21, [R47+0x140] ;  /* 0x000140002f157984 */ /* 0x000ea20000000400 */
[----:B---3--:R-:W-:-:S04]  /*5440*/  IMAD R13, R44, c[0x0][0x1d8], RZ ;  /* 0x000076002c0d7a24 */ /* 0x008fc800078e02ff */
[----:B------:R-:W-:-:S04]  /*5450*/  IMAD R13, R13, c[0x0][0x1d4], R42 ;  /* 0x000075000d0d7a24 */ /* 0x000fc800078e022a */
[----:B------:R-:W-:-:S05]  /*5460*/  IMAD R13, R13, R12, 0x600 ;  /* 0x000006000d0d7424 */ /* 0x000fca00078e020c */
[----:B------:R-:W-:-:S04]  /*5470*/  IADD3 R14, P3, R114, R13, RZ ;  /* 0x0000000d720e7210 */ /* 0x000fc80007f7e0ff */
[----:B------:R-:W-:Y:S02]  /*5480*/  LEA.HI.X.SX32 R13, R13, R25, 0x1, P3 ;  /* 0x000000190d0d7211 */ /* 0x000fe400018f0eff */
[----:B------:R-:W-:-:S04]  /*5490*/  LEA R12, P3, R14, c[0x0][0x1a0], 0x1 ;  /* 0x000068000e0c7a11 */ /* 0x000fc800078608ff */
[----:B------:R-:W-:-:S06]  /*54a0*/  LEA.HI.X R13, R14, c[0x0][0x1a4], R13, 0x1, P3 ;  /* 0x000069000e0d7a11 */ /* 0x000fcc00018f0c0d */
[----:B------:R-:W5:Y:S02]  /*54b0*/  LDG.E.128 R12, [R12.64] ;  /* 0x000000240c0c7981 */ /* 0x000f64000c1e1d00 */
[--C-:B-----5:R-:W-:Y:S02]  /*54c0*/  HADD2.F32 R23, -RZ, R9.reuse.H0_H0 ;  /* 0x20000009ff177230 */ /* 0x120fe40000004100 */
[----:B------:R-:W-:Y:S02]  /*54d0*/  HADD2.F32 R44, -RZ, R9.H1_H1 ;  /* 0x30000009ff2c7230 */ /* 0x000fe40000004100 */
[----:B--2---:R-:W-:Y:S02]  /*54e0*/  HADD2.F32 R21, -RZ, R21.H0_H0 ;  /* 0x20000015ff157230 */ /* 0x004fe40000004100 */
[----:B------:R-:W-:Y:S02]  /*54f0*/  HADD2.F32 R22, -RZ, R8.H0_H0 ;  /* 0x20000008ff167230 */ /* 0x000fe40000004100 */
[----:B-1----:R-:W-:Y:S01]  /*5500*/  HADD2.F32 R9, -RZ, R10.H0_H0 ;  /* 0x2000000aff097230 */ /* 0x002fe20000004100 */
[C---:B------:R-:W-:Y:S01]  /*5510*/  FFMA.FTZ R31, R21.reuse, R44, R31 ;  /* 0x0000002c151f7223 */ /* 0x040fe2000001001f */
[--C-:B------:R-:W-:Y:S01]  /*5520*/  HADD2.F32 R46, -RZ, R11.reuse.H1_H1 ;  /* 0x3000000bff2e7230 */ /* 0x100fe20000004100 */
[C---:B------:R-:W-:Y:S01]  /*5530*/  FFMA.FTZ R48, R21.reuse, R22, R33 ;  /* 0x0000001615307223 */ /* 0x040fe20000010021 */
[----:B------:R-:W-:Y:S01]  /*5540*/  HADD2.F32 R8, -RZ, R8.H1_H1 ;  /* 0x30000008ff087230 */ /* 0x000fe20000004100 */
[C---:B------:R-:W-:Y:S01]  /*5550*/  FFMA.FTZ R32, R21.reuse, R23, R32 ;  /* 0x0000001715207223 */ /* 0x040fe20000010020 */
[----:B------:R-:W-:Y:S01]  /*5560*/  HADD2.F32 R10, -RZ, R10.H1_H1 ;  /* 0x3000000aff0a7230 */ /* 0x000fe20000004100 */
[C---:B------:R-:W-:Y:S01]  /*5570*/  FFMA.FTZ R46, R21.reuse, R46, R27 ;  /* 0x0000002e152e7223 */ /* 0x040fe2000001001b */
[----:B------:R-:W-:Y:S01]  /*5580*/  HADD2.F32 R45, -RZ, R11.H0_H0 ;  /* 0x2000000bff2d7230 */ /* 0x000fe20000004100 */
[C---:B------:R-:W-:Y:S01]  /*5590*/  FFMA.FTZ R34, R21.reuse, R8, R34 ;  /* 0x0000000815227223 */ /* 0x040fe20000010022 */
[----:B------:R-:W-:Y:S01]  /*55a0*/  LEA R27, R20, UR6, 0x1 ;  /* 0x00000006141b7c11 */ /* 0x000fe2000f8e08ff */
[----:B------:R-:W-:-:S02]  /*55b0*/  FFMA.FTZ R30, R21, R9, R30 ;  /* 0x00000009151e7223 */ /* 0x000fc4000001001e */
[C---:B------:R-:W-:Y:S02]  /*55c0*/  FFMA.FTZ R44, R21.reuse, R10, R29 ;  /* 0x0000000a152c7223 */ /* 0x040fe4000001001d */
[----:B------:R-:W-:Y:S01]  /*55d0*/  FFMA.FTZ R28, R21, R45, R28 ;  /* 0x0000002d151c7223 */ /* 0x000fe2000001001c */
[----:B------:R-:W-:Y:S05]  /*55e0*/  @P2 BRA `(.L_x_84) ;  /* 0x000000b000002947 */ /* 0x000fea0003800000 */
[----:B------:R-:W2:Y:S04]  /*55f0*/  @P5 LDG.E.128 R8, [R36.64] ;  /* 0x0000002424085981 */ /* 0x000ea8000c1e1d00 */
[----:B------:R-:W1:Y:S02]  /*5600*/  LDS.128 R20, [R24.X16+0xc0] ;  /* 0x0000c00018147984 */ /* 0x000e64000000cc00 */
[----:B-1----:R-:W-:Y:S01]  /*5610*/  HFMA2.MMA R12, R12, 1, 1, R20 ;  /* 0x3c003c000c0c7835 */ /* 0x002fe20000000014 */
[----:B------:R-:W-:Y:S01]  /*5620*/  HADD2 R13, R13, R21 ;  /* 0x000000150d0d7230 */ /* 0x000fe20000000000 */
[----:B------:R-:W-:Y:S01]  /*5630*/  HFMA2.MMA R14, R14, 1, 1, R22 ;  /* 0x3c003c000e0e7835 */ /* 0x000fe20000000016 */
[----:B------:R-:W-:-:S04]  /*5640*/  HADD2 R15, R15, R23 ;  /* 0x000000170f0f7230 */ /* 0x000fc80000000000 */
[----:B--2---:R-:W-:-:S03]  /*5650*/  @P5 HFMA2.MMA R13, R13, R9, -RZ ;  /* 0x000000090d0d5235 */ /* 0x004fc600001000ff */
[----:B------:R-:W-:Y:S01]  /*5660*/  @P5 HMUL2 R12, R12, R8 ;  /* 0x000000080c0c5232 */ /* 0x000fe20000000000 */
[----:B------:R-:W-:Y:S01]  /*5670*/  @P5 HFMA2.MMA R15, R15, R11, -RZ ;  /* 0x0000000b0f0f5235 */ /* 0x000fe200001000ff */
[----:B------:R-:W-:-:S06]  /*5680*/  @P5 HMUL2 R14, R14, R10 ;  /* 0x0000000a0e0e5232 */ /* 0x000fcc0000000000 */
[----:B------:R1:W-:Y:S04]  /*5690*/  STG.E.128 [R40.64+0xc00], R12 ;  /* 0x000c000c28007986 */ /* 0x0003e8000c101d24 */
.L_x_84:
[----:B------:R-:W2:Y:S01]  /*56a0*/  LDS.U16 R8, [R27+0x40] ;  /* 0x000040001b087984 */ /* 0x000ea20000000400 */
[----:B------:R-:W-:Y:S01]  /*56b0*/  IADD3 R42, R42, 0x40, RZ ;  /* 0x000000402a2a7810 */ /* 0x000fe20007ffe0ff */
[----:B------:R-:W-:Y:S02]  /*56c0*/  HADD2.F32 R11, -RZ, R13.H0_H0 ;  /* 0x2000000dff0b7230 */ /* 0x000fe40000004100 */
[----:B------:R-:W-:Y:S01]  /*56d0*/  HADD2.F32 R23, -RZ, R15.H0_H0 ;  /* 0x2000000fff177230 */ /* 0x000fe20000004100 */
[----:B------:R-:W-:Y:S01]  /*56e0*/  ISETP.GE.AND P3, PT, R42, R43, PT ;  /* 0x0000002b2a00720c */ /* 0x000fe20003f66270 */
[--C-:B------:R-:W-:Y:S02]  /*56f0*/  HADD2.F32 R33, -RZ, R12.reuse.H0_H0 ;  /* 0x2000000cff217230 */ /* 0x100fe40000004100 */
[----:B------:R-:W-:Y:S02]  /*5700*/  HADD2.F32 R9, -RZ, R12.H1_H1 ;  /* 0x3000000cff097230 */ /* 0x000fe40000004100 */
[----:B-1----:R-:W-:-:S02]  /*5710*/  HADD2.F32 R13, -RZ, R13.H1_H1 ;  /* 0x3000000dff0d7230 */ /* 0x002fc40000004100 */
[--C-:B------:R-:W-:Y:S02]  /*5720*/  HADD2.F32 R21, -RZ, R14.reuse.H0_H0 ;  /* 0x2000000eff157230 */ /* 0x100fe40000004100 */
[----:B------:R-:W-:Y:S02]  /*5730*/  HADD2.F32 R29, -RZ, R14.H1_H1 ;  /* 0x3000000eff1d7230 */ /* 0x000fe40000004100 */
[----:B------:R-:W-:Y:S02]  /*5740*/  HADD2.F32 R15, -RZ, R15.H1_H1 ;  /* 0x3000000fff0f7230 */ /* 0x000fe40000004100 */
[----:B--2---:R-:W-:-:S05]  /*5750*/  HADD2.F32 R8, -RZ, R8.H0_H0 ;  /* 0x20000008ff087230 */ /* 0x004fca0000004100 */
[C---:B------:R-:W-:Y:S02]  /*5760*/  FFMA.FTZ R33, R8.reuse, R33, R48 ;  /* 0x0000002108217223 */ /* 0x040fe40000010030 */
[C---:B------:R-:W-:Y:S02]  /*5770*/  FFMA.FTZ R34, R8.reuse, R9, R34 ;  /* 0x0000000908227223 */ /* 0x040fe40000010022 */
[C---:B------:R-:W-:Y:S02]  /*5780*/  FFMA.FTZ R32, R8.reuse, R11, R32 ;  /* 0x0000000b08207223 */ /* 0x040fe40000010020 */
[C---:B------:R-:W-:Y:S02]  /*5790*/  FFMA.FTZ R31, R8.reuse, R13, R31 ;  /* 0x0000000d081f7223 */ /* 0x040fe4000001001f */
[C---:B------:R-:W-:Y:S02]  /*57a0*/  FFMA.FTZ R30, R8.reuse, R21, R30 ;  /* 0x00000015081e7223 */ /* 0x040fe4000001001e */
[----:B------:R-:W-:-:S02]  /*57b0*/  FFMA.FTZ R29, R8, R29, R44 ;  /* 0x0000001d081d7223 */ /* 0x000fc4000001002c */
[C---:B------:R-:W-:Y:S02]  /*57c0*/  FFMA.FTZ R28, R8.reuse, R23, R28 ;  /* 0x00000017081c7223 */ /* 0x040fe4000001001c */
[----:B------:R-:W-:Y:S01]  /*57d0*/  FFMA.FTZ R27, R8, R15, R46 ;  /* 0x0000000f081b7223 */ /* 0x000fe2000001002e */
[----:B------:R-:W-:Y:S05]  /*57e0*/  @!P3 BRA `(.L_x_85) ;  /* 0xfffffa000000b947 */ /* 0x000fea000383ffff */
.L_x_79:
[----:B------:R-:W-:Y:S05]  /*57f0*/  BSYNC B1 ;  /* 0x0000000000017941 */ /* 0x000fea0003800000 */
.L_x_78:
[----:B------:R-:W-:-:S13]  /*5800*/  ISETP.GE.AND P3, PT, R26, R109, PT ;  /* 0x0000006d1a00720c */ /* 0x000fda0003f66270 */
[----:B------:R-:W-:Y:S05]  /*5810*/  @P3 BRA `(.L_x_77) ;  /* 0x00000ff000003947 */ /* 0x000fea0003800000 */
[----:B------:R-:W-:Y:S01]  /*5820*/  IADD3 R8, -R0, -0x2, R111 ;  /* 0xfffffffe00087810 */ /* 0x000fe20007ffe16f */
[----:B------:R-:W-:Y:S01]  /*5830*/  IMAD.MOV.U32 R37, RZ, RZ, 0x2 ;  /* 0x00000002ff257424 */ /* 0x000fe200078e00ff */
[----:B------:R-:W-:Y:S03]  /*5840*/  BSSY B1, `(.L_x_86) ;  /* 0x0000053000017945 */ /* 0x000fe60003800000 */
[----:B------:R-:W-:Y:S02]  /*5850*/  IMAD.IADD R40, R8, 0x1, -R115 ;  /* 0x0000000108287824 */ /* 0x000fe400078e0a73 */
[----:B------:R-:W-:-:S03]  /*5860*/  IMAD R8, R108, c[0x0][0x1d8], R17 ;  /* 0x000076006c087a24 */ /* 0x000fc600078e0211 */
[----:B------:R-:W-:Y:S01]  /*5870*/  LOP3.LUT P3, RZ, R40, 0x20, RZ, 0xc0, !PT ;  /* 0x0000002028ff7812 */ /* 0x000fe2000786c0ff */
[----:B------:R-:W-:-:S04]  /*5880*/  IMAD R8, R8, 0x30, R3 ;  /* 0x0000003008087824 */ /* 0x000fc800078e0203 */
[----:B------:R-:W-:-:S08]  /*5890*/  IMAD.WIDE R36, R8, R37, c[0x0][0x238] ;  /* 0x00008e0008247625 */ /* 0x000fd000078e0225 */
[----:B------:R-:W-:Y:S05]  /*58a0*/  @P3 BRA `(.L_x_87) ;  /* 0x000004c000003947 */ /* 0x000fea0003800000 */
[----:B------:R-:W-:Y:S01]  /*58b0*/  ISETP.GE.AND P3, PT, R26, c[0x0][0x1d4], PT ;  /* 0x000075001a007a0c */ /* 0x000fe20003f66270 */
[----:B------:R-:W-:-:S12]  /*58c0*/  BSSY B2, `(.L_x_88) ;  /* 0x0000049000027945 */ /* 0x000fd80003800000 */
[----:B------:R-:W-:Y:S05]  /*58d0*/  @!P3 BRA `(.L_x_89) ;  /* 0x000004700000b947 */ /* 0x000fea0003800000 */
[----:B------:R-:W-:Y:S01]  /*58e0*/  IABS R11, c[0x0][0x1d4] ;  /* 0x00007500000b7a13 */ /* 0x000fe20000000000 */
[----:B------:R-:W1:Y:S01]  /*58f0*/  LDS.U16 R35, [R35] ;  /* 0x0000000023237984 */ /* 0x000e620000000400 */
[----:B------:R-:W-:Y:S02]  /*5900*/  IABS R14, R26 ;  /* 0x0000001a000e7213 */ /* 0x000fe40000000000 */
[----:B------:R-:W3:Y:S01]  /*5910*/  I2F.RP R10, R11 ;  /* 0x0000000b000a7306 */ /* 0x000ee20000209400 */
[----:B------:R-:W-:Y:S02]  /*5920*/  ISETP.GE.AND P3, PT, R26, RZ, PT ;  /* 0x000000ff1a00720c */ /* 0x000fe40003f66270 */
[----:B------:R-:W-:-:S05]  /*5930*/  ISETP.NE.AND P4, PT, RZ, c[0x0][0x1d4], PT ;  /* 0x00007500ff007a0c */ /* 0x000fca0003f85270 */
[----:B---3--:R-:W3:Y:S02]  /*5940*/  MUFU.RCP R10, R10 ;  /* 0x0000000a000a7308 */ /* 0x008ee40000001000 */
[----:B---3--:R-:W-:-:S06]  /*5950*/  IADD3 R12, R10, 0xffffffe, RZ ;  /* 0x0ffffffe0a0c7810 */ /* 0x008fcc0007ffe0ff */
[----:B------:R-:W3:Y:S02]  /*5960*/  F2I.FTZ.U32.TRUNC.NTZ R9, R12 ;  /* 0x0000000c00097305 */ /* 0x000ee4000021f000 */
[----:B---3--:R-:W-:-:S04]  /*5970*/  IMAD.MOV R8, RZ, RZ, -R9 ;  /* 0x000000ffff087224 */ /* 0x008fc800078e0a09 */
[----:B------:R-:W-:Y:S02]  /*5980*/  IMAD R13, R8, R11, RZ ;  /* 0x0000000b080d7224 */ /* 0x000fe400078e02ff */
[----:B------:R-:W-:-:S04]  /*5990*/  IMAD.MOV.U32 R8, RZ, RZ, RZ ;  /* 0x000000ffff087224 */ /* 0x000fc800078e00ff */
[----:B------:R-:W-:-:S04]  /*59a0*/  IMAD.HI.U32 R8, R9, R13, R8 ;  /* 0x0000000d09087227 */ /* 0x000fc800078e0008 */
[----:B------:R-:W-:-:S04]  /*59b0*/  IMAD.MOV.U32 R9, RZ, RZ, R14 ;  /* 0x000000ffff097224 */ /* 0x000fc800078e000e */
[----:B------:R-:W-:-:S04]  /*59c0*/  IMAD.HI.U32 R8, R8, R9, RZ ;  /* 0x0000000908087227 */ /* 0x000fc800078e00ff */
[----:B------:R-:W-:-:S04]  /*59d0*/  IMAD.MOV R8, RZ, RZ, -R8 ;  /* 0x000000ffff087224 */ /* 0x000fc800078e0a08 */
[----:B------:R-:W-:-:S05]  /*59e0*/  IMAD R8, R11, R8, R9 ;  /* 0x000000080b087224 */ /* 0x000fca00078e0209 */
[----:B------:R-:W-:-:S13]  /*59f0*/  ISETP.GT.U32.AND P2, PT, R11, R8, PT ;  /* 0x000000080b00720c */ /* 0x000fda0003f44070 */
[----:B------:R-:W-:-:S05]  /*5a00*/  @!P2 IMAD.IADD R8, R8, 0x1, -R11 ;  /* 0x000000010808a824 */ /* 0x000fca00078e0a0b */
[----:B------:R-:W-:-:S13]  /*5a10*/  ISETP.GT.U32.AND P2, PT, R11, R8, PT ;  /* 0x000000080b00720c */ /* 0x000fda0003f44070 */
[----:B------:R-:W-:Y:S02]  /*5a20*/  @!P2 IMAD.IADD R8, R8, 0x1, -R11 ;  /* 0x000000010808a824 */ /* 0x000fe400078e0a0b */
[----:B------:R-:W-:Y:S02]  /*5a30*/  IMAD R11, R2, c[0x0][0x1d4], RZ ;  /* 0x00007500020b7a24 */ /* 0x000fe400078e02ff */
[----:B------:R-:W-:Y:S01]  /*5a40*/  @!P3 IMAD.MOV R8, RZ, RZ, -R8 ;  /* 0x000000ffff08b224 */ /* 0x000fe200078e0a08 */
[----:B------:R-:W-:-:S04]  /*5a50*/  @!P4 LOP3.LUT R8, RZ, c[0x0][0x1d4], RZ, 0x33, !PT ;  /* 0x00007500ff08ca12 */ /* 0x000fc800078e33ff */
[----:B------:R-:W-:Y:S02]  /*5a60*/  SHF.R.S32.HI R9, RZ, 0x1f, R8 ;  /* 0x0000001fff097819 */ /* 0x000fe40000011408 */
        /* <DEDUP_REMOVED lines=30> */
.L_x_90:
[--C-:B-----5:R-:W-:Y:S02]  /*5c50*/  HADD2.F32 R13, -RZ, R9.reuse.H0_H0 ;  /* 0x20000009ff0d7230 */ /* 0x120fe40000004100 */
[----:B------:R-:W-:Y:S02]  /*5c60*/  HADD2.F32 R14, -RZ, R9.H1_H1 ;  /* 0x30000009ff0e7230 */ /* 0x000fe40000004100 */
[----:B------:R-:W-:Y:S01]  /*5c70*/  HADD2.F32 R12, -RZ, R8.H0_H0 ;  /* 0x20000008ff0c7230 */ /* 0x000fe20000004100 */
[C---:B------:R-:W-:Y:S01]  /*5c80*/  FFMA.FTZ R32, R41.reuse, R13, R32 ;  /* 0x0000000d29207223 */ /* 0x040fe20000010020 */
[----:B-1----:R-:W-:Y:S01]  /*5c90*/  HADD2.F32 R9, -RZ, R10.H0_H0 ;  /* 0x2000000aff097230 */ /* 0x002fe20000004100 */
[C---:B------:R-:W-:Y:S01]  /*5ca0*/  FFMA.FTZ R31, R41.reuse, R14, R31 ;  /* 0x0000000e291f7223 */ /* 0x040fe2000001001f */
[----:B------:R-:W-:Y:S01]  /*5cb0*/  HADD2.F32 R8, -RZ, R8.H1_H1 ;  /* 0x30000008ff087230 */ /* 0x000fe20000004100 */
[C---:B------:R-:W-:Y:S01]  /*5cc0*/  FFMA.FTZ R33, R41.reuse, R12, R33 ;  /* 0x0000000c29217223 */ /* 0x040fe20000010021 */
[----:B------:R-:W-:Y:S01]  /*5cd0*/  HADD2.F32 R10, -RZ, R10.H1_H1 ;  /* 0x3000000aff0a7230 */ /* 0x000fe20000004100 */
[C---:B------:R-:W-:Y:S01]  /*5ce0*/  FFMA.FTZ R30, R41.reuse, R9, R30 ;  /* 0x00000009291e7223 */ /* 0x040fe2000001001e */
[--C-:B------:R-:W-:Y:S01]  /*5cf0*/  HADD2.F32 R15, -RZ, R11.reuse.H0_H0 ;  /* 0x2000000bff0f7230 */ /* 0x100fe20000004100 */
[C---:B------:R-:W-:Y:S01]  /*5d00*/  FFMA.FTZ R34, R41.reuse, R8, R34 ;  /* 0x0000000829227223 */ /* 0x040fe20000010022 */
[----:B--2---:R-:W-:Y:S01]  /*5d10*/  HADD2.F32 R20, -RZ, R11.H1_H1 ;  /* 0x3000000bff147230 */ /* 0x004fe20000004100 */
[----:B------:R-:W-:-:S02]  /*5d20*/  FFMA.FTZ R29, R41, R10, R29 ;  /* 0x0000000a291d7223 */ /* 0x000fc4000001001d */
[C---:B------:R-:W-:Y:S02]  /*5d30*/  FFMA.FTZ R28, R41.reuse, R15, R28 ;  /* 0x0000000f291c7223 */ /* 0x040fe4000001001c */
[----:B------:R-:W-:Y:S02]  /*5d40*/  FFMA.FTZ R27, R41, R20, R27 ;  /* 0x00000014291b7223 */ /* 0x000fe4000001001b */
.L_x_89:
[----:B------:R-:W-:Y:S05]  /*5d50*/  BSYNC B2 ;  /* 0x0000000000027941 */ /* 0x000fea0003800000 */
.L_x_88:
[----:B------:R-:W-:Y:S02]  /*5d60*/  IADD3 R26, R26, 0x20, RZ ;  /* 0x000000201a1a7810 */ /* 0x000fe40007ffe0ff */
.L_x_87:
[----:B------:R-:W-:Y:S05]  /*5d70*/  BSYNC B1 ;  /* 0x0000000000017941 */ /* 0x000fea0003800000 */
.L_x_86:
[----:B------:R-:W-:-:S13]  /*5d80*/  LOP3.LUT P3, RZ, R40, 0xffffffe0, RZ, 0xc0, !PT ;  /* 0xffffffe028ff7812 */ /* 0x000fda000786c0ff */
[----:B------:R-:W-:Y:S05]  /*5d90*/  @!P3 BRA `(.L_x_77) ;  /* 0x00000a700000b947 */ /* 0x000fea0003800000 */
[C---:B------:R-:W-:Y:S01]  /*5da0*/  LEA R40, R26.reuse, UR4, 0x1 ;  /* 0x000000041a287c11 */ /* 0x040fe2000f8e08ff */
[----:B------:R-:W-:Y:S02]  /*5db0*/  IMAD.MOV.U32 R41, RZ, RZ, 0x30 ;  /* 0x00000030ff297424 */ /* 0x000fe400078e00ff */
[----:B------:R-:W-:Y:S02]  /*5dc0*/  IMAD.MOV.U32 R35, RZ, RZ, RZ ;  /* 0x000000ffff237224 */ /* 0x000fe400078e00ff */
[----:B------:R-:W-:Y:S02]  /*5dd0*/  IMAD R40, R115, -0x2, R40 ;  /* 0xfffffffe73287824 */ /* 0x000fe400078e0228 */
[----:B------:R-:W-:-:S05]  /*5de0*/  IMAD R41, R26, R41, 0x600 ;  /* 0x000006001a297424 */ /* 0x000fca00078e0229 */
.L_x_97:
[----:B------:R-:W-:Y:S01]  /*5df0*/  IADD3 R9, R41, -0x600, RZ ;  /* 0xfffffa0029097810 */ /* 0x000fe20007ffe0ff */
[----:B------:R-:W-:Y:S01]  /*5e00*/  BSSY B1, `(.L_x_91) ;  /* 0x000004f000017945 */ /* 0x000fe20003800000 */
[----:B------:R-:W-:Y:S02]  /*5e10*/  IMAD.IADD R42, R40, 0x1, R35 ;  /* 0x00000001282a7824 */ /* 0x000fe400078e0223 */
[----:B------:R-:W-:-:S04]  /*5e20*/  IADD3 R8, P3, R110, R9, RZ ;  /* 0x000000096e087210 */ /* 0x000fc80007f7e0ff */
[----:B------:R-:W-:Y:S02]  /*5e30*/  LEA.HI.X.SX32 R9, R9, R18, 0x1, P3 ;  /* 0x0000001209097211 */ /* 0x000fe400018f0eff */
[----:B------:R-:W-:Y:S02]  /*5e40*/  ISETP.GE.AND P3, PT, R26, c[0x0][0x1d4], PT ;  /* 0x000075001a007a0c */ /* 0x000fe40003f66270 */
[----:B------:R-:W-:-:S04]  /*5e50*/  LEA R38, P4, R8, c[0x0][0x1a0], 0x1 ;  /* 0x0000680008267a11 */ /* 0x000fc800078808ff */
[----:B------:R-:W-:-:S07]  /*5e60*/  LEA.HI.X R39, R8, c[0x0][0x1a4], R9, 0x1, P4 ;  /* 0x0000690008277a11 */ /* 0x000fce00020f0c09 */
[----:B--2---:R-:W-:Y:S05]  /*5e70*/  @!P3 BRA `(.L_x_92) ;  /* 0x000004700000b947 */ /* 0x004fea0003800000 */
[----:B------:R-:W-:Y:S02]  /*5e80*/  IABS R11, c[0x0][0x1d4] ;  /* 0x00007500000b7a13 */ /* 0x000fe40000000000 */
[----:B------:R-:W-:Y:S02]  /*5e90*/  IABS R14, R26 ;  /* 0x0000001a000e7213 */ /* 0x000fe40000000000 */
[----:B------:R-:W1:Y:S01]  /*5ea0*/  I2F.RP R10, R11 ;  /* 0x0000000b000a7306 */ /* 0x000e620000209400 */
[----:B------:R-:W-:Y:S02]  /*5eb0*/  ISETP.GE.AND P3, PT, R26, RZ, PT ;  /* 0x000000ff1a00720c */ /* 0x000fe40003f66270 */
[----:B------:R-:W-:-:S05]  /*5ec0*/  ISETP.NE.AND P4, PT, RZ, c[0x0][0x1d4], PT ;  /* 0x00007500ff007a0c */ /* 0x000fca0003f85270 */
[----:B-1----:R-:W1:Y:S02]  /*5ed0*/  MUFU.RCP R10, R10 ;  /* 0x0000000a000a7308 */ /* 0x002e640000001000 */
[----:B-1----:R-:W-:-:S06]  /*5ee0*/  IADD3 R12, R10, 0xffffffe, RZ ;  /* 0x0ffffffe0a0c7810 */ /* 0x002fcc0007ffe0ff */
[----:B------:R-:W1:Y:S02]  /*5ef0*/  F2I.FTZ.U32.TRUNC.NTZ R9, R12 ;  /* 0x0000000c00097305 */ /* 0x000e64000021f000 */
[----:B-1----:R-:W-:-:S04]  /*5f00*/  IMAD.MOV R8, RZ, RZ, -R9 ;  /* 0x000000ffff087224 */ /* 0x002fc800078e0a09 */
[----:B------:R-:W-:Y:S02]  /*5f10*/  IMAD R13, R8, R11, RZ ;  /* 0x0000000b080d7224 */ /* 0x000fe400078e02ff */
[----:B------:R-:W-:-:S04]  /*5f20*/  IMAD.MOV.U32 R8, RZ, RZ, RZ ;  /* 0x000000ffff087224 */ /* 0x000fc800078e00ff */
[----:B------:R-:W-:-:S04]  /*5f30*/  IMAD.HI.U32 R8, R9, R13, R8 ;  /* 0x0000000d09087227 */ /* 0x000fc800078e0008 */
[----:B------:R-:W-:Y:S02]  /*5f40*/  IMAD.MOV.U32 R9, RZ, RZ, R14 ;  /* 0x000000ffff097224 */ /* 0x000fe400078e000e */
[----:B------:R-:W1:Y:S02]  /*5f50*/  LDS.U16 R14, [R42+0x140] ;  /* 0x000140002a0e7984 */ /* 0x000e640000000400 */
        /* <DEDUP_REMOVED lines=41> */
.L_x_93:
        /* <DEDUP_REMOVED lines=16> */
.L_x_92:
[----:B------:R-:W-:Y:S05]  /*62f0*/  BSYNC B1 ;  /* 0x0000000000017941 */ /* 0x000fea0003800000 */
.L_x_91:
[----:B------:R-:W-:Y:S01]  /*6300*/  IADD3 R15, R26, 0x20, RZ ;  /* 0x000000201a0f7810 */ /* 0x000fe20007ffe0ff */
[----:B------:R-:W-:Y:S03]  /*6310*/  BSSY B1, `(.L_x_94) ;  /* 0x000004a000017945 */ /* 0x000fe60003800000 */
[----:B------:R-:W-:-:S13]  /*6320*/  ISETP.GE.AND P3, PT, R15, c[0x0][0x1d4], PT ;  /* 0x000075000f007a0c */ /* 0x000fda0003f66270 */
[----:B------:R-:W-:Y:S05]  /*6330*/  @!P3 BRA `(.L_x_95) ;  /* 0x000004700000b947 */ /* 0x000fea0003800000 */
[----:B------:R-:W-:Y:S01]  /*6340*/  IABS R11, c[0x0][0x1d4] ;  /* 0x00007500000b7a13 */ /* 0x000fe20000000000 */
[----:B------:R-:W1:Y:S01]  /*6350*/  LDS.U16 R42, [R42+0x180] ;  /* 0x000180002a2a7984 */ /* 0x000e620000000400 */
        /* <DEDUP_REMOVED lines=53> */
.L_x_96:
        /* <DEDUP_REMOVED lines=16> */
.L_x_95:
[----:B------:R-:W-:Y:S05]  /*67b0*/  BSYNC B1 ;  /* 0x0000000000017941 */ /* 0x000fea0003800000 */
.L_x_94:
[----:B------:R-:W-:Y:S02]  /*67c0*/  IADD3 R26, R26, 0x40, RZ ;  /* 0x000000401a1a7810 */ /* 0x000fe40007ffe0ff */
[----:B------:R-:W-:Y:S02]  /*67d0*/  IADD3 R35, R35, 0x80, RZ ;  /* 0x0000008023237810 */ /* 0x000fe40007ffe0ff */
[----:B------:R-:W-:Y:S02]  /*67e0*/  ISETP.GE.AND P3, PT, R26, R109, PT ;  /* 0x0000006d1a00720c */ /* 0x000fe40003f66270 */
[----:B------:R-:W-:-:S11]  /*67f0*/  IADD3 R41, R41, 0xc00, RZ ;  /* 0x00000c0029297810 */ /* 0x000fd60007ffe0ff */
[----:B------:R-:W-:Y:S05]  /*6800*/  @!P3 BRA `(.L_x_97) ;  /* 0xfffff5e00000b947 */ /* 0x000fea000383ffff */
.L_x_77:
[----:B------:R-:W-:Y:S05]  /*6810*/  BSYNC B0 ;  /* 0x0000000000007941 */ /* 0x000fea0003800000 */
.L_x_76:
[----:B------:R-:W-:Y:S01]  /*6820*/  ISETP.GT.OR P1, PT, R24, 0x5, P1 ;  /* 0x000000051800780c */ /* 0x000fe20000f24670 */
[----:B------:R-:W-:-:S12]  /*6830*/  BSSY B0, `(.L_x_98) ;  /* 0x0000034000007945 */ /* 0x000fd80003800000 */
[----:B------:R-:W-:Y:S05]  /*6840*/  @P1 BRA `(.L_x_99) ;  /* 0x0000032000001947 */ /* 0x000fea0003800000 */
[----:B------:R-:W-:-:S04]  /*6850*/  IMAD.MOV.U32 R2, RZ, RZ, 0x30 ;  /* 0x00000030ff027424 */ /* 0x000fc800078e00ff */
[----:B------:R-:W-:-:S05]  /*6860*/  IMAD R111, R111, R2, -0x30 ;  /* 0xffffffd06f6f7424 */ /* 0x000fca00078e0202 */
[----:B------:R-:W-:-:S04]  /*6870*/  IADD3 R2, P1, R110, R111, RZ ;  /* 0x0000006f6e027210 */ /* 0x000fc80007f3e0ff */
[----:B------:R-:W-:Y:S02]  /*6880*/  LEA.HI.X.SX32 R111, R111, R18, 0x1, P1 ;  /* 0x000000126f6f7211 */ /* 0x000fe400008f0eff */
[----:B------:R-:W-:-:S04]  /*6890*/  LEA R8, P1, R2, c[0x0][0x1a0], 0x1 ;  /* 0x0000680002087a11 */ /* 0x000fc800078208ff */
[----:B------:R-:W-:-:S06]  /*68a0*/  LEA.HI.X R9, R2, c[0x0][0x1a4], R111, 0x1, P1 ;  /* 0x0000690002097a11 */ /* 0x000fcc00008f0c6f */
[----:B------:R-:W5:Y:S01]  /*68b0*/  LDG.E.128 R8, [R8.64] ;  /* 0x0000002408087981 */ /* 0x000f62000c1e1d00 */
[----:B------:R-:W-:Y:S01]  /*68c0*/  IMAD.IADD R12, R109, 0x1, -R115 ;  /* 0x000000016d0c7824 */ /* 0x000fe200078e0a73 */
[----:B------:R-:W-:Y:S04]  /*68d0*/  BSSY B1, `(.L_x_100) ;  /* 0x0000019000017945 */ /* 0x000fe80003800000 */
[----:B------:R-:W-:-:S05]  /*68e0*/  LEA R12, R12, UR4, 0x1 ;  /* 0x000000040c0c7c11 */ /* 0x000fca000f8e08ff */
[----:B------:R-:W1:Y:S02]  /*68f0*/  LDS.U16 R2, [R12+0x140] ;  /* 0x000140000c027984 */ /* 0x000e640000000400 */
[----:B-1----:R-:W-:Y:S01]  /*6900*/  HADD2.F32 R2, -RZ, R2.H0_H0 ;  /* 0x20000002ff027230 */ /* 0x002fe20000004100 */
[----:B------:R-:W-:Y:S05]  /*6910*/  @P2 BRA `(.L_x_101) ;  /* 0x0000014000002947 */ /* 0x000fea0003800000 */
[----:B------:R-:W-:-:S13]  /*6920*/  ISETP.NE.AND P3, PT, R113, RZ, PT ;  /* 0x000000ff7100720c */ /* 0x000fda0003f65270 */
[----:B------:R-:W-:Y:S02]  /*6930*/  @P3 IMAD R108, R108, c[0x0][0x1d8], R17 ;  /* 0x000076006c6c3a24 */ /* 0x000fe400078e0211 */
[----:B------:R-:W-:Y:S02]  /*6940*/  @P3 IMAD.MOV.U32 R13, RZ, RZ, 0x2 ;  /* 0x00000002ff0d3424 */ /* 0x000fe400078e00ff */
[----:B------:R-:W-:-:S04]  /*6950*/  @P3 IMAD R12, R108, 0x30, R3 ;  /* 0x000000306c0c3824 */ /* 0x000fc800078e0203 */
[----:B------:R-:W-:-:S06]  /*6960*/  @P3 IMAD.WIDE R12, R12, R13, c[0x0][0x238] ;  /* 0x00008e000c0c3625 */ /* 0x000fcc00078e020d */
[----:B------:R-:W3:Y:S01]  /*6970*/  @P3 LDG.E.128 R12, [R12.64] ;  /* 0x000000240c0c3981 */ /* 0x000ee2000c1e1d00 */
[----:B------:R-:W-:Y:S01]  /*6980*/  IMAD R19, R19, 0x30, RZ ;  /* 0x0000003013137824 */ /* 0x000fe200078e02ff */
[----:B-----5:R-:W-:Y:S01]  /*6990*/  HFMA2.MMA R8, R8, 1, 1, R4 ;  /* 0x3c003c0008087835 */ /* 0x020fe20000000004 */
[----:B------:R-:W-:Y:S01]  /*69a0*/  HADD2 R9, R9, R5 ;  /* 0x0000000509097230 */ /* 0x000fe20000000000 */
[----:B------:R-:W-:Y:S01]  /*69b0*/  HFMA2.MMA R10, R10, 1, 1, R6 ;  /* 0x3c003c000a0a7835 */ /* 0x000fe20000000006 */
[----:B------:R-:W-:Y:S01]  /*69c0*/  HADD2 R11, R11, R7 ;  /* 0x000000070b0b7230 */ /* 0x000fe20000000000 */
[----:B------:R-:W-:-:S04]  /*69d0*/  IADD3 R110, P1, R110, R19, RZ ;  /* 0x000000136e6e7210 */ /* 0x000fc80007f3e0ff */
[----:B------:R-:W-:Y:S02]  /*69e0*/  LEA.HI.X.SX32 R19, R19, R18, 0x1, P1 ;  /* 0x0000001213137211 */ /* 0x000fe400008f0eff */
[----:B0-----:R-:W-:-:S04]  /*69f0*/  LEA R4, P1, R110, c[0x0][0x1a0], 0x1 ;  /* 0x000068006e047a11 */ /* 0x001fc800078208ff */
[----:B------:R-:W-:Y:S01]  /*6a00*/  LEA.HI.X R5, R110, c[0x0][0x1a4], R19, 0x1, P1 ;  /* 0x000069006e057a11 */ /* 0x000fe200008f0c13 */
[----:B---3--:R-:W-:Y:S01]  /*6a10*/  @P3 HFMA2.MMA R9, R9, R13, -RZ ;  /* 0x0000000d09093235 */ /* 0x008fe200001000ff */
[----:B------:R-:W-:Y:S01]  /*6a20*/  @P3 HMUL2 R8, R8, R12 ;  /* 0x0000000c08083232 */ /* 0x000fe20000000000 */
[----:B------:R-:W-:Y:S01]  /*6a30*/  @P3 HFMA2.MMA R11, R11, R15, -RZ ;  /* 0x0000000f0b0b3235 */ /* 0x000fe200001000ff */
[----:B------:R-:W-:-:S06]  /*6a40*/  @P3 HMUL2 R10, R10, R14 ;  /* 0x0000000e0a0a3232 */ /* 0x000fcc0000000000 */
[----:B------:R0:W-:Y:S04]  /*6a50*/  STG.E.128 [R4.64], R8 ;  /* 0x0000000804007986 */ /* 0x0001e8000c101d24 */
.L_x_101:
[----:B------:R-:W-:Y:S05]  /*6a60*/  BSYNC B1 ;  /* 0x0000000000017941 */ /* 0x000fea0003800000 */
.L_x_100:
[----:B0----5:R-:W-:Y:S02]  /*6a70*/  HADD2.F32 R7, -RZ, R9.H0_H0 ;  /* 0x20000009ff077230 */ /* 0x021fe40000004100 */
[----:B------:R-:W-:Y:S02]  /*6a80*/  HADD2.F32 R13, -RZ, R10.H0_H0 ;  /* 0x2000000aff0d7230 */ /* 0x000fe40000004100 */
[----:B------:R-:W-:Y:S01]  /*6a90*/  HADD2.F32 R15, -RZ, R11.H0_H0 ;  /* 0x2000000bff0f7230 */ /* 0x000fe20000004100 */
[C---:B------:R-:W-:Y:S01]  /*6aa0*/  FFMA.FTZ R32, R2.reuse, R7, R32 ;  /* 0x0000000702207223 */ /* 0x040fe20000010020 */
[--C-:B------:R-:W-:Y:S01]  /*6ab0*/  HADD2.F32 R4, -RZ, R8.reuse.H0_H0 ;  /* 0x20000008ff047230 */ /* 0x100fe20000004100 */
[C---:B------:R-:W-:Y:S01]  /*6ac0*/  FFMA.FTZ R30, R2.reuse, R13, R30 ;  /* 0x0000000d021e7223 */ /* 0x040fe2000001001e */
[----:B------:R-:W-:Y:S01]  /*6ad0*/  HADD2.F32 R5, -RZ, R8.H1_H1 ;  /* 0x30000008ff057230 */ /* 0x000fe20000004100 */
[C---:B------:R-:W-:Y:S01]  /*6ae0*/  FFMA.FTZ R28, R2.reuse, R15, R28 ;  /* 0x0000000f021c7223 */ /* 0x040fe2000001001c */
[----:B------:R-:W-:Y:S01]  /*6af0*/  HADD2.F32 R9, -RZ, R9.H1_H1 ;  /* 0x30000009ff097230 */ /* 0x000fe20000004100 */
[C---:B------:R-:W-:Y:S01]  /*6b00*/  FFMA.FTZ R33, R2.reuse, R4, R33 ;  /* 0x0000000402217223 */ /* 0x040fe20000010021 */
[----:B------:R-:W-:Y:S01]  /*6b10*/  HADD2.F32 R10, -RZ, R10.H1_H1 ;  /* 0x3000000aff0a7230 */ /* 0x000fe20000004100 */
[C---:B------:R-:W-:Y:S01]  /*6b20*/  FFMA.FTZ R34, R2.reuse, R5, R34 ;  /* 0x0000000502227223 */ /* 0x040fe20000010022 */
[----:B------:R-:W-:Y:S01]  /*6b30*/  HADD2.F32 R11, -RZ, R11.H1_H1 ;  /* 0x3000000bff0b7230 */ /* 0x000fe20000004100 */
[----:B------:R-:W-:-:S02]  /*6b40*/  FFMA.FTZ R31, R2, R9, R31 ;  /* 0x00000009021f7223 */ /* 0x000fc4000001001f */
[C---:B------:R-:W-:Y:S02]  /*6b50*/  FFMA.FTZ R29, R2.reuse, R10, R29 ;  /* 0x0000000a021d7223 */ /* 0x040fe4000001001d */
[----:B------:R-:W-:Y:S02]  /*6b60*/  FFMA.FTZ R27, R2, R11, R27 ;  /* 0x0000000b021b7223 */ /* 0x000fe4000001001b */
.L_x_99:
[----:B------:R-:W-:Y:S05]  /*6b70*/  BSYNC B0 ;  /* 0x0000000000007941 */ /* 0x000fea0003800000 */
.L_x_98:
[----:B------:R-:W-:Y:S06]  /*6b80*/  BAR.SYNC.DEFER_BLOCKING 0x0 ;  /* 0x0000000000007b1d */ /* 0x000fec0000010000 */
[----:B------:R-:W-:Y:S05]  /*6b90*/  @P0 BRA `(.L_x_102) ;  /* 0x00000ac000000947 */ /* 0x000fea0003800000 */
[----:B0-----:R-:W-:Y:S01]  /*6ba0*/  LOP3.LUT R4, R16, 0xffffff80, RZ, 0xc0, !PT ;  /* 0xffffff8010047812 */ /* 0x001fe200078ec0ff */
[----:B------:R-:W-:Y:S01]  /*6bb0*/  IMAD R0, R0, 0x30, R3 ;  /* 0x0000003000007824 */ /* 0x000fe200078e0203 */
[----:B------:R-:W-:-:S02]  /*6bc0*/  LOP3.LUT R5, R16, 0xffffffc0, RZ, 0xc0, !PT ;  /* 0xffffffc010057812 */ /* 0x000fc400078ec0ff */
[----:B------:R-:W-:Y:S02]  /*6bd0*/  ISETP.NE.AND P1, PT, R4, 0x80, PT ;  /* 0x000000800400780c */ /* 0x000fe40003f25270 */
[----:B------:R-:W-:Y:S02]  /*6be0*/  P2R R2, PR, RZ, 0x1 ;  /* 0x00000001ff027803 */ /* 0x000fe40000000000 */
[C---:B------:R-:W-:Y:S02]  /*6bf0*/  LOP3.LUT R4, R16.reuse, 0xfffffff0, RZ, 0xc0, !PT ;  /* 0xfffffff010047812 */ /* 0x040fe400078ec0ff */
[----:B------:R-:W-:Y:S02]  /*6c00*/  ISETP.NE.AND P5, PT, R5, 0x40, PT ;  /* 0x000000400500780c */ /* 0x000fe40003fa5270 */
[C---:B------:R-:W-:Y:S02]  /*6c10*/  ISETP.GT.AND P0, PT, R16.reuse, 0x3f, PT ;  /* 0x0000003f1000780c */ /* 0x040fe40003f04270 */
[----:B------:R-:W-:-:S02]  /*6c20*/  LOP3.LUT R6, R16, 0xffffffe0, RZ, 0xc0, !PT ;  /* 0xffffffe010067812 */ /* 0x000fc400078ec0ff */
[----:B------:R-:W-:Y:S02]  /*6c30*/  LOP3.LUT R5, R16, 0xfffffff8, RZ, 0xc0, !PT ;  /* 0xfffffff810057812 */ /* 0x000fe400078ec0ff */
[----:B------:R-:W-:Y:S02]  /*6c40*/  ISETP.NE.AND P3, PT, R4, 0x10, PT ;  /* 0x000000100400780c */ /* 0x000fe40003f65270 */
[----:B------:R-:W-:Y:S02]  /*6c50*/  P2R R4, PR, RZ, 0x1 ;  /* 0x00000001ff047803 */ /* 0x000fe40000000000 */
[----:B------:R-:W-:Y:S02]  /*6c60*/  ISETP.NE.AND P4, PT, R6, 0x20, PT ;  /* 0x000000200600780c */ /* 0x000fe40003f85270 */
[----:B------:R-:W-:Y:S02]  /*6c70*/  ISETP.NE.AND P2, PT, R5, 0x8, PT ;  /* 0x000000080500780c */ /* 0x000fe40003f45270 */
[----:B------:R-:W-:-:S02]  /*6c80*/  ISETP.GT.AND P6, PT, R16, 0x7f, PT ;  /* 0x0000007f1000780c */ /* 0x000fc40003fc4270 */
[----:B------:R-:W-:Y:S02]  /*6c90*/  LEA R0, R0, 0x140, 0x1 ;  /* 0x0000014000007811 */ /* 0x000fe400078e08ff */
[----:B------:R-:W-:Y:S01]  /*6ca0*/  ISETP.NE.AND P0, PT, R2, RZ, PT ;  /* 0x000000ff0200720c */ /* 0x000fe20003f05270 */
[----:B------:R-:W-:Y:S05]  /*6cb0*/  @P1 BRA `(.L_x_103) ;  /* 0x0000005000001947 */ /* 0x000fea0003800000 */
[----:B------:R-:W-:Y:S02]  /*6cc0*/  F2FP.PACK_AB R4, R34, R33 ;  /* 0x000000212204723e */ /* 0x000fe400000000ff */
[----:B------:R-:W-:Y:S02]  /*6cd0*/  F2FP.PACK_AB R5, R31, R32 ;  /* 0x000000201f05723e */ /* 0x000fe400000000ff */
[----:B------:R-:W-:Y:S02]  /*6ce0*/  F2FP.PACK_AB R6, R29, R30 ;  /* 0x0000001e1d06723e */ /* 0x000fe400000000ff */
[----:B------:R-:W-:-:S05]  /*6cf0*/  F2FP.PACK_AB R7, R27, R28 ;  /* 0x0000001c1b07723e */ /* 0x000fca00000000ff */
[----:B------:R0:W-:Y:S02]  /*6d00*/  STS.128 [R0+-0x600], R4 ;  /* 0xfffa000400007388 */ /* 0x0001e40000000c00 */
.L_x_103:
[----:B------:R-:W-:Y:S01]  /*6d10*/  WARPSYNC 0xffffffff ;  /* 0xffffffff00007948 */ /* 0x000fe20003800000 */
[----:B------:R-:W-:Y:S01]  /*6d20*/  BAR.SYNC.DEFER_BLOCKING 0x0 ;  /* 0x0000000000007b1d */ /* 0x000fe20000010000 */
[----:B------:R-:W-:-:S05]  /*6d30*/  ISETP.GT.AND P1, PT, R16, 0x1f, PT ;  /* 0x0000001f1000780c */ /* 0x000fca0003f24270 */
[----:B------:R-:W-:Y:S01]  /*6d40*/  BSSY B0, `(.L_x_104) ;  /* 0x0000013000007945 */ /* 0x000fe20003800000 */
[----:B------:R-:W-:Y:S05]  /*6d50*/  @P6 BRA `(.L_x_105) ;  /* 0x0000011000006947 */ /* 0x000fea0003800000 */
[----:B0-----:R-:W0:Y:S02]  /*6d60*/  LDS.128 R4, [R0] ;  /* 0x0000000000047984 */ /* 0x001e240000000c00 */
[--C-:B0-----:R-:W-:Y:S02]  /*6d70*/  HADD2.F32 R2, -RZ, R4.reuse.H0_H0 ;  /* 0x20000004ff027230 */ /* 0x101fe40000004100 */
[----:B------:R-:W-:Y:S02]  /*6d80*/  HADD2.F32 R9, -RZ, R4.H1_H1 ;  /* 0x30000004ff097230 */ /* 0x000fe40000004100 */
[--C-:B------:R-:W-:Y:S01]  /*6d90*/  HADD2.F32 R11, -RZ, R5.reuse.H0_H0 ;  /* 0x20000005ff0b7230 */ /* 0x100fe20000004100 */
[----:B------:R-:W-:Y:S01]  /*6da0*/  FADD.FTZ R33, R33, R2 ;  /* 0x0000000221217221 */ /* 0x000fe20000010000 */
[----:B------:R-:W-:Y:S01]  /*6db0*/  HADD2.F32 R4, -RZ, R5.H1_H1 ;  /* 0x30000005ff047230 */ /* 0x000fe20000004100 */
[----:B------:R-:W-:Y:S01]  /*6dc0*/  FADD.FTZ R34, R34, R9 ;  /* 0x0000000922227221 */ /* 0x000fe20000010000 */
[--C-:B------:R-:W-:Y:S01]  /*6dd0*/  HADD2.F32 R5, -RZ, R6.reuse.H0_H0 ;  /* 0x20000006ff057230 */ /* 0x100fe20000004100 */
[----:B------:R-:W-:Y:S01]  /*6de0*/  FADD.FTZ R32, R32, R11 ;  /* 0x0000000b20207221 */ /* 0x000fe20000010000 */
[----:B------:R-:W-:Y:S01]  /*6df0*/  HADD2.F32 R6, -RZ, R6.H1_H1 ;  /* 0x30000006ff067230 */ /* 0x000fe20000004100 */
[----:B------:R-:W-:Y:S01]  /*6e00*/  FADD.FTZ R31, R31, R4 ;  /* 0x000000041f1f7221 */ /* 0x000fe20000010000 */
[--C-:B------:R-:W-:Y:S01]  /*6e10*/  HADD2.F32 R13, -RZ, R7.reuse.H0_H0 ;  /* 0x20000007ff0d7230 */ /* 0x100fe20000004100 */
[----:B------:R-:W-:Y:S01]  /*6e20*/  FADD.FTZ R30, R30, R5 ;  /* 0x000000051e1e7221 */ /* 0x000fe20000010000 */
[----:B------:R-:W-:Y:S01]  /*6e30*/  HADD2.F32 R8, -RZ, R7.H1_H1 ;  /* 0x30000007ff087230 */ /* 0x000fe20000004100 */
[----:B------:R-:W-:-:S02]  /*6e40*/  FADD.FTZ R29, R29, R6 ;  /* 0x000000061d1d7221 */ /* 0x000fc40000010000 */
[----:B------:R-:W-:Y:S02]  /*6e50*/  FADD.FTZ R28, R28, R13 ;  /* 0x0000000d1c1c7221 */ /* 0x000fe40000010000 */
[----:B------:R-:W-:Y:S02]  /*6e60*/  FADD.FTZ R27, R27, R8 ;  /* 0x000000081b1b7221 */ /* 0x000fe40000010000 */
.L_x_105:
[----:B------:R-:W-:Y:S05]  /*6e70*/  BSYNC B0 ;  /* 0x0000000000007941 */ /* 0x000fea0003800000 */
.L_x_104:
[----:B------:R-:W-:Y:S01]  /*6e80*/  BAR.SYNC.DEFER_BLOCKING 0x0 ;  /* 0x0000000000007b1d */ /* 0x000fe20000010000 */
[----:B------:R-:W-:-:S04]  /*6e90*/  ISETP.GT.AND P6, PT, R16, 0xf, PT ;  /* 0x0000000f1000780c */ /* 0x000fc80003fc4270 */
[----:B------:R-:W-:Y:S01]  /*6ea0*/  P2R R2, PR, RZ, 0x40 ;  /* 0x00000040ff027803 */ /* 0x000fe20000000000 */
[----:B------:R-:W-:Y:S01]  /*6eb0*/  BSSY B0, `(.L_x_106) ;  /* 0x0000007000007945 */ /* 0x000fe20003800000 */
[----:B------:R-:W-:Y:S05]  /*6ec0*/  @P5 BRA `(.L_x_107) ;  /* 0x0000005000005947 */ /* 0x000fea0003800000 */
[----:B0-----:R-:W-:Y:S02]  /*6ed0*/  F2FP.PACK_AB R4, R34, R33 ;  /* 0x000000212204723e */ /* 0x001fe400000000ff */
[----:B------:R-:W-:Y:S02]  /*6ee0*/  F2FP.PACK_AB R5, R31, R32 ;  /* 0x000000201f05723e */ /* 0x000fe400000000ff */
[----:B------:R-:W-:Y:S02]  /*6ef0*/  F2FP.PACK_AB R6, R29, R30 ;  /* 0x0000001e1d06723e */ /* 0x000fe400000000ff */
[----:B------:R-:W-:-:S05]  /*6f00*/  F2FP.PACK_AB R7, R27, R28 ;  /* 0x0000001c1b07723e */ /* 0x000fca00000000ff */
[----:B------:R0:W-:Y:S02]  /*6f10*/  STS.128 [R0+-0x300], R4 ;  /* 0xfffd000400007388 */ /* 0x0001e40000000c00 */
.L_x_107:
[----:B------:R-:W-:Y:S05]  /*6f20*/  BSYNC B0 ;  /* 0x0000000000007941 */ /* 0x000fea0003800000 */
.L_x_106:
[----:B------:R-:W-:Y:S01]  /*6f30*/  BAR.SYNC.DEFER_BLOCKING 0x0 ;  /* 0x0000000000007b1d */ /* 0x000fe20000010000 */
[C---:B------:R-:W-:Y:S02]  /*6f40*/  ISETP.GT.AND P6, PT, R16.reuse, 0x3f, PT ;  /* 0x0000003f1000780c */ /* 0x040fe40003fc4270 */
[----:B------:R-:W-:-:S03]  /*6f50*/  ISETP.GT.AND P5, PT, R16, 0x7, PT ;  /* 0x000000071000780c */ /* 0x000fc60003fa4270 */
[----:B------:R-:W-:Y:S08]  /*6f60*/  BSSY B0, `(.L_x_108) ;  /* 0x0000013000007945 */ /* 0x000ff00003800000 */
[----:B------:R-:W-:Y:S05]  /*6f70*/  @P6 BRA `(.L_x_109) ;  /* 0x0000011000006947 */ /* 0x000fea0003800000 */
[----:B0-----:R-:W0:Y:S02]  /*6f80*/  LDS.128 R4, [R0] ;  /* 0x0000000000047984 */ /* 0x001e240000000c00 */
[----:B0-----:R-:W-:-:S02]  /*6f90*/  HADD2.F32 R2, -RZ, R4.H0_H0 ;  /* 0x20000004ff027230 */ /* 0x001fc40000004100 */
        /* <DEDUP_REMOVED lines=15> */
.L_x_109:
[----:B------:R-:W-:Y:S05]  /*7090*/  BSYNC B0 ;  /* 0x0000000000007941 */ /* 0x000fea0003800000 */
.L_x_108:
[----:B------:R-:W-:Y:S06]  /*70a0*/  BAR.SYNC.DEFER_BLOCKING 0x0 ;  /* 0x0000000000007b1d */ /* 0x000fec0000010000 */
[----:B------:R-:W-:Y:S01]  /*70b0*/  BSSY B0, `(.L_x_110) ;  /* 0x0000007000007945 */ /* 0x000fe20003800000 */
[----:B------:R-:W-:Y:S05]  /*70c0*/  @P4 BRA `(.L_x_111) ;  /* 0x0000005000004947 */ /* 0x000fea0003800000 */
[----:B0-----:R-:W-:Y:S02]  /*70d0*/  F2FP.PACK_AB R4, R34, R33 ;  /* 0x000000212204723e */ /* 0x001fe400000000ff */
[----:B------:R-:W-:-:S02]  /*70e0*/  F2FP.PACK_AB R5, R31, R32 ;  /* 0x000000201f05723e */ /* 0x000fc400000000ff */
[----:B------:R-:W-:Y:S02]  /*70f0*/  F2FP.PACK_AB R6, R29, R30 ;  /* 0x0000001e1d06723e */ /* 0x000fe400000000ff */
[----:B------:R-:W-:-:S05]  /*7100*/  F2FP.PACK_AB R7, R27, R28 ;  /* 0x0000001c1b07723e */ /* 0x000fca00000000ff */
[----:B------:R0:W-:Y:S02]  /*7110*/  STS.128 [R0+-0x180], R4 ;  /* 0xfffe800400007388 */ /* 0x0001e40000000c00 */
.L_x_111:
[----:B------:R-:W-:Y:S05]  /*7120*/  BSYNC B0 ;  /* 0x0000000000007941 */ /* 0x000fea0003800000 */
.L_x_110:
[----:B------:R-:W-:Y:S06]  /*7130*/  BAR.SYNC.DEFER_BLOCKING 0x0 ;  /* 0x0000000000007b1d */ /* 0x000fec0000010000 */
[----:B------:R-:W-:Y:S01]  /*7140*/  BSSY B0, `(.L_x_112) ;  /* 0x0000013000007945 */ /* 0x000fe20003800000 */
[----:B------:R-:W-:Y:S05]  /*7150*/  @P1 BRA `(.L_x_113) ;  /* 0x0000011000001947 */ /* 0x000fea0003800000 */
[----:B0-----:R-:W0:Y:S02]  /*7160*/  LDS.128 R4, [R0] ;  /* 0x0000000000047984 */ /* 0x001e240000000c00 */
[--C-:B0-----:R-:W-:Y:S02]  /*7170*/  HADD2.F32 R2, -RZ, R4.reuse.H0_H0 ;  /* 0x20000004ff027230 */ /* 0x101fe40000004100 */
[----:B------:R-:W-:-:S02]  /*7180*/  HADD2.F32 R9, -RZ, R4.H1_H1 ;  /* 0x30000004ff097230 */ /* 0x000fc40000004100 */
        /* <DEDUP_REMOVED lines=14> */
.L_x_113:
[----:B------:R-:W-:Y:S05]  /*7270*/  BSYNC B0 ;  /* 0x0000000000007941 */ /* 0x000fea0003800000 */
.L_x_112:
        /* <DEDUP_REMOVED lines=8> */
.L_x_115:
[----:B------:R-:W-:Y:S05]  /*7300*/  BSYNC B0 ;  /* 0x0000000000007941 */ /* 0x000fea0003800000 */
.L_x_114:
[----:B------:R-:W-:Y:S01]  /*7310*/  BAR.SYNC.DEFER_BLOCKING 0x0 ;  /* 0x0000000000007b1d */ /* 0x000fe20000010000 */
[----:B------:R-:W-:-:S05]  /*7320*/  ISETP.GT.AND P1, PT, R16, 0xf, PT ;  /* 0x0000000f1000780c */ /* 0x000fca0003f24270 */
        /* <DEDUP_REMOVED lines=19> */
.L_x_117:
[----:B------:R-:W-:Y:S05]  /*7460*/  BSYNC B0 ;  /* 0x0000000000007941 */ /* 0x000fea0003800000 */
.L_x_116:
        /* <DEDUP_REMOVED lines=8> */
.L_x_119:
[----:B------:R-:W-:Y:S05]  /*74f0*/  BSYNC B0 ;  /* 0x0000000000007941 */ /* 0x000fea0003800000 */
.L_x_118:
        /* <DEDUP_REMOVED lines=20> */
.L_x_121:
[----:B------:R-:W-:Y:S05]  /*7640*/  BSYNC B0 ;  /* 0x0000000000007941 */ /* 0x000fea0003800000 */
.L_x_120:
[----:B------:R-:W-:Y:S06]  /*7650*/  BAR.SYNC.DEFER_BLOCKING 0x0 ;  /* 0x0000000000007b1d */ /* 0x000fec0000010000 */
.L_x_102:
[----:B------:R-:W-:-:S04]  /*7660*/  IADD3 R16, R16, 0x7, RZ ;  /* 0x0000000710107810 */ /* 0x000fc80007ffe0ff */
[----:B------:R-:W-:-:S13]  /*7670*/  ISETP.GT.U32.OR P0, PT, R16, 0xe, P0 ;  /* 0x0000000e1000780c */ /* 0x000fda0000704470 */
[----:B------:R-:W-:Y:S05]  /*7680*/  @P0 EXIT ;  /* 0x000000000000094d */ /* 0x000fea0003800000 */
[----:B------:R-:W-:-:S05]  /*7690*/  IMAD.MOV.U32 R2, RZ, RZ, 0x2 ;  /* 0x00000002ff027424 */ /* 0x000fca00078e00ff */
[----:B------:R-:W-:-:S13]  /*76a0*/  ISETP.NE.AND P0, PT, R2, c[0x0][0x258], PT ;  /* 0x0000960002007a0c */ /* 0x000fda0003f05270 */
[----:B------:R-:W-:Y:S05]  /*76b0*/  @!P0 BRA `(.L_x_122) ;  /* 0x000000b000008947 */ /* 0x000fea0003800000 */
[----:B------:R-:W-:Y:S01]  /*76c0*/  IMAD R3, R112, 0x30, R3 ;  /* 0x0000003070037824 */ /* 0x000fe200078e0203 */
[----:B------:R-:W-:Y:S02]  /*76d0*/  F2FP.PACK_AB R33, R34, R33 ;  /* 0x000000212221723e */ /* 0x000fe400000000ff */
[----:B------:R-:W-:Y:S01]  /*76e0*/  F2FP.PACK_AB R31, R31, R32 ;  /* 0x000000201f1f723e */ /* 0x000fe200000000ff */
[----:B------:R-:W-:Y:S01]  /*76f0*/  IMAD.WIDE R2, R3, R2, c[0x0][0x160] ;  /* 0x0000580003027625 */ /* 0x000fe200078e0202 */
[----:B------:R-:W-:Y:S02]  /*7700*/  F2FP.PACK_AB R29, R29, R30 ;  /* 0x0000001e1d1d723e */ /* 0x000fe400000000ff */
[----:B------:R-:W-:Y:S02]  /*7710*/  F2FP.PACK_AB R27, R27, R28 ;  /* 0x0000001c1b1b723e */ /* 0x000fe400000000ff */
[----:B------:R-:W-:Y:S04]  /*7720*/  STG.E [R2.64], R33 ;  /* 0x0000002102007986 */ /* 0x000fe8000c101924 */
[----:B------:R-:W-:Y:S04]  /*7730*/  STG.E [R2.64+0x4], R31 ;  /* 0x0000041f02007986 */ /* 0x000fe8000c101924 */
[----:B------:R-:W-:Y:S04]  /*7740*/  STG.E [R2.64+0x8], R29 ;  /* 0x0000081d02007986 */ /* 0x000fe8000c101924 */
[----:B------:R-:W-:Y:S01]  /*7750*/  STG.E [R2.64+0xc], R27 ;  /* 0x00000c1b02007986 */ /* 0x000fe2000c101924 */
[----:B------:R-:W-:Y:S05]  /*7760*/  EXIT ;  /* 0x000000000000794d */ /* 0x000fea0003800000 */
.L_x_122:
[----:B0-----:R-:W-:Y:S02]  /*7770*/  IMAD.MOV.U32 R4, RZ, RZ, c[0x0][0x250] ;  /* 0x00009400ff047624 */ /* 0x001fe400078e00ff */
[----:B------:R-:W-:-:S05]  /*7780*/  IMAD.MOV.U32 R5, RZ, RZ, c[0x0][0x254] ;  /* 0x00009500ff057624 */ /* 0x000fca00078e00ff */
[----:B------:R-:W3:Y:S01]  /*7790*/  LDG.E R4, [R4.64] ;  /* 0x0000002404047981 */ /* 0x000ee2000c1e1900 */
[----:B------:R-:W-:Y:S02]  /*77a0*/  IMAD R112, R112, 0x30, R3 ;  /* 0x0000003070707824 */ /* 0x000fe400078e0203 */
[C---:B---3--:R-:W-:Y:S02]  /*77b0*/  FMUL.FTZ R34, R4.reuse, R34 ;  /* 0x0000002204227220 */ /* 0x048fe40000410000 */
[C---:B------:R-:W-:Y:S02]  /*77c0*/  FMUL.FTZ R32, R4.reuse, R32 ;  /* 0x0000002004207220 */ /* 0x040fe40000410000 */
[C---:B------:R-:W-:Y:S02]  /*77d0*/  FMUL.FTZ R31, R4.reuse, R31 ;  /* 0x0000001f041f7220 */ /* 0x040fe40000410000 */
[----:B------:R-:W0:Y:S01]  /*77e0*/  F2I.S8.NTZ R34, R34 ;  /* 0x0000002200227305 */ /* 0x000e220000202100 */
[----:B------:R-:W-:-:S02]  /*77f0*/  FMUL.FTZ R30, R4, R30 ;  /* 0x0000001e041e7220 */ /* 0x000fc40000410000 */
[C---:B------:R-:W-:Y:S02]  /*7800*/  FMUL.FTZ R29, R4.reuse, R29 ;  /* 0x0000001d041d7220 */ /* 0x040fe40000410000 */
[C---:B------:R-:W-:Y:S02]  /*7810*/  FMUL.FTZ R33, R4.reuse, R33 ;  /* 0x0000002104217220 */ /* 0x040fe40000410000 */
[C---:B------:R-:W-:Y:S01]  /*7820*/  FMUL.FTZ R28, R4.reuse, R28 ;  /* 0x0000001c041c7220 */ /* 0x040fe20000410000 */
[----:B------:R-:W1:Y:S01]  /*7830*/  F2I.S8.NTZ R32, R32 ;  /* 0x0000002000207305 */ /* 0x000e620000202100 */
[----:B------:R-:W-:-:S07]  /*7840*/  FMUL.FTZ R4, R4, R27 ;  /* 0x0000001b04047220 */ /* 0x000fce0000410000 */
[----:B------:R-:W3:Y:S01]  /*7850*/  F2I.S8.NTZ R31, R31 ;  /* 0x0000001f001f7305 */ /* 0x000ee20000202100 */
[----:B0-----:R-:W-:-:S04]  /*7860*/  PRMT R0, R34, 0x8880, RZ ;  /* 0x0000888022007816 */ /* 0x001fc800000000ff */
[----:B------:R-:W-:-:S03]  /*7870*/  PRMT R0, R0, 0x7710, RZ ;  /* 0x0000771000007816 */ /* 0x000fc600000000ff */
[----:B------:R-:W0:Y:S01]  /*7880*/  F2I.S8.NTZ R30, R30 ;  /* 0x0000001e001e7305 */ /* 0x000e220000202100 */
[----:B-1----:R-:W-:Y:S02]  /*7890*/  PRMT R2, R32, 0x8880, RZ ;  /* 0x0000888020027816 */ /* 0x002fe400000000ff */
[----:B------:R-:W-:Y:S02]  /*78a0*/  LOP3.LUT R9, R0, 0xff, RZ, 0xc0, !PT ;  /* 0x000000ff00097812 */ /* 0x000fe400078ec0ff */
[----:B------:R-:W-:Y:S02]  /*78b0*/  PRMT R2, R2, 0x7710, RZ ;  /* 0x0000771002027816 */ /* 0x000fe400000000ff */
[----:B------:R-:W-:Y:S01]  /*78c0*/  SHF.L.U64.HI R6, R9, 0x8, RZ ;  /* 0x0000000809067819 */ /* 0x000fe200000102ff */
[----:B------:R-:W1:Y:S01]  /*78d0*/  F2I.S8.NTZ R29, R29 ;  /* 0x0000001d001d7305 */ /* 0x000e620000202100 */
[----:B---3--:R-:W-:Y:S02]  /*78e0*/  PRMT R5, R31, 0x8880, RZ ;  /* 0x000088801f057816 */ /* 0x008fe400000000ff */
[----:B------:R-:W-:-:S02]  /*78f0*/  LOP3.LUT R8, R2, 0xff, RZ, 0xc0, !PT ;  /* 0x000000ff02087812 */ /* 0x000fc400078ec0ff */
[----:B------:R-:W-:Y:S02]  /*7900*/  PRMT R5, R5, 0x7710, RZ ;  /* 0x0000771005057816 */ /* 0x000fe400000000ff */
[----:B------:R-:W-:Y:S01]  /*7910*/  SHF.L.U64.HI R2, R8, 0x10, RZ ;  /* 0x0000001008027819 */ /* 0x000fe200000102ff */
[----:B------:R-:W3:Y:S01]  /*7920*/  F2I.S8.NTZ R33, R33 ;  /* 0x0000002100217305 */ /* 0x000ee20000202100 */
[----:B------:R-:W-:Y:S02]  /*7930*/  LOP3.LUT R7, R5, 0xff, RZ, 0xc0, !PT ;  /* 0x000000ff05077812 */ /* 0x000fe400078ec0ff */
[----:B0-----:R-:W-:Y:S02]  /*7940*/  PRMT R0, R30, 0x8880, RZ ;  /* 0x000088801e007816 */ /* 0x001fe400000000ff */
[----:B------:R-:W-:Y:S02]  /*7950*/  SHF.L.U64.HI R5, R7, 0x18, RZ ;  /* 0x0000001807057819 */ /* 0x000fe400000102ff */
[----:B------:R-:W-:Y:S01]  /*7960*/  PRMT R0, R0, 0x7710, RZ ;  /* 0x0000771000007816 */ /* 0x000fe200000000ff */
[----:B------:R-:W0:Y:S01]  /*7970*/  F2I.S8.NTZ R28, R28 ;  /* 0x0000001c001c7305 */ /* 0x000e220000202100 */
[----:B------:R-:W-:-:S02]  /*7980*/  LOP3.LUT R5, R5, R2, R6, 0xfe, !PT ;  /* 0x0000000205057212 */ /* 0x000fc400078efe06 */
[----:B-1----:R-:W-:Y:S02]  /*7990*/  PRMT R2, R29, 0x8880, RZ ;  /* 0x000088801d027816 */ /* 0x002fe400000000ff */
[----:B------:R-:W-:Y:S02]  /*79a0*/  LOP3.LUT R0, R0, 0xff, RZ, 0xc0, !PT ;  /* 0x000000ff00007812 */ /* 0x000fe400078ec0ff */
[----:B------:R-:W-:Y:S01]  /*79b0*/  PRMT R2, R2, 0x7710, RZ ;  /* 0x0000771002027816 */ /* 0x000fe200000000ff */
[----:B------:R-:W1:Y:S01]  /*79c0*/  F2I.S8.NTZ R4, R4 ;  /* 0x0000000400047305 */ /* 0x000e620000202100 */
[----:B---3--:R-:W-:Y:S02]  /*79d0*/  PRMT R33, R33, 0x8880, RZ ;  /* 0x0000888021217816 */ /* 0x008fe400000000ff */
[----:B------:R-:W-:Y:S02]  /*79e0*/  LOP3.LUT R6, R0, 0xffffff00, R5, 0xf8, !PT ;  /* 0xffffff0000067812 */ /* 0x000fe400078ef805 */
[----:B------:R-:W-:-:S02]  /*79f0*/  PRMT R5, R2, 0x7604, RZ ;  /* 0x0000760402057816 */ /* 0x000fc400000000ff */
[----:B------:R-:W-:Y:S02]  /*7a00*/  PRMT R0, R33, 0x7710, RZ ;  /* 0x0000771021007816 */ /* 0x000fe400000000ff */
[----:B0-----:R-:W-:Y:S02]  /*7a10*/  PRMT R28, R28, 0x8880, RZ ;  /* 0x000088801c1c7816 */ /* 0x001fe400000000ff */
[----:B------:R-:W-:Y:S01]  /*7a20*/  LOP3.LUT R3, R5, 0xffff00ff, R6, 0xf8, !PT ;  /* 0xffff00ff05037812 */ /* 0x000fe200078ef806 */
[----:B------:R-:W-:Y:S01]  /*7a30*/  IMAD.U32 R6, R8, 0x10000, RZ ;  /* 0x0001000008067824 */ /* 0x000fe200078e00ff */
[----:B------:R-:W-:Y:S02]  /*7a40*/  PRMT R2, R28, 0x7710, RZ ;  /* 0x000077101c027816 */ /* 0x000fe400000000ff */
[----:B------:R-:W-:Y:S02]  /*7a50*/  PRMT R9, R0, 0x6540, R9 ;  /* 0x0000654000097816 */ /* 0x000fe40000000009 */
[----:B------:R-:W-:-:S02]  /*7a60*/  PRMT R2, R2, 0x7054, RZ ;  /* 0x0000705402027816 */ /* 0x000fc400000000ff */
[----:B-1----:R-:W-:Y:S02]  /*7a70*/  PRMT R0, R4, 0x8880, RZ ;  /* 0x0000888004007816 */ /* 0x002fe400000000ff */
[----:B------:R-:W-:Y:S02]  /*7a80*/  LOP3.LUT R6, R6, 0xff00ffff, R9, 0xf8, !PT ;  /* 0xff00ffff06067812 */ /* 0x000fe400078ef809 */
[----:B------:R-:W-:Y:S02]  /*7a90*/  LOP3.LUT R3, R2, 0xff00ffff, R3, 0xf8, !PT ;  /* 0xff00ffff02037812 */ /* 0x000fe400078ef803 */
[----:B------:R-:W-:Y:S02]  /*7aa0*/  IADD3 R4, P0, R112, c[0x0][0x160], RZ ;  /* 0x0000580070047a10 */ /* 0x000fe40007f1e0ff */
[----:B------:R-:W-:Y:S02]  /*7ab0*/  PRMT R0, R0, 0x7710, RZ ;  /* 0x0000771000007816 */ /* 0x000fe400000000ff */
[----:B------:R-:W-:-:S02]  /*7ac0*/  PRMT R2, R6, 0x4210, R7 ;  /* 0x0000421006027816 */ /* 0x000fc40000000007 */
[----:B------:R-:W-:Y:S02]  /*7ad0*/  LEA.HI.X.SX32 R5, R112, c[0x0][0x164], 0x1, P0 ;  /* 0x0000590070057a11 */ /* 0x000fe400000f0eff */
[----:B------:R-:W-:-:S05]  /*7ae0*/  PRMT R3, R3, 0x4210, R0 ;  /* 0x0000421003037816 */ /* 0x000fca0000000000 */
[----:B------:R-:W-:Y:S01]  /*7af0*/  STG.E.64 [R4.64], R2 ;  /* 0x0000000204007986 */ /* 0x000fe2000c101b24 */
[----:B------:R-:W-:Y:S05]  /*7b00*/  EXIT ;  /* 0x000000000000794d */ /* 0x000fea0003800000 */
.L_x_20:
[----:B------:R-:W-:Y:S01]  /*7b10*/  IMAD.MOV.U32 R3, RZ, RZ, 0x10 ;  /* 0x00000010ff037424 */ /* 0x000fe200078e00ff */
[----:B0-----:R-:W-:Y:S01]  /*7b20*/  MOV R4, 0x7b60 ;  /* 0x00007b6000047802 */ /* 0x001fe20000000f00 */
[----:B------:R-:W-:Y:S02]  /*7b30*/  IMAD.MOV.U32 R0, RZ, RZ, 0x1f ;  /* 0x0000001fff007424 */ /* 0x000fe400078e00ff */
[----:B------:R-:W-:Y:S02]  /*7b40*/  IMAD.MOV.U32 R7, RZ, RZ, -0x1 ;  /* 0xffffffffff077424 */ /* 0x000fe400078e00ff */
[----:B------:R-:W-:Y:S05]  /*7b50*/  CALL.REL.NOINC `($__internal_0_$__cuda_sm70_shflsync_bfly_p) ;  /* 0x000001b000007944 */ /* 0x000fea0003c00000 */
[----:B01----:R-:W-:Y:S05]  /*7b60*/  BRA `(.L_x_123) ;  /* 0xffff9c4000007947 */ /* 0x003fea000383ffff */
.L_x_21:
[----:B-1----:R-:W-:Y:S01]  /*7b70*/  IMAD.MOV.U32 R6, RZ, RZ, R9 ;  /* 0x000000ffff067224 */ /* 0x002fe200078e0009 */
[----:B0-----:R-:W-:Y:S01]  /*7b80*/  MOV R4, 0x7bd0 ;  /* 0x00007bd000047802 */ /* 0x001fe20000000f00 */
[----:B------:R-:W-:Y:S02]  /*7b90*/  IMAD.MOV.U32 R3, RZ, RZ, 0x8 ;  /* 0x00000008ff037424 */ /* 0x000fe400078e00ff */
[----:B------:R-:W-:Y:S02]  /*7ba0*/  IMAD.MOV.U32 R0, RZ, RZ, 0x1f ;  /* 0x0000001fff007424 */ /* 0x000fe400078e00ff */
[----:B------:R-:W-:-:S02]  /*7bb0*/  IMAD.MOV.U32 R7, RZ, RZ, -0x1 ;  /* 0xffffffffff077424 */ /* 0x000fc400078e00ff */
[----:B------:R-:W-:Y:S05]  /*7bc0*/  CALL.REL.NOINC `($__internal_0_$__cuda_sm70_shflsync_bfly_p) ;  /* 0x0000014000007944 */ /* 0x000fea0003c00000 */
[----:B01----:R-:W-:Y:S01]  /*7bd0*/  FADD.FTZ R6, R9, R0 ;  /* 0x0000000009067221 */ /* 0x003fe20000010000 */
[----:B------:R-:W-:Y:S01]  /*7be0*/  MOV R4, 0x7c30 ;  /* 0x00007c3000047802 */ /* 0x000fe20000000f00 */
[----:B------:R-:W-:-:S02]  /*7bf0*/  IMAD.MOV.U32 R3, RZ, RZ, 0x4 ;  /* 0x00000004ff037424 */ /* 0x000fc400078e00ff */
[----:B------:R-:W-:Y:S02]  /*7c00*/  IMAD.MOV.U32 R0, RZ, RZ, 0x1f ;  /* 0x0000001fff007424 */ /* 0x000fe400078e00ff */
[----:B------:R-:W-:Y:S02]  /*7c10*/  IMAD.MOV.U32 R7, RZ, RZ, -0x1 ;  /* 0xffffffffff077424 */ /* 0x000fe400078e00ff */
[----:B------:R-:W-:Y:S05]  /*7c20*/  CALL.REL.NOINC `($__internal_0_$__cuda_sm70_shflsync_bfly_p) ;  /* 0x000000e000007944 */ /* 0x000fea0003c00000 */
[----:B01----:R-:W-:Y:S01]  /*7c30*/  FADD.FTZ R6, R6, R0 ;  /* 0x0000000006067221 */ /* 0x003fe20000010000 */
[----:B------:R-:W-:Y:S01]  /*7c40*/  MOV R4, 0x7c90 ;  /* 0x00007c9000047802 */ /* 0x000fe20000000f00 */
[----:B------:R-:W-:Y:S02]  /*7c50*/  IMAD.MOV.U32 R3, RZ, RZ, 0x2 ;  /* 0x00000002ff037424 */ /* 0x000fe400078e00ff */
[----:B------:R-:W-:Y:S02]  /*7c60*/  IMAD.MOV.U32 R0, RZ, RZ, 0x1f ;  /* 0x0000001fff007424 */ /* 0x000fe400078e00ff */
[----:B------:R-:W-:Y:S02]  /*7c70*/  IMAD.MOV.U32 R7, RZ, RZ, -0x1 ;  /* 0xffffffffff077424 */ /* 0x000fe400078e00ff */
[----:B------:R-:W-:Y:S05]  /*7c80*/  CALL.REL.NOINC `($__internal_0_$__cuda_sm70_shflsync_bfly_p) ;  /* 0x0000008000007944 */ /* 0x000fea0003c00000 */
[----:B01----:R-:W-:Y:S01]  /*7c90*/  FADD.FTZ R6, R6, R0 ;  /* 0x0000000006067221 */ /* 0x003fe20000010000 */
[----:B------:R-:W-:Y:S01]  /*7ca0*/  MOV R4, 0x7cf0 ;  /* 0x00007cf000047802 */ /* 0x000fe20000000f00 */
[----:B------:R-:W-:-:S02]  /*7cb0*/  IMAD.MOV.U32 R3, RZ, RZ, 0x1 ;  /* 0x00000001ff037424 */ /* 0x000fc400078e00ff */
[----:B------:R-:W-:Y:S02]  /*7cc0*/  IMAD.MOV.U32 R0, RZ, RZ, 0x1f ;  /* 0x0000001fff007424 */ /* 0x000fe400078e00ff */
[----:B------:R-:W-:Y:S02]  /*7cd0*/  IMAD.MOV.U32 R7, RZ, RZ, -0x1 ;  /* 0xffffffffff077424 */ /* 0x000fe400078e00ff */
[----:B------:R-:W-:Y:S05]  /*7ce0*/  CALL.REL.NOINC `($__internal_0_$__cuda_sm70_shflsync_bfly_p) ;  /* 0x0000002000007944 */ /* 0x000fea0003c00000 */
[----:B-1----:R-:W-:Y:S01]  /*7cf0*/  IMAD.MOV.U32 R5, RZ, RZ, R0 ;  /* 0x000000ffff057224 */ /* 0x002fe200078e0000 */
[----:B0-----:R-:W-:Y:S05]  /*7d00*/  BRA `(.L_x_124) ;  /* 0xffff9b3000007947 */ /* 0x001fea000383ffff */
        .weak           $__internal_0_$__cuda_sm70_shflsync_bfly_p
        .type           $__internal_0_$__cuda_sm70_shflsync_bfly_p,@function
        .size           $__internal_0_$__cuda_sm70_shflsync_bfly_p,(.L_x_2725 - $__internal_0_$__cuda_sm70_shflsync_bfly_p)
$__internal_0_$__cuda_sm70_shflsync_bfly_p:
[----:B------:R-:W-:Y:S01]  /*7d10*/  IMAD.MOV.U32 R5, RZ, RZ, 0x0 ;  /* 0x00000000ff057424 */ /* 0x000fe200078e00ff */
[----:B------:R-:W-:Y:S04]  /*7d20*/  WARPSYNC R7 ;  /* 0x0000000700007348 */ /* 0x000fe80003800000 */
[----:B------:R0:W1:Y:S01]  /*7d30*/  SHFL.BFLY PT, R0, R6, R3, R0 ;  /* 0x0c00000306007389 */ /* 0x00006200000e0000 */
[----:B------:R-:W-:Y:S05]  /*7d40*/  RET.REL.NODEC R4 `(_ZN4mmha33masked_multihead_attention_kernelItLi48ELi64ELi1ELi8ELi256ELb1ELb1EEEv26Multihead_attention_paramsIT_XT5_EE) ;  /* 0xffff82b004007950 */ /* 0x000fea0003c3ffff */
.L_x_125:
[----:B------:R-:W-:-:S00]  /*7d50*/  BRA `(.L_x_125) ;  /* 0xfffffff000007947 */ /* 0x000fc0000383ffff */
[----:B------:R-:W-:-:S00]  /*7d60*/  NOP ;  /* 0x0000000000007918 */ /* 0x000fc00000000000 */
        /* <DEDUP_REMOVED lines=9> */
.L_x_2725:


//--------------------- .text._ZN4mmha33masked_multihead_attention_kernelItLi48ELi64ELi2ELi8ELi128ELb1ELb1EEEv26Multihead_attention_paramsIT_XT5_EE --------------------------
	.section	.text._ZN4mmha33masked_multihead_attention_kernelItLi48ELi64ELi2ELi8ELi128ELb1ELb1EEEv26Multihead_attention_paramsIT_XT5_EE,"ax",@progbits
	.sectioninfo	@"SHI_REGISTERS=85"
	.align	128
        .global         _ZN4mmha33masked_multihead_attention_kernelItLi48ELi64ELi2ELi8ELi128ELb1ELb1EEEv26Multihead_attention_paramsIT_XT5_EE
        .type           _ZN4mmha33masked_multihead_attention_kernelItLi48ELi64ELi2ELi8ELi128ELb1ELb1EEEv26Multihead_attention_paramsIT_XT5_EE,@function
        .size           _ZN4mmha33masked_multihead_attention_kernelItLi48ELi64ELi2ELi8ELi128ELb1ELb1EEEv26Multihead_attention_paramsIT_XT5_EE,(.L_x_2726 - _ZN4mmha33masked_multihead_attention_kernelItLi48ELi64ELi2ELi8ELi128ELb1ELb1EEEv26Multihead_attention_paramsIT_XT5_EE)
        .other          _ZN4mmha33masked_multihead_attention_kernelItLi48ELi64ELi2ELi8ELi128ELb1ELb1EEEv26Multihead_attention_paramsIT_XT5_EE,@"STO_CUDA_ENTRY STV_DEFAULT"
_ZN4mmha33masked_multihead_attention_kernelItLi48ELi64ELi2ELi8ELi128ELb1ELb1EEEv26Multihead_attention_paramsIT_XT5_EE:
.text._ZN4mmha33masked_multihead_attention_kernelItLi48ELi64ELi2ELi8ELi128ELb1ELb1EEEv26Multihead_attention_paramsIT_XT5_EE:
        /* <DEDUP_REMOVED lines=11> */
.L_x_126:
        /* <DEDUP_REMOVED lines=42> */
[----:B------:R-:W-:-:S10]  /*0350*/  IMAD.IADD R8, R3, 0x1, R0 ;  /* 0x0000000103087824 */ /* 0x000fd400078e0200 */
[----:B0-----:R-:W-:-:S04]  /*0360*/  @!P0 IMAD.MOV.U32 R5, RZ, RZ, 0x2 ;  /* 0x00000002ff058424 */ /* 0x001fc800078e00ff */
[----:B------:R-:W-:Y:S01]  /*0370*/  @!P0 IMAD.WIDE R4, R8, R5, c[0x0][0x170] ;  /* 0x00005c0008048625 */ /* 0x000fe200078e0205 */
[----:B-1----:R-:W-:-:S04]  /*0380*/  SHF.R.S32.HI R6, RZ, 0x1f, R19 ;  /* 0x0000001fff067819 */ /* 0x002fc80000011413 */
[----:B------:R0:W5:Y:S01]  /*0390*/  @!P0 LDG.E R15, [R4.64] ;  /* 0x00000024040f8981 */ /* 0x000162000c1e1900 */
[----:B------:R-:W-:Y:S01]  /*03a0*/  ISETP.NE.U32.AND P0, PT, RZ, c[0x0][0x1f8], PT ;  /* 0x00007e00ff007a0c */ /* 0x000fe20003f05070 */
[----:B------:R-:W-:Y:S01]  /*03b0*/  IMAD R23, R2, c[0x0][0x1d8], R18 ;  /* 0x0000760002177a24 */ /* 0x000fe200078e0212 */
[----:B------:R-:W-:Y:S01]  /*03c0*/  ISETP.EQ.U32.AND P1, PT, RZ, c[0x0][0x180], PT ;  /* 0x00006000ff007a0c */ /* 0x000fe20003f22070 */
[----:B------:R-:W-:Y:S01]  /*03d0*/  IMAD.MOV.U32 R28, RZ, RZ, RZ ;  /* 0x000000ffff1c7224 */ /* 0x000fe200078e00ff */
[----:B------:R-:W-:Y:S01]  /*03e0*/  ISETP.NE.AND.EX P0, PT, RZ, c[0x0][0x1fc], PT, P0 ;  /* 0x00007f00ff007a0c */ /* 0x000fe20003f05300 */
[----:B------:R-:W-:Y:S01]  /*03f0*/  IMAD R52, R23, 0x30, RZ ;  /* 0x0000003017347824 */ /* 0x000fe200078e02ff */
[----:B------:R-:W-:Y:S01]  /*0400*/  LEA.HI R6, R6, R19, RZ, 0x2 ;  /* 0x0000001306067211 */ /* 0x000fe200078f10ff */
[----:B------:R-:W-:Y:S01]  /*0410*/  IMAD.MOV.U32 R22, RZ, RZ, RZ ;  /* 0x000000ffff167224 */ /* 0x000fe200078e00ff */
[----:B------:R-:W-:Y:S01]  /*0420*/  ISETP.EQ.OR.EX P1, PT, RZ, c[0x0][0x184], P3, P1 ;  /* 0x00006100ff007a0c */ /* 0x000fe20001f22710 */
[----:B------:R-:W-:Y:S01]  /*0430*/  IMAD.MOV.U32 R31, RZ, RZ, RZ ;  /* 0x000000ffff1f7224 */ /* 0x000fe200078e00ff */
[C---:B0-----:R-:W-:Y:S01]  /*0440*/  LOP3.LUT R4, R6.reuse, 0x7ffffffc, RZ, 0xc0, !PT ;  /* 0x7ffffffc06047812 */ /* 0x041fe200078ec0ff */
[----:B------:R-:W-:Y:S01]  /*0450*/  IMAD.SHL.U32 R6, R6, 0x2, RZ ;  /* 0x0000000206067824 */ /* 0x000fe200078e00ff */
[----:B------:R-:W-:-:S02]  /*0460*/  ISETP.LT.AND P2, PT, R19, 0x20, P4 ;  /* 0x000000201300780c */ /* 0x000fc40002741270 */
[----:B------:R-:W-:Y:S01]  /*0470*/  ISETP.NE.OR P1, PT, RZ, c[0x0][0x1ec], P1 ;  /* 0x00007b00ff007a0c */ /* 0x000fe20000f25670 */
[----:B------:R-:W-:Y:S01]  /*0480*/  IMAD.IADD R4, R19, 0x1, -R4 ;  /* 0x0000000113047824 */ /* 0x000fe200078e0a04 */
[----:B------:R-:W-:Y:S02]  /*0490*/  LOP3.LUT R5, R6, 0xfffffff8, RZ, 0xc0, !PT ;  /* 0xfffffff806057812 */ /* 0x000fe400078ec0ff */
[----:B------:R-:W-:Y:S01]  /*04a0*/  SHF.R.S32.HI R7, RZ, 0x1f, R2 ;  /* 0x0000001fff077819 */ /* 0x000fe20000011402 */
[----:B------:R-:W-:Y:S01]  /*04b0*/  IMAD.SHL.U32 R29, R4, 0x2, RZ ;  /* 0x00000002041d7824 */ /* 0x000fe200078e00ff */
[----:B------:R-:W-:Y:S01]  /*04c0*/  @P0 LEA R10, P4, R2, c[0x0][0x1f8], 0x2 ;  /* 0x00007e00020a0a11 */ /* 0x000fe200078810ff */
[----:B------:R-:W-:Y:S02]  /*04d0*/  IMAD.IADD R30, R52, 0x1, R5 ;  /* 0x00000001341e7824 */ /* 0x000fe400078e0205 */
[----:B------:R-:W-:Y:S01]  /*04e0*/  @!P3 IMAD.MOV.U32 R4, RZ, RZ, 0x2 ;  /* 0x00000002ff04b424 */ /* 0x000fe200078e00ff */
[----:B------:R-:W-:Y:S01]  /*04f0*/  @P0 LEA.HI.X R11, R2, c[0x0][0x1fc], R7, 0x2, P4 ;  /* 0x00007f00020b0a11 */ /* 0x000fe200020f1407 */
[----:B------:R-:W-:-:S02]  /*0500*/  @P2 IMAD.MOV.U32 R12, RZ, RZ, 0x2 ;  /* 0x00000002ff0c2424 */ /* 0x000fc400078e00ff */
[----:B------:R-:W-:Y:S01]  /*0510*/  @!P1 IMAD.MOV.U32 R13, RZ, RZ, 0x2 ;  /* 0x00000002ff0d9424 */ /* 0x000fe200078e00ff */
[----:B------:R-:W-:Y:S01]  /*0520*/  IABS R27, c[0x0][0x1d4] ;  /* 0x00007500001b7a13 */ /* 0x000fe20000000000 */
[----:B------:R0:W5:Y:S03]  /*0530*/  @P0 LDG.E R22, [R10.64] ;  /* 0x000000240a160981 */ /* 0x000166000c1e1900 */
[----:B------:R-:W1:Y:S01]  /*0540*/  I2F.RP R14, R27 ;  /* 0x0000001b000e7306 */ /* 0x000e620000209400 */
[----:B----4-:R-:W-:-:S05]  /*0550*/  IADD3 R25, R16, -0x1, RZ ;  /* 0xffffffff10197810 */ /* 0x010fca0007ffe0ff */
[----:B------:R-:W-:Y:S02]  /*0560*/  @!P3 IMAD R5, R25, 0x8, R29 ;  /* 0x000000081905b824 */ /* 0x000fe400078e021d */
[----:B------:R-:W-:Y:S02]  /*0570*/  @P2 IMAD R7, R17, c[0x0][0x1d8], R18 ;  /* 0x0000760011072a24 */ /* 0x000fe400078e0212 */
[----:B------:R-:W-:Y:S02]  /*0580*/  @!P3 IMAD R5, R30, c[0x0][0x1d4], R5 ;  /* 0x000075001e05ba24 */ /* 0x000fe400078e0205 */
[----:B------:R-:W-:Y:S02]  /*0590*/  @P2 IMAD R9, R7, 0x30, R0 ;  /* 0x0000003007092824 */ /* 0x000fe400078e0200 */
[----:B------:R-:W-:-:S04]  /*05a0*/  @!P1 IMAD.WIDE R6, R8, R13, c[0x0][0x180] ;  /* 0x0000600008069625 */ /* 0x000fc800078e020d */
[----:B------:R-:W-:Y:S01]  /*05b0*/  @!P3 IMAD.WIDE R4, R5, R4, c[0x0][0x198] ;  /* 0x000066000504b625 */ /* 0x000fe200078e0204 */
[----:B-1----:R-:W1:Y:S01]  /*05c0*/  MUFU.RCP R14, R14 ;  /* 0x0000000e000e7308 */ /* 0x002e620000001000 */
[----:B------:R2:W5:Y:S02]  /*05d0*/  @!P1 LDG.E R31, [R6.64] ;  /* 0x00000024061f9981 */ /* 0x000564000c1e1900 */
[----:B------:R-:W-:Y:S02]  /*05e0*/  @P2 IMAD.WIDE R8, R9, R12, c[0x0][0x230] ;  /* 0x00008c0009082625 */ /* 0x000fe400078e020c */
[----:B------:R3:W5:Y:S04]  /*05f0*/  @!P3 LDG.E R28, [R4.64] ;  /* 0x00000024041cb981 */ /* 0x000768000c1e1900 */
[----:B------:R3:W5:Y:S01]  /*0600*/  @P2 LDG.E R21, [R8.64] ;  /* 0x0000002408152981 */ /* 0x000762000c1e1900 */
[----:B-1----:R-:W-:-:S04]  /*0610*/  IADD3 R12, R14, 0xffffffe, RZ ;  /* 0x0ffffffe0e0c7810 */ /* 0x002fc80007ffe0ff */
        /* <DEDUP_REMOVED lines=15> */
[----:B------:R-:W-:Y:S01]  /*0710*/  ISETP.NE.AND P5, PT, RZ, c[0x0][0x1ec], PT ;  /* 0x00007b00ff007a0c */ /* 0x000fe20003fa5270 */
[----:B------:R-:W-:Y:S01]  /*0720*/  IMAD.MOV.U32 R32, RZ, RZ, RZ ;  /* 0x000000ffff207224 */ /* 0x000fe200078e00ff */
        /* <DEDUP_REMOVED lines=21> */
.L_x_128:
[----:B0--3--:R-:W-:Y:S05]  /*0880*/  BSYNC B0 ;  /* 0x0000000000007941 */ /* 0x009fea0003800000 */
.L_x_127:
        /* <DEDUP_REMOVED lines=26> */
[----:B------:R-:W-:-:S04]  /*0a30*/  IMAD R7, R7, R6, RZ ;  /* 0x0000000607077224 */ /* 0x000fc800078e02ff */
        /* <DEDUP_REMOVED lines=40> */
.L_x_131:
        /* <DEDUP_REMOVED lines=9> */
.L_x_132:
        /* <DEDUP_REMOVED lines=42> */
.L_x_136:
[----:B------:R-:W-:Y:S01]  /*0ff0*/  IMAD R12, R4, 0x2, R35 ;  /* 0x00000002040c7824 */ /* 0x000fe200078e0223 */
        /* <DEDUP_REMOVED lines=10> */
[--C-:B------:R-:W-:Y:S02]  /*10a0*/  HADD2.F32 R6, -RZ, R28.reuse.H1_H1 ;  /* 0x3000001cff067230 */ /* 0x100fe40000004100 */
        /* <DEDUP_REMOVED lines=14> */
[-C--:B-1----:R-:W-:Y:S02]  /*1190*/  FMUL.FTZ R5, R9, R3.reuse ;  /* 0x0000000309057220 */ /* 0x082fe40000410000 */
[C---:B------:R-:W-:Y:S02]  /*11a0*/  FMUL.FTZ R9, R3.reuse, R6 ;  /* 0x0000000603097220 */ /* 0x040fe40000410000 */
[----:B------:R-:W-:Y:S02]  /*11b0*/  FFMA.FTZ R7, R3, R28, -R7 ;  /* 0x0000001c03077223 */ /* 0x000fe40000010807 */
[C---:B------:R-:W-:Y:S02]  /*11c0*/  FFMA.FTZ R0, R32.reuse, R3, -R0 ;  /* 0x0000000320007223 */ /* 0x040fe40000010800 */
[----:B------:R-:W-:Y:S02]  /*11d0*/  FFMA.FTZ R5, R32, R4, R5 ;  /* 0x0000000420057223 */ /* 0x000fe40000010005 */
[----:B------:R-:W-:-:S03]  /*11e0*/  FFMA.FTZ R28, R4, R28, R9 ;  /* 0x0000001c041c7223 */ /* 0x000fc60000010009 */
[----:B------:R-:W-:Y:S02]  /*11f0*/  F2FP.PACK_AB R32, R5, R0 ;  /* 0x000000000520723e */ /* 0x000fe400000000ff */
[----:B------:R-:W-:Y:S02]  /*1200*/  F2FP.PACK_AB R28, R28, R7 ;  /* 0x000000071c1c723e */ /* 0x000fe400000000ff */
.L_x_139:
[----:B------:R-:W-:Y:S05]  /*1210*/  BSYNC B2 ;  /* 0x0000000000027941 */ /* 0x000fea0003800000 */
.L_x_138:
[----:B------:R-:W-:Y:S01]  /*1220*/  PRMT R6, R28, 0x7632, R6 ;  /* 0x000076321c067816 */ /* 0x000fe20000000006 */
[----:B------:R0:W-:Y:S04]  /*1230*/  STS.U16 [R15+0x120], R28 ;  /* 0x0001201c0f007388 */ /* 0x0001e80000000400 */
[----:B------:R0:W-:Y:S02]  /*1240*/  STS.U16 [R12], R6 ;  /* 0x000000060c007388 */ /* 0x0001e40000000400 */
.L_x_137:
[----:B------:R-:W-:Y:S05]  /*1250*/  BSYNC B1 ;  /* 0x0000000000017941 */ /* 0x000fea0003800000 */
.L_x_135:
[----:B------:R-:W-:Y:S01]  /*1260*/  PRMT R0, R32, 0x7632, R0 ;  /* 0x0000763220007816 */ /* 0x000fe20000000000 */
[----:B------:R1:W-:Y:S04]  /*1270*/  STS.U16 [R10+0x120], R32 ;  /* 0x000120200a007388 */ /* 0x0003e80000000400 */
[----:B------:R1:W-:Y:S02]  /*1280*/  STS.U16 [R35], R0 ;  /* 0x0000000023007388 */ /* 0x0003e40000000400 */
.L_x_134:
[----:B------:R-:W-:Y:S05]  /*1290*/  BSYNC B0 ;  /* 0x0000000000007941 */ /* 0x000fea0003800000 */
.L_x_133:
[----:B------:R-:W-:Y:S06]  /*12a0*/  BAR.SYNC.DEFER_BLOCKING 0x0 ;  /* 0x0000000000007b1d */ /* 0x000fec0000010000 */
[----:B------:R-:W-:Y:S01]  /*12b0*/  BSSY B0, `(.L_x_140) ;  /* 0x0000005000007945 */ /* 0x000fe20003800000 */
[----:B------:R-:W-:Y:S05]  /*12c0*/  @!P6 BRA `(.L_x_141) ;  /* 0x000000300000e947 */ /* 0x000fea0003800000 */
[----:B------:R-:W-:Y:S01]  /*12d0*/  ISETP.NE.AND P0, PT, RZ, c[0x0][0x1ec], PT ;  /* 0x00007b00ff007a0c */ /* 0x000fe20003f05270 */
[----:B01----:R0:W1:-:S12]  /*12e0*/  LDS R32, [R11] ;  /* 0x000000000b207984 */ /* 0x0030580000000800 */
[----:B------:R0:W2:Y:S02]  /*12f0*/  @!P0 LDS R28, [R13] ;  /* 0x000000000d1c8984 */ /* 0x0000a40000000800 */
.L_x_141:
[----:B------:R-:W-:Y:S05]  /*1300*/  BSYNC B0 ;  /* 0x0000000000007941 */ /* 0x000fea0003800000 */
.L_x_140:
[----:B------:R-:W-:Y:S06]  /*1310*/  BAR.SYNC.DEFER_BLOCKING 0x0 ;  /* 0x0000000000007b1d */ /* 0x000fec0000010000 */
[----:B------:R-:W-:Y:S05]  /*1320*/  BRA `(.L_x_130) ;  /* 0x0000035000007947 */ /* 0x000fea0003800000 */
.L_x_129:
        /* <DEDUP_REMOVED lines=25> */
.L_x_142:
        /* <DEDUP_REMOVED lines=27> */
.L_x_143:
[----:B------:R-:W-:Y:S05]  /*1670*/  BSYNC B0 ;  /* 0x0000000000007941 */ /* 0x000fea0003800000 */
.L_x_130:
[----:B------:R-:W-:Y:S01]  /*1680*/  ISETP.GT.AND P0, PT, R19, 0x1f, PT ;  /* 0x0000001f1300780c */ /* 0x000fe20003f04270 */
[----:B------:R-:W-:Y:S01]  /*1690*/  BSSY B0, `(.L_x_144) ;  /* 0x000001c000007945 */ /* 0x000fe20003800000 */
[----:B------:R-:W-:-:S11]  /*16a0*/  IMAD.MOV.U32 R3, RZ, RZ, RZ ;  /* 0x000000ffff037224 */ /* 0x000fd600078e00ff */
        /* <DEDUP_REMOVED lines=15> */
[----:B------:R2:W3:Y:S02]  /*17a0*/  SHFL.BFLY PT, R0, R3, 0x10, 0x1f ;  /* 0x0e001f0003007f89 */ /* 0x0004e400000e0000 */
.L_x_264:
[----:B---3--:R-:W-:Y:S01]  /*17b0*/  FADD.FTZ R7, R3, R0 ;  /* 0x0000000003077221 */ /* 0x008fe20000010000 */
[----:B------:R-:W-:Y:S05]  /*17c0*/  BRA.DIV ~URZ, `(.L_x_147) ;  /* 0x00005c627f007947 */ /* 0x000fea000b800000 */
[----:B------:R-:W3:Y:S02]  /*17d0*/  SHFL.BFLY PT, R0, R7, 0x8, 0x1f ;  /* 0x0d001f0007007f89 */ /* 0x000ee400000e0000 */
[----:B---3--:R-:W-:-:S05]  /*17e0*/  FADD.FTZ R0, R7, R0 ;  /* 0x0000000007007221 */ /* 0x008fca0000010000 */
[----:B--2---:R-:W2:Y:S02]  /*17f0*/  SHFL.BFLY PT, R3, R0, 0x4, 0x1f ;  /* 0x0c801f0000037f89 */ /* 0x004ea400000e0000 */
[----:B--2---:R-:W-:-:S05]  /*1800*/  FADD.FTZ R3, R0, R3 ;  /* 0x0000000300037221 */ /* 0x004fca0000010000 */
[----:B-1----:R-:W1:Y:S02]  /*1810*/  SHFL.BFLY PT, R4, R3, 0x2, 0x1f ;  /* 0x0c401f0003047f89 */ /* 0x002e6400000e0000 */
[----:B-1----:R-:W-:-:S05]  /*1820*/  FADD.FTZ R4, R3, R4 ;  /* 0x0000000403047221 */ /* 0x002fca0000010000 */
[----:B------:R1:W2:Y:S02]  /*1830*/  SHFL.BFLY PT, R5, R4, 0x1, 0x1f ;  /* 0x0c201f0004057f89 */ /* 0x0002a400000e0000 */
.L_x_265:
[----:B--2---:R-:W-:Y:S02]  /*1840*/  FADD.FTZ R3, R5, R4 ;  /* 0x0000000405037221 */ /* 0x004fe40000010000 */
.L_x_145:
[----:B------:R-:W-:Y:S05]  /*1850*/  BSYNC B0 ;  /* 0x0000000000007941 */ /* 0x000fea0003800000 */
.L_x_144:
[----:B------:R-:W-:Y:S01]  /*1860*/  ISETP.NE.AND P0, PT, R19, RZ, PT ;  /* 0x000000ff1300720c */ /* 0x000fe20003f05270 */
[----:B-1----:R-:W-:Y:S01]  /*1870*/  IMAD.MOV.U32 R0, RZ, RZ, -0x800001 ;  /* 0xff7fffffff007424 */ /* 0x002fe200078e00ff */
        /* <DEDUP_REMOVED lines=10> */
[----:B0-----:R-:W-:-:S04]  /*1920*/  IMAD R6, R18, c[0x0][0x220], R3 ;  /* 0x0000880012067a24 */ /* 0x001fc800078e0203 */
[----:B------:R-:W-:-:S04]  /*1930*/  IMAD R6, R6, c[0x0][0x220], R3 ;  /* 0x0000880006067a24 */ /* 0x000fc800078e0203 */
[----:B------:R-:W-:-:S06]  /*1940*/  IMAD.WIDE R6, R6, R7, c[0x0][0x218] ;  /* 0x0000860006067625 */ /* 0x000fcc00078e0207 */
[----:B------:R-:W3:Y:S02]  /*1950*/  LDG.E.U16 R6, [R6.64] ;  /* 0x0000002406067981 */ /* 0x000ee4000c1e1500 */
[----:B---3--:R-:W-:-:S05]  /*1960*/  HADD2.F32 R3, -RZ, R6.H0_H0 ;  /* 0x20000006ff037230 */ /* 0x008fca0000004100 */
[----:B------:R-:W-:-:S05]  /*1970*/  FADD.FTZ R0, R0, R3 ;  /* 0x0000000300007221 */ /* 0x000fca0000010000 */
.L_x_149:
[----:B------:R1:W-:Y:S02]  /*1980*/  STS [R5.X4+0x120], R0 ;  /* 0x0001200005007388 */ /* 0x0003e40000004800 */
.L_x_148:
[----:B------:R-:W-:Y:S01]  /*1990*/  WARPSYNC 0xffffffff ;  /* 0xffffffff00007948 */ /* 0x000fe20003800000 */
[----:B------:R-:W-:Y:S01]  /*19a0*/  BAR.SYNC.DEFER_BLOCKING 0x0 ;  /* 0x0000000000007b1d */ /* 0x000fe20000010000 */
[----:B------:R-:W-:Y:S02]  /*19b0*/  LEA.HI R3, R19, R19, RZ, 0x1 ;  /* 0x0000001313037211 */ /* 0x000fe400078f08ff */
[----:B-1----:R-:W-:Y:S02]  /*19c0*/  IADD3 R5, R25, 0xf, -R4 ;  /* 0x0000000f19057810 */ /* 0x002fe40007ffe804 */
[C---:B0-----:R-:W-:Y:S01]  /*19d0*/  LOP3.LUT R6, R3.reuse, 0xfffffffe, RZ, 0xc0, !PT ;  /* 0xfffffffe03067812 */ /* 0x041fe200078ec0ff */
[----:B------:R-:W-:Y:S01]  /*19e0*/  ULDC UR4, c[0x0][0x1ec] ;  /* 0x00007b0000047ab9 */ /* 0x000fe20000000800 */
[----:B------:R-:W-:Y:S01]  /*19f0*/  SHF.R.S32.HI R8, RZ, 0x1f, R5 ;  /* 0x0000001fff087819 */ /* 0x000fe20000011405 */
[----:B------:R-:W-:Y:S01]  /*1a00*/  UISETP.NE.AND UP0, UPT, URZ, UR4, UPT ;  /* 0x000000043f00728c */ /* 0x000fe2000bf05270 */
[----:B------:R-:W-:Y:S01]  /*1a10*/  LEA.HI.SX32 R7, R3, R4, 0x1f ;  /* 0x0000000403077211 */ /* 0x000fe200078ffaff */
[----:B------:R-:W-:Y:S01]  /*1a20*/  IMAD.IADD R6, R19, 0x1, -R6 ;  /* 0x0000000113067824 */ /* 0x000fe200078e0a06 */
[----:B------:R-:W-:-:S03]  /*1a30*/  LEA.HI R8, R8, R5, RZ, 0x4 ;  /* 0x0000000508087211 */ /* 0x000fc600078f20ff */
[----:B------:R-:W-:Y:S02]  /*1a40*/  PLOP3.LUT P2, PT, PT, PT, UP0, 0x80, 0x0 ;  /* 0x000000000000781c */ /* 0x000fe40003f4f008 */
[----:B------:R-:W-:-:S05]  /*1a50*/  LOP3.LUT R5, R8, 0xfffffff0, RZ, 0xc0, !PT ;  /* 0xfffffff008057812 */ /* 0x000fca00078ec0ff */
[----:B------:R-:W-:Y:S02]  /*1a60*/  IMAD.IADD R3, R5, 0x1, R4 ;  /* 0x0000000105037824 */ /* 0x000fe400078e0204 */
[----:B------:R-:W-:Y:S01]  /*1a70*/  IMAD R5, R33, c[0x0][0x1d0], R18 ;  /* 0x0000740021057a24 */ /* 0x000fe200078e0212 */
[----:B------:R0:W1:Y:S02]  /*1a80*/  LDS.64 R50, [R6.X8+0x20] ;  /* 0x0000200006327984 */ /* 0x0000640000008a00 */
[----:B------:R-:W-:Y:S02]  /*1a90*/  ISETP.GE.AND P0, PT, R7, R3, PT ;  /* 0x000000030700720c */ /* 0x000fe40003f06270 */
[----:B------:R0:W3:Y:S04]  /*1aa0*/  LDS.64 R48, [R6.X8+0x30] ;  /* 0x0000300006307984 */ /* 0x0000e80000008a00 */
[----:B------:R0:W4:Y:S04]  /*1ab0*/  LDS.64 R46, [R6.X8+0x40] ;  /* 0x00004000062e7984 */ /* 0x0001280000008a00 */
[----:B------:R0:W2:Y:S04]  /*1ac0*/  LDS.64 R44, [R6.X8+0x50] ;  /* 0x00005000062c7984 */ /* 0x0000a80000008a00 */
[----:B------:R0:W0:Y:S04]  /*1ad0*/  LDS.64 R42, [R6.X8+0x60] ;  /* 0x00006000062a7984 */ /* 0x0000280000008a00 */
[----:B------:R0:W0:Y:S04]  /*1ae0*/  LDS.64 R40, [R6.X8+0x70] ;  /* 0x0000700006287984 */ /* 0x0000280000008a00 */
[----:B------:R0:W0:Y:S04]  /*1af0*/  LDS.64 R38, [R6.X8+0x80] ;  /* 0x0000800006267984 */ /* 0x0000280000008a00 */
[----:B------:R0:W0:Y:S01]  /*1b00*/  LDS.64 R36, [R6.X8+0x90] ;  /* 0x0000900006247984 */ /* 0x0000220000008a00 */
[----:B------:R-:W-:Y:S05]  /*1b10*/  @P2 BRA `(.L_x_150) ;  /* 0x0000008000002947 */ /* 0x000fea0003800000 */
[----:B------:R4:W3:Y:S04]  /*1b20*/  LDS.64 R34, [R6.X8+0xa0] ;  /* 0x0000a00006227984 */ /* 0x0008e80000008a00 */
[----:B------:R4:W2:Y:S04]  /*1b30*/  LDS.64 R32, [R6.X8+0xb0] ;  /* 0x0000b00006207984 */ /* 0x0008a80000008a00 */
[----:B------:R4:W1:Y:S04]  /*1b40*/  LDS.64 R30, [R6.X8+0xc0] ;  /* 0x0000c000061e7984 */ /* 0x0008680000008a00 */
[----:B--2---:R4:W2:Y:S04]  /*1b50*/  LDS.64 R28, [R6.X8+0xd0] ;  /* 0x0000d000061c7984 */ /* 0x0048a80000008a00 */
[----:B------:R4:W0:Y:S04]  /*1b60*/  LDS.64 R20, [R6.X8+0xe0] ;  /* 0x0000e00006147984 */ /* 0x0008280000008a00 */
[----:B------:R4:W0:Y:S04]  /*1b70*/  LDS.64 R14, [R6.X8+0xf0] ;  /* 0x0000f000060e7984 */ /* 0x0008280000008a00 */
[----:B------:R4:W0:Y:S04]  /*1b80*/  LDS.64 R12, [R6.X8+0x100] ;  /* 0x00010000060c7984 */ /* 0x0008280000008a00 */
[----:B------:R4:W0:Y:S02]  /*1b90*/  LDS.64 R10, [R6.X8+0x110] ;  /* 0x00011000060a7984 */ /* 0x0008240000008a00 */
.L_x_150:
[----:B------:R-:W-:Y:S01]  /*1ba0*/  BSSY B0, `(.L_x_151) ;  /* 0x0000198000007945 */ /* 0x000fe20003800000 */
[----:B------:R-:W-:-:S02]  /*1bb0*/  IMAD R5, R5, 0x30, RZ ;  /* 0x0000003005057824 */ /* 0x000fc400078e02ff */
[----:B------:R-:W-:Y:S01]  /*1bc0*/  IMAD.SHL.U32 R8, R6, 0x4, RZ ;  /* 0x0000000406087824 */ /* 0x000fe200078e00ff */
[----:B------:R-:W-:Y:S05]  /*1bd0*/  @P0 BRA `(.L_x_152) ;  /* 0x0000194000000947 */ /* 0x000fea0003800000 */
[----:B------:R-:W-:Y:S02]  /*1be0*/  IMAD R27, R17, c[0x0][0x1d8], R18 ;  /* 0x00007600111b7a24 */ /* 0x000fe400078e0212 */
[--C-:B0---4-:R-:W-:Y:S02]  /*1bf0*/  IMAD R6, R52, c[0x0][0x1d4], R8.reuse ;  /* 0x0000750034067a24 */ /* 0x111fe400078e0208 */
[----:B------:R-:W-:Y:S02]  /*1c00*/  IMAD R52, R27, 0x30, R8 ;  /* 0x000000301b347824 */ /* 0x000fe400078e0208 */
[----:B------:R-:W-:Y:S01]  /*1c10*/  IMAD.MOV.U32 R76, RZ, RZ, c[0x0][0x1e8] ;  /* 0x00007a00ff4c7624 */ /* 0x000fe200078e00ff */
[----:B------:R-:W-:Y:S01]  /*1c20*/  SHF.R.S32.HI R27, RZ, 0x1f, R6 ;  /* 0x0000001fff1b7819 */ /* 0x000fe20000011406 */
[----:B------:R-:W-:Y:S01]  /*1c30*/  IMAD R8, R5, c[0x0][0x1d4], R8 ;  /* 0x0000750005087a24 */ /* 0x000fe200078e0208 */
[----:B------:R-:W-:Y:S01]  /*1c40*/  IADD3 R78, R52, 0x8, RZ ;  /* 0x00000008344e7810 */ /* 0x000fe20007ffe0ff */
[----:B------:R-:W-:Y:S01]  /*1c50*/  IMAD.MOV.U32 R9, RZ, RZ, 0x30 ;  /* 0x00000030ff097424 */ /* 0x000fe200078e00ff */
[----:B------:R-:W-:Y:S01]  /*1c60*/  IADD3 R76, R76, c[0x0][0x210], RZ ;  /* 0x000084004c4c7a10 */ /* 0x000fe20007ffe0ff */
[----:B------:R-:W-:Y:S01]  /*1c70*/  IMAD.MOV.U32 R53, RZ, RZ, 0x2 ;  /* 0x00000002ff357424 */ /* 0x000fe200078e00ff */
[----:B------:R-:W-:Y:S01]  /*1c80*/  SHF.R.S32.HI R77, RZ, 0x1f, R8 ;  /* 0x0000001fff4d7819 */ /* 0x000fe20000011408 */
[----:B------:R-:W-:-:S02]  /*1c90*/  IMAD R9, R9, c[0x0][0x1d4], RZ ;  /* 0x0000750009097a24 */ /* 0x000fc400078e02ff */
[----:B------:R-:W-:-:S04]  /*1ca0*/  IMAD.WIDE R52, R52, R53, c[0x0][0x230] ;  /* 0x00008c0034347625 */ /* 0x000fc800078e0235 */
.L_x_188:
[----:B------:R-:W-:Y:S01]  /*1cb0*/  ISETP.NE.U32.AND P0, PT, RZ, c[0x0][0x200], PT ;  /* 0x00008000ff007a0c */ /* 0x000fe20003f05070 */
[----:B------:R-:W-:-:S03]  /*1cc0*/  IMAD R74, R2, c[0x0][0x1d4], RZ ;  /* 0x00007500024a7a24 */ /* 0x000fc600078e02ff */
[----:B------:R-:W-:-:S13]  /*1cd0*/  ISETP.NE.AND.EX P0, PT, RZ, c[0x0][0x204], PT, P0 ;  /* 0x00008100ff007a0c */ /* 0x000fda0003f05300 */
[----:B------:R-:W-:Y:S02]  /*1ce0*/  @P0 SHF.R.S32.HI R54, RZ, 0x1f, R7 ;  /* 0x0000001fff360819 */ /* 0x000fe40000011407 */
[--C-:B------:R-:W-:Y:S02]  /*1cf0*/  @P0 SHF.R.S32.HI R55, RZ, 0x1f, R74.reuse ;  /* 0x0000001fff370819 */ /* 0x100fe4000001144a */
[----:B------:R-:W-:-:S04]  /*1d00*/  @P0 IADD3 R72, P1, P3, R7, c[0x0][0x200], R74 ;  /* 0x0000800007480a10 */ /* 0x000fc80007b3e04a */
[----:B------:R-:W-:-:S05]  /*1d10*/  @P0 IADD3.X R73, R54, c[0x0][0x204], R55, P1, P3 ;  /* 0x0000810036490a10 */ /* 0x000fca0000fe6437 */
[----:B------:R0:W4:Y:S01]  /*1d20*/  @P0 LDG.E.U8 R72, [R72.64] ;  /* 0x0000002448480981 */ /* 0x000122000c1e1100 */
[----:B------:R-:W-:Y:S01]  /*1d30*/  IABS R80, c[0x0][0x1d4] ;  /* 0x0000750000507a13 */ /* 0x000fe20000000000 */
[----:B------:R-:W-:Y:S01]  /*1d40*/  IMAD.MOV.U32 R54, RZ, RZ, RZ ;  /* 0x000000ffff367224 */ /* 0x000fe200078e00ff */
[----:B------:R-:W-:Y:S01]  /*1d50*/  IABS R81, R7 ;  /* 0x0000000700517213 */ /* 0x000fe20000000000 */
[----:B------:R-:W-:Y:S01]  /*1d60*/  BSSY B1, `(.L_x_153) ;  /* 0x000003a000017945 */ /* 0x000fe20003800000 */
[----:B------:R-:W5:Y:S01]  /*1d70*/  I2F.RP R75, R80 ;  /* 0x00000050004b7306 */ /* 0x000f620000209400 */
[----:B------:R-:W-:Y:S02]  /*1d80*/  ISETP.GE.AND P3, PT, R7, RZ, PT ;  /* 0x000000ff0700720c */ /* 0x000fe40003f66270 */
[----:B------:R-:W-:-:S05]  /*1d90*/  ISETP.NE.AND P4, PT, RZ, c[0x0][0x1d4], PT ;  /* 0x00007500ff007a0c */ /* 0x000fca0003f85270 */
[----:B-----5:R-:W5:Y:S02]  /*1da0*/  MUFU.RCP R75, R75 ;  /* 0x0000004b004b7308 */ /* 0x020f640000001000 */
[----:B-----5:R-:W-:-:S06]  /*1db0*/  IADD3 R55, R75, 0xffffffe, RZ ;  /* 0x0ffffffe4b377810 */ /* 0x020fcc0007ffe0ff */
[----:B------:R-:W5:Y:S02]  /*1dc0*/  F2I.FTZ.U32.TRUNC.NTZ R55, R55 ;  /* 0x0000003700377305 */ /* 0x000f64000021f000 */
[----:B-----5:R-:W-:-:S04]  /*1dd0*/  IMAD.MOV R79, RZ, RZ, -R55 ;  /* 0x000000ffff4f7224 */ /* 0x020fc800078e0a37 */
[----:B------:R-:W-:-:S04]  /*1de0*/  IMAD R79, R79, R80, RZ ;  /* 0x000000504f4f7224 */ /* 0x000fc800078e02ff */
        /* <DEDUP_REMOVED lines=8> */
[----:B------:R-:W-:-:S04]  /*1e70*/  @!P1 IMAD.IADD R79, R79, 0x1, -R80 ;  /* 0x000000014f4f9824 */ /* 0x000fc800078e0a50 */
[----:B------:R-:W-:Y:S01]  /*1e80*/  @!P3 IMAD.MOV R79, RZ, RZ, -R79 ;  /* 0x000000ffff4fb224 */ /* 0x000fe200078e0a4f */
[----:B------:R-:W-:-:S04]  /*1e90*/  @!P4 LOP3.LUT R79, RZ, c[0x0][0x1d4], RZ, 0x33, !PT ;  /* 0x00007500ff4fca12 */ /* 0x000fc800078e33ff */
[----:B------:R-:W-:Y:S02]  /*1ea0*/  SHF.R.S32.HI R55, RZ, 0x1f, R79 ;  /* 0x0000001fff377819 */ /* 0x000fe4000001144f */
[----:B0-----:R-:W-:-:S04]  /*1eb0*/  IADD3 R73, P1, R79, R74, RZ ;  /* 0x0000004a4f497210 */ /* 0x001fc80007f3e0ff */
[----:B------:R-:W-:Y:S02]  /*1ec0*/  LEA.HI.X.SX32 R74, R74, R55, 0x1, P1 ;  /* 0x000000374a4a7211 */ /* 0x000fe400008f0eff */
[----:B------:R-:W-:Y:S02]  /*1ed0*/  ISETP.GE.AND P1, PT, R7, R25, PT ;  /* 0x000000190700720c */ /* 0x000fe40003f26270 */
[----:B------:R-:W-:-:S04]  /*1ee0*/  LEA R54, P3, R73, c[0x0][0x1a8], 0x2 ;  /* 0x00006a0049367a11 */ /* 0x000fc800078610ff */
[----:B------:R-:W-:Y:S02]  /*1ef0*/  LEA.HI.X R55, R73, c[0x0][0x1ac], R74, 0x2, P3 ;  /* 0x00006b0049377a11 */ /* 0x000fe400018f144a */
[----:B----4-:R-:W-:-:S05]  /*1f00*/  ISETP.NE.AND P0, PT, R72, RZ, P0 ;  /* 0x000000ff4800720c */ /* 0x010fca0000705270 */
[----:B------:R-:W-:Y:S05]  /*1f10*/  @P1 BRA `(.L_x_154) ;  /* 0x000001e000001947 */ /* 0x000fea0003800000 */
[----:B------:R-:W-:Y:S01]  /*1f20*/  IMAD.SHL.U32 R80, R79, 0x8, RZ ;  /* 0x000000084f507824 */ /* 0x000fe200078e00ff */
[----:B------:R-:W-:Y:S01]  /*1f30*/  BSSY B2, `(.L_x_155) ;  /* 0x000000d000027945 */ /* 0x000fe20003800000 */
[----:B------:R-:W-:-:S03]  /*1f40*/  CS2R R56, SRZ ;  /* 0x0000000000387805 */ /* 0x000fc6000001ff00 */
[----:B------:R-:W-:-:S13]  /*1f50*/  ISETP.GE.AND P3, PT, R80, R9, PT ;  /* 0x000000095000720c */ /* 0x000fda0003f66270 */
[----:B------:R-:W-:Y:S05]  /*1f60*/  @P3 BRA `(.L_x_156) ;  /* 0x0000009000003947 */ /* 0x000fea0003800000 */
[----:B------:R-:W4:Y:S02]  /*1f70*/  LDG.E R56, [R54.64] ;  /* 0x0000002436387981 */ /* 0x000f24000c1e1900 */
[----:B----4-:R-:W-:-:S04]  /*1f80*/  IMAD R56, R56, c[0x0][0x1d8], RZ ;  /* 0x0000760038387a24 */ /* 0x010fc800078e02ff */
[----:B------:R-:W-:-:S04]  /*1f90*/  IMAD R56, R56, 0x30, RZ ;  /* 0x0000003038387824 */ /* 0x000fc800078e02ff */
[----:B------:R-:W-:-:S05]  /*1fa0*/  IMAD R56, R56, c[0x0][0x1d4], R80 ;  /* 0x0000750038387a24 */ /* 0x000fca00078e0250 */
[----:B------:R-:W-:-:S04]  /*1fb0*/  IADD3 R57, P2, R8, R56, RZ ;  /* 0x0000003808397210 */ /* 0x000fc80007f5e0ff */
[----:B------:R-:W-:Y:S02]  /*1fc0*/  LEA.HI.X.SX32 R72, R56, R77, 0x1, P2 ;  /* 0x0000004d38487211 */ /* 0x000fe400010f0eff */
[----:B------:R-:W-:-:S04]  /*1fd0*/  LEA R56, P2, R57, c[0x0][0x198], 0x1 ;  /* 0x0000660039387a11 */ /* 0x000fc800078408ff */
[----:B------:R-:W-:-:S06]  /*1fe0*/  LEA.HI.X R57, R57, c[0x0][0x19c], R72, 0x1, P2 ;  /* 0x0000670039397a11 */ /* 0x000fcc00010f0c48 */
[----:B------:R-:W5:Y:S03]  /*1ff0*/  LDG.E.64 R56, [R56.64] ;  /* 0x0000002438387981 */ /* 0x000f66000c1e1b00 */
.L_x_156:
[----:B------:R-:W-:Y:S05]  /*2000*/  BSYNC B2 ;  /* 0x0000000000027941 */ /* 0x000fea0003800000 */
.L_x_155:
[----:B------:R-:W-:Y:S02]  /*2010*/  ULDC UR4, c[0x0][0x1ec] ;  /* 0x00007b0000047ab9 */ /* 0x000fe40000000800 */
[----:B------:R-:W-:-:S06]  /*2020*/  UISETP.NE.AND UP0, UPT, URZ, UR4, UPT ;  /* 0x000000043f00728c */ /* 0x000fcc000bf05270 */
[----:B------:R-:W-:-:S13]  /*2030*/  PLOP3.LUT P2, PT, PT, PT, UP0, 0x80, 0x0 ;  /* 0x000000000000781c */ /* 0x000fda0003f4f008 */
[----:B------:R-:W-:Y:S05]  /*2040*/  @P2 BRA `(.L_x_154) ;  /* 0x000000b000002947 */ /* 0x000fea0003800000 */
[----:B------:R-:W-:-:S13]  /*2050*/  ISETP.NE.AND P5, PT, R26, RZ, PT ;  /* 0x000000ff1a00720c */ /* 0x000fda0003fa5270 */
[----:B------:R-:W4:Y:S01]  /*2060*/  @P5 LDG.E.64 R72, [R52.64] ;  /* 0x0000002434485981 */ /* 0x000f22000c1e1b00 */
[----:B---3-5:R-:W-:Y:S01]  /*2070*/  HFMA2.MMA R56, R56, 1, 1, R34 ;  /* 0x3c003c0038387835 */ /* 0x028fe20000000022 */
[----:B------:R-:W-:Y:S01]  /*2080*/  @!P3 IADD3 R75, P4, R6, R80, RZ ;  /* 0x00000050064bb210 */ /* 0x000fe20007f9e0ff */
[----:B------:R-:W-:-:S03]  /*2090*/  HADD2 R57, R57, R35 ;  /* 0x0000002339397230 */ /* 0x000fc60000000000 */
[----:B------:R-:W-:Y:S02]  /*20a0*/  @!P3 LEA.HI.X.SX32 R80, R80, R27, 0x1, P4 ;  /* 0x0000001b5050b211 */ /* 0x000fe400020f0eff */
[----:B------:R-:W-:-:S04]  /*20b0*/  @!P3 LEA R74, P4, R75, c[0x0][0x198], 0x1 ;  /* 0x000066004b4aba11 */ /* 0x000fc800078808ff */
[----:B------:R-:W-:Y:S01]  /*20c0*/  @!P3 LEA.HI.X R75, R75, c[0x0][0x19c], R80, 0x1, P4 ;  /* 0x000067004b4bba11 */ /* 0x000fe200020f0c50 */
[----:B----4-:R-:W-:Y:S01]  /*20d0*/  @P5 HFMA2.MMA R57, R57, R73, -RZ ;  /* 0x0000004939395235 */ /* 0x010fe200001000ff */
[----:B------:R-:W-:-:S06]  /*20e0*/  @P5 HMUL2 R56, R56, R72 ;  /* 0x0000004838385232 */ /* 0x000fcc0000000000 */
[----:B------:R0:W-:Y:S04]  /*20f0*/  @!P3 STG.E.64 [R74.64], R56 ;  /* 0x000000384a00b986 */ /* 0x0001e8000c101b24 */
.L_x_154:
[----:B------:R-:W-:Y:S05]  /*2100*/  BSYNC B1 ;  /* 0x0000000000017941 */ /* 0x000fea0003800000 */
.L_x_153:
[----:B------:R-:W-:Y:S01]  /*2110*/  BSSY B1, `(.L_x_157) ;  /* 0x0000024000017945 */ /* 0x000fe20003800000 */
[----:B------:R-:W-:Y:S05]  /*2120*/  @P1 BRA `(.L_x_158) ;  /* 0x0000022000001947 */ /* 0x000fea0003800000 */
[----:B------:R-:W-:Y:S01]  /*2130*/  IADD3 R58, R79, c[0x0][0x1d4], RZ ;  /* 0x000075004f3a7a10 */ /* 0x000fe20007ffe0ff */
[----:B------:R-:W-:Y:S04]  /*2140*/  BSSY B2, `(.L_x_159) ;  /* 0x000000e000027945 */ /* 0x000fe80003800000 */
[----:B------:R-:W-:Y:S02]  /*2150*/  IMAD.SHL.U32 R80, R58, 0x8, RZ ;  /* 0x000000083a507824 */ /* 0x000fe400078e00ff */
        /* <DEDUP_REMOVED lines=12> */
.L_x_160:
[----:B------:R-:W-:Y:S05]  /*2220*/  BSYNC B2 ;  /* 0x0000000000027941 */ /* 0x000fea0003800000 */
.L_x_159:
[----:B------:R-:W-:Y:S02]  /*2230*/  ULDC UR4, c[0x0][0x1ec] ;  /* 0x00007b0000047ab9 */ /* 0x000fe40000000800 */
[----:B------:R-:W-:-:S06]  /*2240*/  UISETP.NE.AND UP0, UPT, URZ, UR4, UPT ;  /* 0x000000043f00728c */ /* 0x000fcc000bf05270 */
[----:B------:R-:W-:-:S13]  /*2250*/  PLOP3.LUT P2, PT, PT, PT, UP0, 0x80, 0x0 ;  /* 0x000000000000781c */ /* 0x000fda0003f4f008 */
[----:B------:R-:W-:Y:S05]  /*2260*/  @P2 BRA `(.L_x_158) ;  /* 0x000000e000002947 */ /* 0x000fea0003800000 */
[----:B------:R-:W-:-:S13]  /*2270*/  ISETP.NE.AND P5, PT, R26, RZ, PT ;  /* 0x000000ff1a00720c */ /* 0x000fda0003fa5270 */
[----:B------:R-:W-:-:S04]  /*2280*/  @P5 IMAD.MOV.U32 R73, RZ, RZ, 0x2 ;  /* 0x00000002ff495424 */ /* 0x000fc800078e00ff */
[----:B------:R-:W-:-:S06]  /*2290*/  @P5 IMAD.WIDE R72, R78, R73, c[0x0][0x230] ;  /* 0x00008c004e485625 */ /* 0x000fcc00078e0249 */
[----:B------:R-:W4:Y:S01]  /*22a0*/  @P5 LDG.E.64 R72, [R72.64] ;  /* 0x0000002448485981 */ /* 0x000f22000c1e1b00 */
[----:B------:R-:W-:Y:S01]  /*22b0*/  ISETP.GE.AND P3, PT, R80, R9, PT ;  /* 0x000000095000720c */ /* 0x000fe20003f66270 */
[----:B-----5:R-:W-:Y:S01]  /*22c0*/  HFMA2.MMA R59, R59, 1, 1, R33 ;  /* 0x3c003c003b3b7835 */ /* 0x020fe20000000021 */
[----:B------:R-:W-:-:S11]  /*22d0*/  HADD2 R58, R58, R32 ;  /* 0x000000203a3a7230 */ /* 0x000fd60000000000 */
[----:B0-----:R-:W-:-:S04]  /*22e0*/  @!P3 IADD3 R75, P4, R6, R80, RZ ;  /* 0x00000050064bb210 */ /* 0x001fc80007f9e0ff */
[----:B------:R-:W-:Y:S02]  /*22f0*/  @!P3 LEA.HI.X.SX32 R80, R80, R27, 0x1, P4 ;  /* 0x0000001b5050b211 */ /* 0x000fe400020f0eff */
[----:B------:R-:W-:-:S04]  /*2300*/  @!P3 LEA R74, P4, R75, c[0x0][0x198], 0x1 ;  /* 0x000066004b4aba11 */ /* 0x000fc800078808ff */
[----:B------:R-:W-:Y:S01]  /*2310*/  @!P3 LEA.HI.X R75, R75, c[0x0][0x19c], R80, 0x1, P4 ;  /* 0x000067004b4bba11 */ /* 0x000fe200020f0c50 */
[----:B----4-:R-:W-:Y:S01]  /*2320*/  @P5 HFMA2.MMA R59, R59, R73, -RZ ;  /* 0x000000493b3b5235 */ /* 0x010fe200001000ff */
[----:B------:R-:W-:-:S06]  /*2330*/  @P5 HMUL2 R58, R58, R72 ;  /* 0x000000483a3a5232 */ /* 0x000fcc0000000000 */
[----:B------:R0:W-:Y:S04]  /*2340*/  @!P3 STG.E.64 [R74.64], R58 ;  /* 0x0000003a4a00b986 */ /* 0x0001e8000c101b24 */
.L_x_158:
[----:B------:R-:W-:Y:S05]  /*2350*/  BSYNC B1 ;  /* 0x0000000000017941 */ /* 0x000fea0003800000 */
.L_x_157:
[----:B------:R-:W-:Y:S01]  /*2360*/  BSSY B1, `(.L_x_161) ;  /* 0x0000024000017945 */ /* 0x000fe20003800000 */
[----:B------:R-:W-:Y:S05]  /*2370*/  @P1 BRA `(.L_x_162) ;  /* 0x0000022000001947 */ /* 0x000fea0003800000 */
[----:B------:R-:W-:Y:S01]  /*2380*/  IMAD.MOV.U32 R60, RZ, RZ, c[0x0][0x1d4] ;  /* 0x00007500ff3c7624 */ /* 0x000fe200078e00ff */
[----:B------:R-:W-:Y:S03]  /*2390*/  BSSY B2, `(.L_x_163) ;  /* 0x000000f000027945 */ /* 0x000fe60003800000 */
[----:B------:R-:W-:-:S04]  /*23a0*/  IMAD R60, R60, 0x2, R79 ;  /* 0x000000023c3c7824 */ /* 0x000fc800078e024f */
[----:B0-----:R-:W-:Y:S02]  /*23b0*/  IMAD.SHL.U32 R74, R60, 0x8, RZ ;  /* 0x000000083c4a7824 */ /* 0x001fe400078e00ff */
        /* <DEDUP_REMOVED lines=12> */
.L_x_164:
[----:B------:R-:W-:Y:S05]  /*2480*/  BSYNC B2 ;  /* 0x0000000000027941 */ /* 0x000fea0003800000 */
.L_x_163:
[----:B------:R-:W-:Y:S02]  /*2490*/  ULDC UR4, c[0x0][0x1ec] ;  /* 0x00007b0000047ab9 */ /* 0x000fe40000000800 */
[----:B------:R-:W-:-:S06]  /*24a0*/  UISETP.NE.AND UP0, UPT, URZ, UR4, UPT ;  /* 0x000000043f00728c */ /* 0x000fcc000bf05270 */
[----:B------:R-:W-:-:S13]  /*24b0*/  PLOP3.LUT P2, PT, PT, PT, UP0, 0x80, 0x0 ;  /* 0x000000000000781c */ /* 0x000fda0003f4f008 */
[----:B------:R-:W-:Y:S05]  /*24c0*/  @P2 BRA `(.L_x_162) ;  /* 0x000000d000002947 */ /* 0x000fea0003800000 */
[----:B------:R-:W-:-:S13]  /*24d0*/  ISETP.NE.AND P5, PT, R26, RZ, PT ;  /* 0x000000ff1a00720c */ /* 0x000fda0003fa5270 */
[----:B------:R-:W-:-:S04]  /*24e0*/  @P5 IMAD.MOV.U32 R73, RZ, RZ, 0x2 ;  /* 0x00000002ff495424 */ /* 0x000fc800078e00ff */
[----:B------:R-:W-:-:S06]  /*24f0*/  @P5 IMAD.WIDE R72, R78, R73, c[0x0][0x230] ;  /* 0x00008c004e485625 */ /* 0x000fcc00078e0249 */
[----:B------:R-:W4:Y:S01]  /*2500*/  @P5 LDG.E.64 R72, [R72.64+0x10] ;  /* 0x0000102448485981 */ /* 0x000f22000c1e1b00 */
[----:B------:R-:W-:Y:S01]  /*2510*/  @!P3 IADD3 R75, P4, R6, R74, RZ ;  /* 0x0000004a064bb210 */ /* 0x000fe20007f9e0ff */
[----:B-1---5:R-:W-:Y:S01]  /*2520*/  HFMA2.MMA R61, R61, 1, 1, R31 ;  /* 0x3c003c003d3d7835 */ /* 0x022fe2000000001f */
[----:B------:R-:W-:Y:S02]  /*2530*/  HADD2 R60, R60, R30 ;  /* 0x0000001e3c3c7230 */ /* 0x000fe40000000000 */
[----:B------:R-:W-:Y:S02]  /*2540*/  @!P3 LEA.HI.X.SX32 R80, R74, R27, 0x1, P4 ;  /* 0x0000001b4a50b211 */ /* 0x000fe400020f0eff */
[----:B------:R-:W-:-:S04]  /*2550*/  @!P3 LEA R74, P4, R75, c[0x0][0x198], 0x1 ;  /* 0x000066004b4aba11 */ /* 0x000fc800078808ff */
[----:B------:R-:W-:Y:S01]  /*2560*/  @!P3 LEA.HI.X R75, R75, c[0x0][0x19c], R80, 0x1, P4 ;  /* 0x000067004b4bba11 */ /* 0x000fe200020f0c50 */
[----:B----4-:R-:W-:Y:S01]  /*2570*/  @P5 HFMA2.MMA R61, R61, R73, -RZ ;  /* 0x000000493d3d5235 */ /* 0x010fe200001000ff */
[----:B------:R-:W-:-:S06]  /*2580*/  @P5 HMUL2 R60, R60, R72 ;  /* 0x000000483c3c5232 */ /* 0x000fcc0000000000 */
[----:B------:R0:W-:Y:S04]  /*2590*/  @!P3 STG.E.64 [R74.64], R60 ;  /* 0x0000003c4a00b986 */ /* 0x0001e8000c101b24 */
.L_x_162:
[----:B------:R-:W-:Y:S05]  /*25a0*/  BSYNC B1 ;  /* 0x0000000000017941 */ /* 0x000fea0003800000 */
.L_x_161:
[----:B------:R-:W-:Y:S01]  /*25b0*/  BSSY B1, `(.L_x_165) ;  /* 0x0000025000017945 */ /* 0x000fe20003800000 */
[----:B------:R-:W-:Y:S05]  /*25c0*/  @P1 BRA `(.L_x_166) ;  /* 0x0000023000001947 */ /* 0x000fea0003800000 */
[----:B------:R-:W-:Y:S01]  /*25d0*/  IMAD.MOV.U32 R62, RZ, RZ, 0x3 ;  /* 0x00000003ff3e7424 */ /* 0x000fe200078e00ff */
[----:B------:R-:W-:Y:S03]  /*25e0*/  BSSY B2, `(.L_x_167) ;  /* 0x000000f000027945 */ /* 0x000fe60003800000 */
[----:B------:R-:W-:-:S04]  /*25f0*/  IMAD R62, R62, c[0x0][0x1d4], R79 ;  /* 0x000075003e3e7a24 */ /* 0x000fc800078e024f */
        /* <DEDUP_REMOVED lines=13> */
.L_x_168:
[----:B------:R-:W-:Y:S05]  /*26d0*/  BSYNC B2 ;  /* 0x0000000000027941 */ /* 0x000fea0003800000 */
.L_x_167:
        /* <DEDUP_REMOVED lines=8> */
[----:B------:R-:W-:Y:S01]  /*2760*/  ISETP.GE.AND P3, PT, R80, R9, PT ;  /* 0x000000095000720c */ /* 0x000fe20003f66270 */
[----:B--2--5:R-:W-:Y:S01]  /*2770*/  HFMA2.MMA R63, R63, 1, 1, R29 ;  /* 0x3c003c003f3f7835 */ /* 0x024fe2000000001d */
        /* <DEDUP_REMOVED lines=8> */
.L_x_166:
[----:B------:R-:W-:Y:S05]  /*2800*/  BSYNC B1 ;  /* 0x0000000000017941 */ /* 0x000fea0003800000 */
.L_x_165:
[----:B------:R-:W-:Y:S01]  /*2810*/  BSSY B1, `(.L_x_169) ;  /* 0x0000026000017945 */ /* 0x000fe20003800000 */
[----:B------:R-:W-:Y:S05]  /*2820*/  @P1 BRA `(.L_x_170) ;  /* 0x0000024000001947 */ /* 0x000fea0003800000 */
[----:B------:R-:W-:Y:S01]  /*2830*/  IMAD.MOV.U32 R64, RZ, RZ, c[0x0][0x1d4] ;  /* 0x00007500ff407624 */ /* 0x000fe200078e00ff */
[----:B------:R-:W-:Y:S03]  /*2840*/  BSSY B2, `(.L_x_171) ;  /* 0x000000f000027945 */ /* 0x000fe60003800000 */
[----:B0-----:R-:W-:Y:S02]  /*2850*/  IMAD R74, R64, 0x4, R79 ;  /* 0x00000004404a7824 */ /* 0x001fe400078e024f */
[----:B------:R-:W-:Y:S02]  /*2860*/  CS2R R64, SRZ ;  /* 0x0000000000407805 */ /* 0x000fe4000001ff00 */
[----:B------:R-:W-:-:S05]  /*2870*/  IMAD.SHL.U32 R72, R74, 0x8, RZ ;  /* 0x000000084a487824 */ /* 0x000fca00078e00ff */
        /* <DEDUP_REMOVED lines=11> */
.L_x_172:
[----:B------:R-:W-:Y:S05]  /*2930*/  BSYNC B2 ;  /* 0x0000000000027941 */ /* 0x000fea0003800000 */
.L_x_171:
        /* <DEDUP_REMOVED lines=8> */
[----:B------:R-:W-:Y:S01]  /*29c0*/  IMAD.SHL.U32 R74, R74, 0x8, RZ ;  /* 0x000000084a4a7824 */ /* 0x000fe200078e00ff */
[----:B-----5:R-:W-:Y:S01]  /*29d0*/  HFMA2.MMA R65, R65, 1, 1, R21 ;  /* 0x3c003c0041417835 */ /* 0x020fe20000000015 */
[----:B------:R-:W-:-:S03]  /*29e0*/  HADD2 R64, R64, R20 ;  /* 0x0000001440407230 */ /* 0x000fc60000000000 */
[----:B------:R-:W-:-:S13]  /*29f0*/  ISETP.GE.AND P3, PT, R74, R9, PT ;  /* 0x000000094a00720c */ /* 0x000fda0003f66270 */
[----:B------:R-:W-:-:S04]  /*2a00*/  @!P3 IADD3 R75, P4, R6, R74, RZ ;  /* 0x0000004a064bb210 */ /* 0x000fc80007f9e0ff */
[----:B------:R-:W-:Y:S02]  /*2a10*/  @!P3 LEA.HI.X.SX32 R80, R74, R27, 0x1, P4 ;  /* 0x0000001b4a50b211 */ /* 0x000fe400020f0eff */
[----:B------:R-:W-:-:S04]  /*2a20*/  @!P3 LEA R74, P4, R75, c[0x0][0x198], 0x1 ;  /* 0x000066004b4aba11 */ /* 0x000fc800078808ff */
[----:B------:R-:W-:Y:S01]  /*2a30*/  @!P3 LEA.HI.X R75, R75, c[0x0][0x19c], R80, 0x1, P4 ;  /* 0x000067004b4bba11 */ /* 0x000fe200020f0c50 */
[----:B----4-:R-:W-:Y:S01]  /*2a40*/  @P5 HFMA2.MMA R65, R65, R73, -RZ ;  /* 0x0000004941415235 */ /* 0x010fe200001000ff */
[----:B------:R-:W-:-:S06]  /*2a50*/  @P5 HMUL2 R64, R64, R72 ;  /* 0x0000004840405232 */ /* 0x000fcc0000000000 */
[----:B------:R0:W-:Y:S04]  /*2a60*/  @!P3 STG.E.64 [R74.64], R64 ;  /* 0x000000404a00b986 */ /* 0x0001e8000c101b24 */
.L_x_170:
[----:B------:R-:W-:Y:S05]  /*2a70*/  BSYNC B1 ;  /* 0x0000000000017941 */ /* 0x000fea0003800000 */
.L_x_169:
[----:B------:R-:W-:Y:S01]  /*2a80*/  BSSY B1, `(.L_x_173) ;  /* 0x0000025000017945 */ /* 0x000fe20003800000 */
[----:B------:R-:W-:Y:S01]  /*2a90*/  IMAD.MOV.U32 R80, RZ, RZ, c[0x0][0x1d4] ;  /* 0x00007500ff507624 */ /* 0x000fe200078e00ff */
[----:B------:R-:W-:Y:S05]  /*2aa0*/  @P1 BRA `(.L_x_174) ;  /* 0x0000022000001947 */ /* 0x000fea0003800000 */
[----:B------:R-:W-:Y:S01]  /*2ab0*/  IMAD R66, R80, 0x5, R79 ;  /* 0x0000000550427824 */ /* 0x000fe200078e024f */
[----:B------:R-:W-:Y:S03]  /*2ac0*/  BSSY B2, `(.L_x_175) ;  /* 0x000000e000027945 */ /* 0x000fe60003800000 */
        /* <DEDUP_REMOVED lines=13> */
.L_x_176:
[----:B------:R-:W-:Y:S05]  /*2ba0*/  BSYNC B2 ;  /* 0x0000000000027941 */ /* 0x000fea0003800000 */
.L_x_175:
        /* <DEDUP_REMOVED lines=18> */
.L_x_174:
[----:B------:R-:W-:Y:S05]  /*2cd0*/  BSYNC B1 ;  /* 0x0000000000017941 */ /* 0x000fea0003800000 */
.L_x_173:
[----:B------:R-:W-:Y:S01]  /*2ce0*/  BSSY B1, `(.L_x_177) ;  /* 0x0000024000017945 */ /* 0x000fe20003800000 */
        /* <DEDUP_REMOVED lines=16> */
.L_x_180:
[----:B------:R-:W-:Y:S05]  /*2df0*/  BSYNC B2 ;  /* 0x0000000000027941 */ /* 0x000fea0003800000 */
.L_x_179:
        /* <DEDUP_REMOVED lines=18> */
.L_x_178:
[----:B------:R-:W-:Y:S05]  /*2f20*/  BSYNC B1 ;  /* 0x0000000000017941 */ /* 0x000fea0003800000 */
.L_x_177:
[----:B------:R-:W-:Y:S01]  /*2f30*/  BSSY B1, `(.L_x_181) ;  /* 0x0000024000017945 */ /* 0x000fe20003800000 */
[----:B------:R-:W-:Y:S01]  /*2f40*/  IMAD R79, R80, 0x7, R79 ;  /* 0x00000007504f7824 */ /* 0x000fe200078e024f */
[----:B------:R-:W-:Y:S05]  /*2f50*/  @P1 BRA `(.L_x_182) ;  /* 0x0000021000001947 */ /* 0x000fea0003800000 */
[----:B0-----:R-:W-:Y:S01]  /*2f60*/  IMAD.SHL.U32 R74, R79, 0x8, RZ ;  /* 0x000000084f4a7824 */ /* 0x001fe200078e00ff */
        /* <DEDUP_REMOVED lines=13> */
.L_x_184:
[----:B------:R-:W-:Y:S05]  /*3040*/  BSYNC B2 ;  /* 0x0000000000027941 */ /* 0x000fea0003800000 */
.L_x_183:
        /* <DEDUP_REMOVED lines=11> */
[----:B------:R-:W-:-:S04]  /*3100*/  @!P3 IADD3 R73, P4, R6, R74, RZ ;  /* 0x0000004a0649b210 */ /* 0x000fc80007f9e0ff */
[----:B------:R-:W-:Y:S02]  /*3110*/  @!P3 LEA.HI.X.SX32 R74, R74, R27, 0x1, P4 ;  /* 0x0000001b4a4ab211 */ /* 0x000fe400020f0eff */
[----:B------:R-:W-:-:S04]  /*3120*/  @!P3 LEA R72, P4, R73, c[0x0][0x198], 0x1 ;  /* 0x000066004948ba11 */ /* 0x000fc800078808ff */
[----:B------:R-:W-:Y:S01]  /*3130*/  @!P3 LEA.HI.X R73, R73, c[0x0][0x19c], R74, 0x1, P4 ;  /* 0x000067004949ba11 */ /* 0x000fe200020f0c4a */
[----:B----4-:R-:W-:Y:S01]  /*3140*/  @P5 HFMA2.MMA R71, R71, R55, -RZ ;  /* 0x0000003747475235 */ /* 0x010fe200001000ff */
[----:B------:R-:W-:-:S06]  /*3150*/  @P5 HMUL2 R70, R70, R54 ;  /* 0x0000003646465232 */ /* 0x000fcc0000000000 */
[----:B------:R0:W-:Y:S04]  /*3160*/  @!P3 STG.E.64 [R72.64], R70 ;  /* 0x000000464800b986 */ /* 0x0001e8000c101b24 */
.L_x_182:
[----:B------:R-:W-:Y:S05]  /*3170*/  BSYNC B1 ;  /* 0x0000000000017941 */ /* 0x000fea0003800000 */
.L_x_181:
[----:B-1---5:R-:W-:Y:S01]  /*3180*/  HMUL2 R54, R50, R56 ;  /* 0x0000003832367232 */ /* 0x022fe20000000000 */
[----:B------:R-:W-:Y:S01]  /*3190*/  HFMA2.MMA R55, R51, R57, -RZ ;  /* 0x0000003933377235 */ /* 0x000fe200001000ff */
[----:B------:R-:W-:-:S04]  /*31a0*/  LOP3.LUT R80, R19, 0x1, RZ, 0xc0, !PT ;  /* 0x0000000113507812 */ /* 0x000fc800078ec0ff */
[----:B---3--:R-:W-:-:S05]  /*31b0*/  HFMA2.MMA R54, R48, R58, R54 ;  /* 0x0000003a30367235 */ /* 0x008fca0000000036 */
[----:B------:R-:W-:Y:S01]  /*31c0*/  HFMA2 R55, R49, R59, R55 ;  /* 0x0000003b31377231 */ /* 0x000fe20000000037 */
[----:B------:R-:W-:-:S03]  /*31d0*/  HFMA2.MMA R54, R46, R60, R54 ;  /* 0x0000003c2e367235 */ /* 0x000fc60000000036 */
[----:B------:R-:W-:-:S03]  /*31e0*/  HFMA2 R55, R47, R61, R55 ;  /* 0x0000003d2f377231 */ /* 0x000fc60000000037 */
[----:B--2---:R-:W-:Y:S01]  /*31f0*/  HFMA2.MMA R54, R44, R62, R54 ;  /* 0x0000003e2c367235 */ /* 0x004fe20000000036 */
[----:B------:R-:W-:-:S04]  /*3200*/  HFMA2 R55, R45, R63, R55 ;  /* 0x0000003f2d377231 */ /* 0x000fc80000000037 */
[----:B------:R-:W-:Y:S01]  /*3210*/  HFMA2 R55, R43, R65, R55 ;  /* 0x000000412b377231 */ /* 0x000fe20000000037 */
[----:B------:R-:W-:-:S03]  /*3220*/  HFMA2.MMA R54, R42, R64, R54 ;  /* 0x000000402a367235 */ /* 0x000fc60000000036 */
[----:B------:R-:W-:-:S03]  /*3230*/  HFMA2 R55, R41, R67, R55 ;  /* 0x0000004329377231 */ /* 0x000fc60000000037 */
[----:B------:R-:W-:Y:S01]  /*3240*/  HFMA2.MMA R54, R40, R66, R54 ;  /* 0x0000004228367235 */ /* 0x000fe20000000036 */
[----:B------:R-:W-:-:S04]  /*3250*/  HFMA2 R55, R39, R69, R55 ;  /* 0x0000004527377231 */ /* 0x000fc80000000037 */
[----:B------:R-:W-:Y:S01]  /*3260*/  HFMA2 R55, R37, R71, R55 ;  /* 0x0000004725377231 */ /* 0x000fe20000000037 */
[----:B------:R-:W-:-:S06]  /*3270*/  HFMA2.MMA R54, R38, R68, R54 ;  /* 0x0000004426367235 */ /* 0x000fcc0000000036 */
[----:B------:R-:W-:-:S10]  /*3280*/  HFMA2.MMA R54, R36, R70, R54 ;  /* 0x0000004624367235 */ /* 0x000fd40000000036 */
[----:B------:R-:W-:-:S05]  /*3290*/  HADD2 R54, R54, R55 ;  /* 0x0000003736367230 */ /* 0x000fca0000000000 */
[--C-:B------:R-:W-:Y:S02]  /*32a0*/  HADD2.F32 R55, -RZ, R54.reuse.H0_H0 ;  /* 0x20000036ff377230 */ /* 0x100fe40000004100 */
[----:B------:R-:W-:-:S05]  /*32b0*/  HADD2.F32 R54, -RZ, R54.H1_H1 ;  /* 0x30000036ff367230 */ /* 0x000fca0000004100 */
[----:B------:R-:W-:Y:S01]  /*32c0*/  FADD.FTZ R79, R55, R54 ;  /* 0x00000036374f7221 */ /* 0x000fe20000010000 */
[----:B------:R-:W-:Y:S05]  /*32d0*/  BRA.DIV ~URZ, `(.L_x_185) ;  /* 0x000043227f007947 */ /* 0x000fea000b800000 */
[----:B------:R1:W2:Y:S02]  /*32e0*/  SHFL.BFLY PT, R54, R79, 0x1, 0x1f ;  /* 0x0c201f004f367f89 */ /* 0x0002a400000e0000 */
.L_x_266:
[----:B------:R-:W-:Y:S01]  /*32f0*/  ISETP.EQ.U32.OR P1, PT, R80, 0x1, P1 ;  /* 0x000000015000780c */ /* 0x000fe20000f22470 */
[----:B------:R-:W-:Y:S01]  /*3300*/  BSSY B1, `(.L_x_186) ;  /* 0x000001d000017945 */ /* 0x000fe20003800000 */
[----:B0-2---:R-:W-:-:S11]  /*3310*/  FADD.FTZ R74, R79, R54 ;  /* 0x000000364f4a7221 */ /* 0x005fd60000010000 */
        /* <DEDUP_REMOVED lines=12> */
[----:B------:R-:W2:Y:S04]  /*33e0*/  @P3 LDG.E.U16 R72, [R72.64] ;  /* 0x0000002448483981 */ /* 0x000ea8000c1e1500 */
[----:B------:R-:W3:Y:S01]  /*33f0*/  @P1 LDG.E.U16 R54, [R54.64] ;  /* 0x0000002436361981 */ /* 0x000ee2000c1e1500 */
[C---:B------:R-:W-:Y:S02]  /*3400*/  @P1 ISETP.GE.AND P4, PT, R7.reuse, R76, PT ;  /* 0x0000004c0700120c */ /* 0x040fe40003f86270 */
[----:B------:R-:W-:Y:S02]  /*3410*/  @P1 IADD3 R80, R7, 0x1, -R16 ;  /* 0x0000000107501810 */ /* 0x000fe40007ffe810 */
[----:B------:R-:W-:-:S05]  /*3420*/  @P1 SEL R75, R22, RZ, !P4 ;  /* 0x000000ff164b1207 */ /* 0x000fca0006000000 */
[----:B-1----:R-:W-:Y:S02]  /*3430*/  @P1 IMAD.IADD R79, R75, 0x1, R80 ;  /* 0x000000014b4f1824 */ /* 0x002fe400078e0250 */
[----:B------:R-:W-:Y:S02]  /*3440*/  FMUL.FTZ R75, R74, c[0x0][0x1f0] ;  /* 0x00007c004a4b7a20 */ /* 0x000fe40000410000 */
[----:B------:R-:W0:Y:S01]  /*3450*/  @P1 I2F R82, R79 ;  /* 0x0000004f00521306 */ /* 0x000e220000201400 */
[----:B--2---:R-:W-:Y:S01]  /*3460*/  @P3 HADD2.F32 R80, -RZ, R72.H0_H0 ;  /* 0x20000048ff503230 */ /* 0x004fe20000004100 */
[----:B------:R-:W-:Y:S01]  /*3470*/  IMAD.IADD R72, R7, 0x1, -R4 ;  /* 0x0000000107487824 */ /* 0x000fe200078e0a04 */
[----:B---3--:R-:W-:-:S03]  /*3480*/  @P1 HADD2.F32 R74, -RZ, R54.H0_H0 ;  /* 0x20000036ff4a1230 */ /* 0x008fc60000004100 */
[----:B------:R-:W-:-:S04]  /*3490*/  @P3 FADD.FTZ R75, R75, R80 ;  /* 0x000000504b4b3221 */ /* 0x000fc80000010000 */
[----:B0-----:R-:W-:-:S05]  /*34a0*/  @P1 FFMA.FTZ R75, R82, R74, R75 ;  /* 0x0000004a524b1223 */ /* 0x001fca000001004b */
[----:B------:R0:W-:Y:S01]  /*34b0*/  STS [R72.X4+0x120], R75 ;  /* 0x0001204b48007388 */ /* 0x0001e20000004800 */
[----:B------:R-:W-:-:S03]  /*34c0*/  @!P0 FMNMX.FTZ R0, R0, R75, !PT ;  /* 0x0000004b00008209 */ /* 0x000fc60007810000 */
.L_x_187:
[----:B------:R-:W-:Y:S05]  /*34d0*/  BSYNC B1 ;  /* 0x0000000000017941 */ /* 0x000fea0003800000 */
.L_x_186:
[----:B------:R-:W-:-:S04]  /*34e0*/  IADD3 R7, R7, 0x40, RZ ;  /* 0x0000004007077810 */ /* 0x000fc80007ffe0ff */
[----:B------:R-:W-:-:S13]  /*34f0*/  ISETP.GE.AND P0, PT, R7, R3, PT ;  /* 0x000000030700720c */ /* 0x000fda0003f06270 */
[----:B01----:R-:W-:Y:S01]  /*3500*/  @P0 CALL.REL.NOINC `(.L_x_152) ;  /* 0x0000001000000944 */ /* 0x003fe20003c00000 */
[----:B------:R-:W-:Y:S05]  /*3510*/  BRA `(.L_x_188) ;  /* 0xffffe79000007947 */ /* 0x000fea000383ffff */
.L_x_152:
[----:B------:R-:W-:Y:S05]  /*3520*/  BSYNC B0 ;  /* 0x0000000000007941 */ /* 0x000fea0003800000 */
.L_x_151:
[----:B------:R-:W-:Y:S01]  /*3530*/  SHF.R.S32.HI R8, RZ, 0x1f, R19 ;  /* 0x0000001fff087819 */ /* 0x000fe20000011413 */
[----:B------:R-:W-:Y:S05]  /*3540*/  BRA.DIV ~URZ, `(.L_x_189) ;  /* 0x000041327f007947 */ /* 0x000fea000b800000 */
[----:B------:R4:W3:Y:S02]  /*3550*/  SHFL.BFLY PT, R3, R0, 0x10, 0x1f ;  /* 0x0e001f0000037f89 */ /* 0x0008e400000e0000 */
.L_x_267:
[----:B---3--:R-:W-:Y:S01]  /*3560*/  FMNMX.FTZ R7, R3, R0, !PT ;  /* 0x0000000003077209 */ /* 0x008fe20007810000 */
[----:B------:R-:W-:Y:S05]  /*3570*/  BRA.DIV ~URZ, `(.L_x_190) ;  /* 0x000041827f007947 */ /* 0x000fea000b800000 */
[----:B----4-:R-:W3:Y:S02]  /*3580*/  SHFL.BFLY PT, R0, R7, 0x8, 0x1f ;  /* 0x0d001f0007007f89 */ /* 0x010ee400000e0000 */
[----:B---3--:R-:W-:-:S05]  /*3590*/  FMNMX.FTZ R0, R7, R0, !PT ;  /* 0x0000000007007209 */ /* 0x008fca0007810000 */
[----:B------:R-:W3:Y:S02]  /*35a0*/  SHFL.BFLY PT, R3, R0, 0x4, 0x1f ;  /* 0x0c801f0000037f89 */ /* 0x000ee400000e0000 */
[----:B---3--:R-:W-:-:S05]  /*35b0*/  FMNMX.FTZ R3, R0, R3, !PT ;  /* 0x0000000300037209 */ /* 0x008fca0007810000 */
[----:B0-----:R0:W3:Y:S02]  /*35c0*/  SHFL.BFLY PT, R6, R3, 0x2, 0x1f ;  /* 0x0c401f0003067f89 */ /* 0x0010e400000e0000 */
.L_x_268:
[----:B------:R-:W-:Y:S01]  /*35d0*/  LEA.HI R0, R8, R19, RZ, 0x5 ;  /* 0x0000001308007211 */ /* 0x000fe200078f28ff */
[----:B------:R-:W-:Y:S01]  /*35e0*/  WARPSYNC 0xffffffff ;  /* 0xffffffff00007948 */ /* 0x000fe20003800000 */
[----:B0--3--:R-:W-:Y:S02]  /*35f0*/  FMNMX.FTZ R3, R6, R3, !PT ;  /* 0x0000000306037209 */ /* 0x009fe40007810000 */
[----:B------:R-:W-:-:S05]  /*3600*/  LOP3.LUT R8, R0, 0xffffffe0, RZ, 0xc0, !PT ;  /* 0xffffffe000087812 */ /* 0x000fca00078ec0ff */
[----:B------:R-:W-:-:S05]  /*3610*/  IMAD.IADD R8, R19, 0x1, -R8 ;  /* 0x0000000113087824 */ /* 0x000fca00078e0a08 */
[----:B------:R-:W-:-:S13]  /*3620*/  ISETP.NE.AND P0, PT, R8, RZ, PT ;  /* 0x000000ff0800720c */ /* 0x000fda0003f05270 */
[----:B------:R-:W-:-:S05]  /*3630*/  @!P0 SHF.R.S32.HI R0, RZ, 0x5, R0 ;  /* 0x00000005ff008819 */ /* 0x000fca0000011400 */
[----:B------:R0:W-:Y:S02]  /*3640*/  @!P0 STS [R0.X4], R3 ;  /* 0x0000000300008388 */ /* 0x0001e40000004800 */
[----:B------:R-:W-:Y:S01]  /*3650*/  BAR.SYNC.DEFER_BLOCKING 0x0 ;  /* 0x0000000000007b1d */ /* 0x000fe20000010000 */
[----:B------:R-:W-:Y:S01]  /*3660*/  ISETP.GT.AND P0, PT, R8, 0x3, PT ;  /* 0x000000030800780c */ /* 0x000fe20003f04270 */
[----:B0-----:R-:W-:Y:S02]  /*3670*/  IMAD.MOV.U32 R0, RZ, RZ, -0x800001 ;  /* 0xff7fffffff007424 */ /* 0x001fe400078e00ff */
[----:B------:R-:W-:Y:S02]  /*3680*/  IMAD.MOV.U32 R9, RZ, RZ, RZ ;  /* 0x000000ffff097224 */ /* 0x000fe400078e00ff */
[----:B------:R-:W-:Y:S08]  /*3690*/  BSSY B0, `(.L_x_191) ;  /* 0x0000072000007945 */ /* 0x000ff00003800000 */
[----:B------:R-:W0:Y:S04]  /*36a0*/  @!P0 LDS R0, [R8.X4] ;  /* 0x0000000008008984 */ /* 0x000e280000004800 */
[----:B0-----:R-:W0:Y:S02]  /*36b0*/  SHFL.BFLY PT, R3, R0, 0x2, 0x1f ;  /* 0x0c401f0000037f89 */ /* 0x001e2400000e0000 */
[----:B0-----:R-:W-:-:S05]  /*36c0*/  FMNMX.FTZ R6, R3, R0, !PT ;  /* 0x0000000003067209 */ /* 0x001fca0007810000 */
[----:B------:R-:W0:Y:S02]  /*36d0*/  SHFL.BFLY PT, R3, R6, 0x1, 0x1f ;  /* 0x0c201f0006037f89 */ /* 0x000e2400000e0000 */
[----:B0-----:R-:W-:Y:S01]  /*36e0*/  FMNMX.FTZ R7, R6, R3, !PT ;  /* 0x0000000306077209 */ /* 0x001fe20007810000 */
[----:B------:R-:W-:-:S04]  /*36f0*/  IMAD.IADD R3, R19, 0x1, R4 ;  /* 0x0000000113037824 */ /* 0x000fc800078e0204 */
[----:B------:R0:W3:Y:S01]  /*3700*/  SHFL.IDX PT, R13, R7, RZ, 0x1f ;  /* 0x00001fff070d7589 */ /* 0x0000e200000e0000 */
[----:B------:R-:W-:-:S13]  /*3710*/  ISETP.GE.AND P1, PT, R3, R16, PT ;  /* 0x000000100300720c */ /* 0x000fda0003f26270 */
[----:B------:R-:W-:Y:S05]  /*3720*/  @P1 BRA `(.L_x_192) ;  /* 0x0000068000001947 */ /* 0x000fea0003800000 */
[----:B0-----:R-:W-:Y:S01]  /*3730*/  LOP3.LUT R0, RZ, R4, RZ, 0x33, !PT ;  /* 0x00000004ff007212 */ /* 0x001fe200078e33ff */
[----:B------:R-:W-:Y:S01]  /*3740*/  BSSY B1, `(.L_x_193) ;  /* 0x0000024000017945 */ /* 0x000fe20003800000 */
[----:B------:R-:W-:Y:S02]  /*3750*/  IMAD.MOV.U32 R9, RZ, RZ, RZ ;  /* 0x000000ffff097224 */ /* 0x000fe400078e00ff */
[----:B------:R-:W-:Y:S01]  /*3760*/  IADD3 R0, -R19, R16, R0 ;  /* 0x0000001013007210 */ /* 0x000fe20007ffe100 */
[----:B------:R-:W-:-:S03]  /*3770*/  IMAD.MOV.U32 R11, RZ, RZ, R3 ;  /* 0x000000ffff0b7224 */ /* 0x000fc600078e0003 */
[----:B------:R-:W-:-:S04]  /*3780*/  LEA.HI R6, R0, 0x1, RZ, 0x19 ;  /* 0x0000000100067811 */ /* 0x000fc800078fc8ff */
[----:B------:R-:W-:-:S13]  /*3790*/  LOP3.LUT P0, R6, R6, 0x3, RZ, 0xc0, !PT ;  /* 0x0000000306067812 */ /* 0x000fda000780c0ff */
[----:B------:R-:W-:Y:S05]  /*37a0*/  @!P0 BRA `(.L_x_194) ;  /* 0x000001d000008947 */ /* 0x000fea0003800000 */
[----:B------:R-:W-:Y:S01]  /*37b0*/  ISETP.NE.U32.AND P0, PT, RZ, c[0x0][0x200], PT ;  /* 0x00008000ff007a0c */ /* 0x000fe20003f05070 */
[----:B------:R-:W-:Y:S02]  /*37c0*/  IMAD.MOV.U32 R8, RZ, RZ, R6 ;  /* 0x000000ffff087224 */ /* 0x000fe400078e0006 */
[----:B------:R-:W-:Y:S01]  /*37d0*/  IMAD.MOV.U32 R9, RZ, RZ, RZ ;  /* 0x000000ffff097224 */ /* 0x000fe200078e00ff */
[----:B------:R-:W-:Y:S01]  /*37e0*/  ISETP.NE.AND.EX P0, PT, RZ, c[0x0][0x204], PT, P0 ;  /* 0x00008100ff007a0c */ /* 0x000fe20003f05300 */
[----:B------:R-:W-:-:S04]  /*37f0*/  IMAD.MOV.U32 R11, RZ, RZ, R3 ;  /* 0x000000ffff0b7224 */ /* 0x000fc800078e0003 */
.L_x_198:
[----:B0-----:R-:W-:Y:S01]  /*3800*/  IMAD.IADD R6, R11, 0x1, -R4 ;  /* 0x000000010b067824 */ /* 0x001fe200078e0a04 */
[----:B------:R-:W-:Y:S01]  /*3810*/  IADD3 R8, R8, -0x1, RZ ;  /* 0xffffffff08087810 */ /* 0x000fe20007ffe0ff */
[----:B------:R-:W-:Y:S03]  /*3820*/  BSSY B2, `(.L_x_195) ;  /* 0x0000011000027945 */ /* 0x000fe60003800000 */
[----:B------:R-:W-:-:S02]  /*3830*/  ISETP.NE.AND P3, PT, R8, RZ, PT ;  /* 0x000000ff0800720c */ /* 0x000fc40003f65270 */
[----:B---3--:R-:W-:Y:S01]  /*3840*/  LEA R15, R6, 0x120, 0x2 ;  /* 0x00000120060f7811 */ /* 0x008fe200078e10ff */
[----:B------:R-:W-:Y:S05]  /*3850*/  @!P0 BRA `(.L_x_196) ;  /* 0x0000009000008947 */ /* 0x000fea0003800000 */
[----:B------:R-:W-:Y:S01]  /*3860*/  IMAD R6, R2, c[0x0][0x1d4], RZ ;  /* 0x0000750002067a24 */ /* 0x000fe200078e02ff */
[----:B------:R-:W-:-:S04]  /*3870*/  SHF.R.S32.HI R7, RZ, 0x1f, R11 ;  /* 0x0000001fff077819 */ /* 0x000fc8000001140b */
[--C-:B------:R-:W-:Y:S02]  /*3880*/  SHF.R.S32.HI R10, RZ, 0x1f, R6.reuse ;  /* 0x0000001fff0a7819 */ /* 0x100fe40000011406 */
[----:B------:R-:W-:-:S04]  /*3890*/  IADD3 R6, P4, P5, R11, c[0x0][0x200], R6 ;  /* 0x000080000b067a10 */ /* 0x000fc80007d9e006 */
[----:B------:R-:W-:-:S05]  /*38a0*/  IADD3.X R7, R7, c[0x0][0x204], R10, P4, P5 ;  /* 0x0000810007077a10 */ /* 0x000fca00027ea40a */
[----:B------:R-:W4:Y:S02]  /*38b0*/  LDG.E.U8 R6, [R6.64] ;  /* 0x0000002406067981 */ /* 0x000f24000c1e1100 */
[----:B----4-:R-:W-:-:S13]  /*38c0*/  ISETP.NE.AND P4, PT, R6, RZ, PT ;  /* 0x000000ff0600720c */ /* 0x010fda0003f85270 */
[----:B------:R-:W-:Y:S01]  /*38d0*/  @P4 IMAD.MOV.U32 R10, RZ, RZ, RZ ;  /* 0x000000ffff0a4224 */ /* 0x000fe200078e00ff */
[----:B------:R-:W-:Y:S05]  /*38e0*/  @P4 BRA `(.L_x_197) ;  /* 0x0000004000004947 */ /* 0x000fea0003800000 */
.L_x_196:
[----:B------:R-:W0:Y:S02]  /*38f0*/  LDS R6, [R15] ;  /* 0x000000000f067984 */ /* 0x000e240000000800 */
[----:B0--3--:R-:W-:-:S04]  /*3900*/  FADD.FTZ R6, -R13, R6 ;  /* 0x000000060d067221 */ /* 0x009fc80000010100 */
[----:B------:R-:W-:-:S04]  /*3910*/  FMUL.FTZ R6, R6, 1.4426950216293334961 ;  /* 0x3fb8aa3b06067820 */ /* 0x000fc80000410000 */
[----:B------:R0:W3:Y:S03]  /*3920*/  MUFU.EX2 R10, R6 ;  /* 0x00000006000a7308 */ /* 0x0000e60000000800 */
.L_x_197:
[----:B------:R-:W-:Y:S05]  /*3930*/  BSYNC B2 ;  /* 0x0000000000027941 */ /* 0x000fea0003800000 */
.L_x_195:
[----:B---3--:R3:W-:Y:S01]  /*3940*/  STS [R15], R10 ;  /* 0x0000000a0f007388 */ /* 0x0087e20000000800 */
[----:B------:R-:W-:Y:S01]  /*3950*/  FADD.FTZ R9, R10, R9 ;  /* 0x000000090a097221 */ /* 0x000fe20000010000 */
[----:B------:R-:W-:Y:S01]  /*3960*/  IADD3 R11, R11, 0x80, RZ ;  /* 0x000000800b0b7810 */ /* 0x000fe20007ffe0ff */
[----:B------:R-:W-:Y:S05]  /*3970*/  @P3 BRA `(.L_x_198) ;  /* 0xfffffe8000003947 */ /* 0x000fea000383ffff */
.L_x_194:
[----:B------:R-:W-:Y:S05]  /*3980*/  BSYNC B1 ;  /* 0x0000000000017941 */ /* 0x000fea0003800000 */
.L_x_193:
[----:B------:R-:W-:-:S13]  /*3990*/  ISETP.GE.U32.AND P0, PT, R0, 0x180, PT ;  /* 0x000001800000780c */ /* 0x000fda0003f06070 */
[----:B------:R-:W-:Y:S05]  /*39a0*/  @!P0 BRA `(.L_x_192) ;  /* 0x0000040000008947 */ /* 0x000fea0003800000 */
[----:B------:R-:W-:Y:S01]  /*39b0*/  IMAD R8, R2, c[0x0][0x1d4], RZ ;  /* 0x0000750002087a24 */ /* 0x000fe200078e02ff */
[----:B------:R-:W-:-:S04]  /*39c0*/  ISETP.NE.U32.AND P0, PT, RZ, c[0x0][0x200], PT ;  /* 0x00008000ff007a0c */ /* 0x000fc80003f05070 */
[----:B------:R-:W-:Y:S02]  /*39d0*/  ISETP.NE.AND.EX P0, PT, RZ, c[0x0][0x204], PT, P0 ;  /* 0x00008100ff007a0c */ /* 0x000fe40003f05300 */
[----:B---3--:R-:W-:Y:S02]  /*39e0*/  SHF.R.S32.HI R10, RZ, 0x1f, R8 ;  /* 0x0000001fff0a7819 */ /* 0x008fe40000011408 */
.L_x_211:
[----:B------:R-:W-:Y:S01]  /*39f0*/  SHF.R.S32.HI R7, RZ, 0x1f, R11 ;  /* 0x0000001fff077819 */ /* 0x000fe2000001140b */
[C---:B0-----:R-:W-:Y:S01]  /*3a00*/  IMAD.IADD R0, R11.reuse, 0x1, -R4 ;  /* 0x000000010b007824 */ /* 0x041fe200078e0a04 */
[C---:B0-----:R-:W-:Y:S01]  /*3a10*/  IADD3 R6, P4, P5, R11.reuse, c[0x0][0x200], R8 ;  /* 0x000080000b067a10 */ /* 0x041fe20007d9e008 */
[----:B------:R-:W-:Y:S01]  /*3a20*/  BSSY B1, `(.L_x_199) ;  /* 0x000000e000017945 */ /* 0x000fe20003800000 */
[----:B------:R-:W-:Y:S02]  /*3a30*/  IADD3 R11, R11, 0x200, RZ ;  /* 0x000002000b0b7810 */ /* 0x000fe40007ffe0ff */
[----:B------:R-:W-:Y:S02]  /*3a40*/  IADD3.X R7, R7, c[0x0][0x204], R10, P4, P5 ;  /* 0x0000810007077a10 */ /* 0x000fe400027ea40a */
[----:B------:R-:W-:-:S02]  /*3a50*/  ISETP.GE.AND P3, PT, R11, R16, PT ;  /* 0x000000100b00720c */ /* 0x000fc40003f66270 */
[----:B------:R-:W-:Y:S01]  /*3a60*/  LEA R15, R0, 0x120, 0x2 ;  /* 0x00000120000f7811 */ /* 0x000fe200078e10ff */
[----:B------:R-:W-:Y:S05]  /*3a70*/  @!P0 BRA `(.L_x_200) ;  /* 0x0000004000008947 */ /* 0x000fea0003800000 */
[----:B------:R-:W3:Y:S02]  /*3a80*/  LDG.E.U8 R0, [R6.64] ;  /* 0x0000002406007981 */ /* 0x000ee4000c1e1100 */
[----:B---3--:R-:W-:-:S13]  /*3a90*/  ISETP.NE.AND P4, PT, R0, RZ, PT ;  /* 0x000000ff0000720c */ /* 0x008fda0003f85270 */
[----:B------:R-:W-:Y:S01]  /*3aa0*/  @P4 IMAD.MOV.U32 R0, RZ, RZ, RZ ;  /* 0x000000ffff004224 */ /* 0x000fe200078e00ff */
[----:B------:R-:W-:Y:S05]  /*3ab0*/  @P4 BRA `(.L_x_201) ;  /* 0x0000004000004947 */ /* 0x000fea0003800000 */
.L_x_200:
[----:B------:R-:W0:Y:S02]  /*3ac0*/  LDS R0, [R15] ;  /* 0x000000000f007984 */ /* 0x000e240000000800 */
[----:B0-----:R-:W-:-:S04]  /*3ad0*/  FADD.FTZ R0, -R13, R0 ;  /* 0x000000000d007221 */ /* 0x001fc80000010100 */
[----:B------:R-:W-:-:S06]  /*3ae0*/  FMUL.FTZ R0, R0, 1.4426950216293334961 ;  /* 0x3fb8aa3b00007820 */ /* 0x000fcc0000410000 */
[----:B------:R-:W0:Y:S02]  /*3af0*/  MUFU.EX2 R0, R0 ;  /* 0x0000000000007308 */ /* 0x000e240000000800 */
.L_x_201:
[----:B------:R-:W-:Y:S05]  /*3b00*/  BSYNC B1 ;  /* 0x0000000000017941 */ /* 0x000fea0003800000 */
.L_x_199:
[----:B0-----:R0:W-:Y:S01]  /*3b10*/  STS [R15], R0 ;  /* 0x000000000f007388 */ /* 0x0011e20000000800 */
[----:B------:R-:W-:Y:S01]  /*3b20*/  BSSY B1, `(.L_x_202) ;  /* 0x000000b000017945 */ /* 0x000fe20003800000 */
[----:B------:R-:W-:Y:S01]  /*3b30*/  FADD.FTZ R9, R0, R9 ;  /* 0x0000000900097221 */ /* 0x000fe20000010000 */
[----:B------:R-:W-:Y:S05]  /*3b40*/  @!P0 BRA `(.L_x_203) ;  /* 0x0000004000008947 */ /* 0x000fea0003800000 */
[----:B0-----:R-:W3:Y:S02]  /*3b50*/  LDG.E.U8 R0, [R6.64+0x80] ;  /* 0x0000802406007981 */ /* 0x001ee4000c1e1100 */
[----:B---3--:R-:W-:-:S13]  /*3b60*/  ISETP.NE.AND P4, PT, R0, RZ, PT ;  /* 0x000000ff0000720c */ /* 0x008fda0003f85270 */
[----:B------:R-:W-:Y:S01]  /*3b70*/  @P4 IMAD.MOV.U32 R0, RZ, RZ, RZ ;  /* 0x000000ffff004224 */ /* 0x000fe200078e00ff */
[----:B------:R-:W-:Y:S05]  /*3b80*/  @P4 BRA `(.L_x_204) ;  /* 0x0000004000004947 */ /* 0x000fea0003800000 */
.L_x_203:
[----:B0-----:R-:W0:Y:S02]  /*3b90*/  LDS R0, [R15+0x200] ;  /* 0x000200000f007984 */ /* 0x001e240000000800 */
[----:B0-----:R-:W-:-:S04]  /*3ba0*/  FADD.FTZ R0, -R13, R0 ;  /* 0x000000000d007221 */ /* 0x001fc80000010100 */
[----:B------:R-:W-:-:S06]  /*3bb0*/  FMUL.FTZ R0, R0, 1.4426950216293334961 ;  /* 0x3fb8aa3b00007820 */ /* 0x000fcc0000410000 */
[----:B------:R-:W0:Y:S02]  /*3bc0*/  MUFU.EX2 R0, R0 ;  /* 0x0000000000007308 */ /* 0x000e240000000800 */
.L_x_204:
[----:B------:R-:W-:Y:S05]  /*3bd0*/  BSYNC B1 ;  /* 0x0000000000017941 */ /* 0x000fea0003800000 */
.L_x_202:
[----:B0-----:R0:W-:Y:S01]  /*3be0*/  STS [R15+0x200], R0 ;  /* 0x000200000f007388 */ /* 0x0011e20000000800 */
[----:B------:R-:W-:Y:S01]  /*3bf0*/  BSSY B1, `(.L_x_205) ;  /* 0x000000b000017945 */ /* 0x000fe20003800000 */
[----:B------:R-:W-:Y:S01]  /*3c00*/  FADD.FTZ R9, R9, R0 ;  /* 0x0000000009097221 */ /* 0x000fe20000010000 */
[----:B------:R-:W-:Y:S05]  /*3c10*/  @!P0 BRA `(.L_x_206) ;  /* 0x0000004000008947 */ /* 0x000fea0003800000 */
[----:B0-----:R-:W3:Y:S02]  /*3c20*/  LDG.E.U8 R0, [R6.64+0x100] ;  /* 0x0001002406007981 */ /* 0x001ee4000c1e1100 */
[----:B---3--:R-:W-:-:S13]  /*3c30*/  ISETP.NE.AND P4, PT, R0, RZ, PT ;  /* 0x000000ff0000720c */ /* 0x008fda0003f85270 */
[----:B------:R-:W-:Y:S01]  /*3c40*/  @P4 IMAD.MOV.U32 R0, RZ, RZ, RZ ;  /* 0x000000ffff004224 */ /* 0x000fe200078e00ff */
[----:B------:R-:W-:Y:S05]  /*3c50*/  @P4 BRA `(.L_x_207) ;  /* 0x0000004000004947 */ /* 0x000fea0003800000 */
.L_x_206:
[----:B0-----:R-:W0:Y:S02]  /*3c60*/  LDS R0, [R15+0x400] ;  /* 0x000400000f007984 */ /* 0x001e240000000800 */
[----:B0-----:R-:W-:-:S04]  /*3c70*/  FADD.FTZ R0, -R13, R0 ;  /* 0x000000000d007221 */ /* 0x001fc80000010100 */
[----:B------:R-:W-:-:S06]  /*3c80*/  FMUL.FTZ R0, R0, 1.4426950216293334961 ;  /* 0x3fb8aa3b00007820 */ /* 0x000fcc0000410000 */
[----:B------:R-:W0:Y:S02]  /*3c90*/  MUFU.EX2 R0, R0 ;  /* 0x0000000000007308 */ /* 0x000e240000000800 */
.L_x_207:
[----:B------:R-:W-:Y:S05]  /*3ca0*/  BSYNC B1 ;  /* 0x0000000000017941 */ /* 0x000fea0003800000 */
.L_x_205:
[----:B0-----:R0:W-:Y:S01]  /*3cb0*/  STS [R15+0x400], R0 ;  /* 0x000400000f007388 */ /* 0x0011e20000000800 */
[----:B------:R-:W-:Y:S01]  /*3cc0*/  BSSY B1, `(.L_x_208) ;  /* 0x000000b000017945 */ /* 0x000fe20003800000 */
[----:B------:R-:W-:Y:S01]  /*3cd0*/  FADD.FTZ R9, R9, R0 ;  /* 0x0000000009097221 */ /* 0x000fe20000010000 */
[----:B------:R-:W-:Y:S05]  /*3ce0*/  @!P0 BRA `(.L_x_209) ;  /* 0x0000004000008947 */ /* 0x000fea0003800000 */
[----:B------:R-:W3:Y:S02]  /*3cf0*/  LDG.E.U8 R6, [R6.64+0x180] ;  /* 0x0001802406067981 */ /* 0x000ee4000c1e1100 */
[----:B---3--:R-:W-:-:S13]  /*3d00*/  ISETP.NE.AND P4, PT, R6, RZ, PT ;  /* 0x000000ff0600720c */ /* 0x008fda0003f85270 */
[----:B0-----:R-:W-:Y:S01]  /*3d10*/  @P4 IMAD.MOV.U32 R0, RZ, RZ, RZ ;  /* 0x000000ffff004224 */ /* 0x001fe200078e00ff */
[----:B------:R-:W-:Y:S05]  /*3d20*/  @P4 BRA `(.L_x_210) ;  /* 0x0000004000004947 */ /* 0x000fea0003800000 */
.L_x_209:
[----:B0-----:R-:W0:Y:S02]  /*3d30*/  LDS R0, [R15+0x600] ;  /* 0x000600000f007984 */ /* 0x001e240000000800 */
[----:B0-----:R-:W-:-:S04]  /*3d40*/  FADD.FTZ R0, -R13, R0 ;  /* 0x000000000d007221 */ /* 0x001fc80000010100 */
[----:B------:R-:W-:-:S06]  /*3d50*/  FMUL.FTZ R0, R0, 1.4426950216293334961 ;  /* 0x3fb8aa3b00007820 */ /* 0x000fcc0000410000 */
[----:B------:R-:W0:Y:S02]  /*3d60*/  MUFU.EX2 R0, R0 ;  /* 0x0000000000007308 */ /* 0x000e240000000800 */
.L_x_210:
[----:B------:R-:W-:Y:S05]  /*3d70*/  BSYNC B1 ;  /* 0x0000000000017941 */ /* 0x000fea0003800000 */
.L_x_208:
[----:B0-----:R0:W-:Y:S01]  /*3d80*/  STS [R15+0x600], R0 ;  /* 0x000600000f007388 */ /* 0x0011e20000000800 */
[----:B------:R-:W-:Y:S01]  /*3d90*/  FADD.FTZ R9, R9, R0 ;  /* 0x0000000009097221 */ /* 0x000fe20000010000 */
[----:B------:R-:W-:Y:S05]  /*3da0*/  @!P3 BRA `(.L_x_211) ;  /* 0xfffffc400000b947 */ /* 0x000fea000383ffff */
.L_x_192:
[----:B0-----:R-:W-:Y:S05]  /*3db0*/  BSYNC B0 ;  /* 0x0000000000007941 */ /* 0x001fea0003800000 */
.L_x_191:
[----:B------:R-:W0:Y:S01]  /*3dc0*/  SHFL.BFLY PT, R0, R9, 0x10, 0x1f ;  /* 0x0e001f0009007f89 */ /* 0x000e2200000e0000 */
[----:B---3--:R-:W-:Y:S01]  /*3dd0*/  LOP3.LUT P0, R10, R19, 0x1f, RZ, 0xc0, !PT ;  /* 0x0000001f130a7812 */ /* 0x008fe2000780c0ff */
[----:B------:R-:W3:Y:S01]  /*3de0*/  LDC.U8 R12, c[0x0][0x26c] ;  /* 0x00009b00ff0c7b82 */ /* 0x000ee20000000000 */
        /* <DEDUP_REMOVED lines=8> */
[----:B0-----:R-:W-:Y:S01]  /*3e70*/  FADD.FTZ R0, R0, R9 ;  /* 0x0000000900007221 */ /* 0x001fe20000010000 */
[----:B------:R-:W-:Y:S02]  /*3e80*/  @!P0 SHF.R.U32.HI R9, RZ, 0x3, R19 ;  /* 0x00000003ff098819 */ /* 0x000fe40000011613 */
[----:B------:R-:W-:Y:S02]  /*3e90*/  ULOP3.LUT UR4, UR4, 0xfffffff0, URZ, 0xc0, !UPT ;  /* 0xfffffff004047892 */ /* 0x000fe4000f8ec03f */
[----:B------:R-:W0:Y:S01]  /*3ea0*/  SHFL.BFLY PT, R7, R0, 0x8, 0x1f ;  /* 0x0d001f0000077f89 */ /* 0x000e2200000e0000 */
        /* <DEDUP_REMOVED lines=11> */
[----:B---3--:R-:W-:-:S13]  /*3f60*/  ISETP.NE.AND P0, PT, R12, RZ, PT ;  /* 0x000000ff0c00720c */ /* 0x008fda0003f05270 */
[----:B------:R-:W-:-:S04]  /*3f70*/  @P0 IMAD.MOV.U32 R6, RZ, RZ, c[0x0][0x268] ;  /* 0x00009a00ff060624 */ /* 0x000fc800078e00ff */
[----:B------:R-:W-:-:S04]  /*3f80*/  @P0 IMAD R23, R23, R6, c[0x0][0x1ec] ;  /* 0x00007b0017170624 */ /* 0x000fc800078e0206 */
[----:B------:R-:W-:Y:S01]  /*3f90*/  @P0 IMAD R23, R23, c[0x0][0x1d4], RZ ;  /* 0x0000750017170a24 */ /* 0x000fe200078e02ff */
[----:B------:R-:W0:Y:S04]  /*3fa0*/  @!P3 LDS R8, [R10.X4+0x10] ;  /* 0x000010000a08b984 */ /* 0x000e280000004800 */
[----:B0-----:R-:W0:Y:S02]  /*3fb0*/  SHFL.BFLY PT, R7, R8, 0x2, 0x1f ;  /* 0x0c401f0008077f89 */ /* 0x001e2400000e0000 */
[----:B0-----:R-:W-:-:S05]  /*3fc0*/  FADD.FTZ R7, R7, R8 ;  /* 0x0000000807077221 */ /* 0x001fca0000010000 */
[----:B------:R-:W0:Y:S02]  /*3fd0*/  SHFL.BFLY PT, R0, R7, 0x1, 0x1f ;  /* 0x0c201f0007007f89 */ /* 0x000e2400000e0000 */
[----:B0-----:R-:W-:Y:S02]  /*3fe0*/  FADD.FTZ R0, R7, R0 ;  /* 0x0000000007007221 */ /* 0x001fe40000010000 */
[----:B------:R-:W-:Y:S02]  /*3ff0*/  CS2R R6, SRZ ;  /* 0x0000000000067805 */ /* 0x000fe4000001ff00 */
[--C-:B------:R-:W-:Y:S01]  /*4000*/  @P0 SHF.R.S32.HI R7, RZ, 0x1f, R23.reuse ;  /* 0x0000001fff070819 */ /* 0x100fe20000011417 */
[----:B------:R-:W-:Y:S01]  /*4010*/  @P0 IMAD.MOV.U32 R6, RZ, RZ, R23 ;  /* 0x000000ffff060224 */ /* 0x000fe200078e0017 */
[----:B------:R-:W0:Y:S01]  /*4020*/  SHFL.IDX PT, R0, R0, RZ, 0x1f ;  /* 0x00001fff00007589 */ /* 0x000e2200000e0000 */
        /* <DEDUP_REMOVED lines=8> */
[----:B------:R-:W-:-:S13]  /*40b0*/  LOP3.LUT P3, R9, R9, 0x3, RZ, 0xc0, !PT ;  /* 0x0000000309097812 */ /* 0x000fda000786c0ff */
[----:B------:R-:W-:Y:S05]  /*40c0*/  @!P3 BRA `(.L_x_215) ;  /* 0x000001000000b947 */ /* 0x000fea0003800000 */
[----:B0--3--:R-:W-:Y:S02]  /*40d0*/  IMAD.MOV.U32 R0, RZ, RZ, R9 ;  /* 0x000000ffff007224 */ /* 0x009fe400078e0009 */
.L_x_216:
        /* <DEDUP_REMOVED lines=15> */
.L_x_215:
[----:B0--3--:R-:W-:Y:S05]  /*41d0*/  BSYNC B1 ;  /* 0x0000000000017941 */ /* 0x009fea0003800000 */
.L_x_214:
        /* <DEDUP_REMOVED lines=8> */
.L_x_217:
        /* <DEDUP_REMOVED lines=14> */
[----:B0-----:R-:W-:-:S05]  /*4340*/  FMUL.FTZ R23, R8, R13 ;  /* 0x0000000d08177220 */ /* 0x001fca0000410000 */
[----:B------:R-:W-:-:S04]  /*4350*/  F2FP.PACK_AB R8, RZ, R23 ;  /* 0x00000017ff08723e */ /* 0x000fc800000000ff */
[----:B------:R-:W-:Y:S02]  /*4360*/  PRMT R18, R8, 0x7610, R18 ;  /* 0x0000761008127816 */ /* 0x000fe40000000012 */
[----:B------:R-:W-:-:S03]  /*4370*/  LEA R8, P0, R11, c[0x0][0x260], 0x2 ;  /* 0x000098000b087a11 */ /* 0x000fc600078010ff */
[----:B------:R-:W-:Y:S04]  /*4380*/  STS.U16 [R10+0x200], R18 ;  /* 0x000200120a007388 */ /* 0x000fe80000000400 */
[----:B------:R0:W3:Y:S02]  /*4390*/  LDS R9, [R0+0x600] ;  /* 0x0006000000097984 */ /* 0x0000e40000000800 */
[----:B0-----:R-:W-:Y:S01]  /*43a0*/  IADD3 R0, R0, 0x800, RZ ;  /* 0x0000080000007810 */ /* 0x001fe20007ffe0ff */
[----:B---3--:R-:W-:Y:S01]  /*43b0*/  FMUL.FTZ R27, R9, R13 ;  /* 0x0000000d091b7220 */ /* 0x008fe20000410000 */
        /* <DEDUP_REMOVED lines=12> */
.L_x_213:
[----:B------:R-:W-:Y:S05]  /*4480*/  BSYNC B0 ;  /* 0x0000000000007941 */ /* 0x000fea0003800000 */
.L_x_212:
[----:B0-----:R-:W0:Y:S01]  /*4490*/  S2R R0, SR_CTAID.X ;  /* 0x0000000000007919 */ /* 0x001e220000002500 */
[----:B------:R-:W-:Y:S01]  /*44a0*/  SHF.R.S32.HI R8, RZ, 0x1f, R19 ;  /* 0x0000001fff087819 */ /* 0x000fe20000011413 */
[----:B------:R-:W-:Y:S01]  /*44b0*/  BSSY B0, `(.L_x_218) ;  /* 0x0000020000007945 */ /* 0x000fe20003800000 */
[----:B------:R-:W-:Y:S01]  /*44c0*/  SHF.R.S32.HI R6, RZ, 0x1f, R25 ;  /* 0x0000001fff067819 */ /* 0x000fe20000011419 */
[----:B------:R-:W-:Y:S01]  /*44d0*/  CS2R R10, SRZ ;  /* 0x00000000000a7805 */ /* 0x000fe2000001ff00 */
[----:B------:R-:W-:-:S02]  /*44e0*/  LEA.HI R7, R8, R19, RZ, 0x3 ;  /* 0x0000001308077211 */ /* 0x000fc400078f18ff */
[----:B------:R-:W-:Y:S02]  /*44f0*/  LEA.HI R3, R6, R25, RZ, 0x4 ;  /* 0x0000001906037211 */ /* 0x000fe400078f20ff */
[----:B------:R-:W-:Y:S02]  /*4500*/  LOP3.LUT R6, R7, 0xfffffff8, RZ, 0xc0, !PT ;  /* 0xfffffff807067812 */ /* 0x000fe400078ec0ff */
[----:B------:R-:W-:Y:S02]  /*4510*/  LOP3.LUT R8, R3, 0xfffffff0, RZ, 0xc0, !PT ;  /* 0xfffffff003087812 */ /* 0x000fe400078ec0ff */
[----:B------:R-:W-:Y:S01]  /*4520*/  SHF.R.S32.HI R7, RZ, 0x3, R7 ;  /* 0x00000003ff077819 */ /* 0x000fe20000011407 */
[----:B------:R-:W-:Y:S02]  /*4530*/  IMAD.IADD R3, R19, 0x1, -R6 ;  /* 0x0000000113037824 */ /* 0x000fe400078e0a06 */
[----:B------:R-:W-:Y:S02]  /*4540*/  IMAD.IADD R8, R25, 0x1, -R8 ;  /* 0x0000000119087824 */ /* 0x000fe400078e0a08 */
[C---:B------:R-:W-:Y:S01]  /*4550*/  IMAD.SHL.U32 R27, R3.reuse, 0x8, RZ ;  /* 0x00000008031b7824 */ /* 0x040fe200078e00ff */
[----:B------:R-:W-:-:S02]  /*4560*/  ISETP.GT.OR P0, PT, R3, 0x5, P2 ;  /* 0x000000050300780c */ /* 0x000fc40001704670 */
[-C--:B------:R-:W-:Y:S01]  /*4570*/  ISETP.NE.AND P1, PT, R7, R8.reuse, PT ;  /* 0x000000080700720c */ /* 0x080fe20003f25270 */
[----:B------:R-:W-:Y:S01]  /*4580*/  IMAD R5, R5, c[0x0][0x1d4], R27 ;  /* 0x0000750005057a24 */ /* 0x000fe200078e021b */
[----:B------:R-:W-:Y:S01]  /*4590*/  ISETP.NE.OR P3, PT, R7, R8, P0 ;  /* 0x000000080700720c */ /* 0x000fe20000765670 */
[----:B0-----:R-:W-:Y:S01]  /*45a0*/  IMAD R6, R2, c[0x0][0x1d8], R0 ;  /* 0x0000760002067a24 */ /* 0x001fe200078e0200 */
[----:B------:R-:W-:Y:S01]  /*45b0*/  ISETP.GT.AND P0, PT, R3, 0x5, PT ;  /* 0x000000050300780c */ /* 0x000fe20003f04270 */
[----:B------:R-:W-:Y:S01]  /*45c0*/  CS2R R8, SRZ ;  /* 0x0000000000087805 */ /* 0x000fe2000001ff00 */
[----:B------:R-:W-:Y:S01]  /*45d0*/  SHF.R.S32.HI R33, RZ, 0x1f, R5 ;  /* 0x0000001fff217819 */ /* 0x000fe20000011405 */
[----:B------:R-:W-:-:S04]  /*45e0*/  IMAD R18, R6, 0x30, RZ ;  /* 0x0000003006127824 */ /* 0x000fc800078e02ff */
[----:B------:R-:W-:-:S05]  /*45f0*/  IMAD R18, R18, c[0x0][0x1d4], R27 ;  /* 0x0000750012127a24 */ /* 0x000fca00078e021b */
[----:B------:R-:W-:Y:S01]  /*4600*/  SHF.R.S32.HI R32, RZ, 0x1f, R18 ;  /* 0x0000001fff207819 */ /* 0x000fe20000011412 */
        /* <DEDUP_REMOVED lines=9> */
.L_x_220:
[----:B-----5:R0:W-:Y:S02]  /*46a0*/  STS.128 [R3.X16+0xa0], R8 ;  /* 0x0000a00803007388 */ /* 0x0201e4000000cc00 */
.L_x_219:
[----:B------:R-:W-:Y:S05]  /*46b0*/  BSYNC B0 ;  /* 0x0000000000007941 */ /* 0x000fea0003800000 */
.L_x_218:
[----:B------:R-:W-:Y:S01]  /*46c0*/  BAR.SYNC.DEFER_BLOCKING 0x0 ;  /* 0x0000000000007b1d */ /* 0x000fe20000010000 */
[----:B------:R-:W-:Y:S01]  /*46d0*/  IMAD.MOV.U32 R46, RZ, RZ, RZ ;  /* 0x000000ffff2e7224 */ /* 0x000fe200078e00ff */
[----:B--2---:R-:W-:Y:S01]  /*46e0*/  CS2R R44, SRZ ;  /* 0x00000000002c7805 */ /* 0x004fe2000001ff00 */
[----:B------:R-:W-:Y:S01]  /*46f0*/  CS2R R42, SRZ ;  /* 0x00000000002a7805 */ /* 0x000fe2000001ff00 */
[----:B------:R-:W-:Y:S01]  /*4700*/  CS2R R40, SRZ ;  /* 0x0000000000287805 */ /* 0x000fe2000001ff00 */
[----:B------:R-:W-:Y:S01]  /*4710*/  IMAD.MOV.U32 R35, RZ, RZ, RZ ;  /* 0x000000ffff237224 */ /* 0x000fe200078e00ff */
[----:B------:R-:W-:Y:S01]  /*4720*/  BSSY B0, `(.L_x_221) ;  /* 0x00001bc000007945 */ /* 0x000fe20003800000 */
[----:B------:R-:W-:Y:S05]  /*4730*/  @P0 BRA `(.L_x_222) ;  /* 0x00001ba000000947 */ /* 0x000fea0003800000 */
[----:B------:R-:W-:Y:S01]  /*4740*/  IMAD.IADD R34, R7, 0x1, R4 ;  /* 0x0000000107227824 */ /* 0x000fe200078e0204 */
[----:B-1----:R-:W-:Y:S01]  /*4750*/  IMNMX R51, R25, c[0x0][0x1d4], PT ;  /* 0x0000750019337a17 */ /* 0x002fe20003800200 */
        /* <DEDUP_REMOVED lines=21> */
[----:B------:R-:W-:Y:S01]  /*48b0*/  IMAD.MOV.U32 R35, RZ, RZ, RZ ;  /* 0x000000ffff237224 */ /* 0x000fe200078e00ff */
[----:B------:R-:W-:Y:S01]  /*48c0*/  CS2R R44, SRZ ;  /* 0x00000000002c7805 */ /* 0x000fe2000001ff00 */
[----:B------:R-:W-:-:S02]  /*48d0*/  IMAD.IADD R48, R12, 0x1, -R13 ;  /* 0x000000010c307824 */ /* 0x000fc400078e0a0d */
[----:B------:R-:W-:Y:S02]  /*48e0*/  IMAD.MOV.U32 R50, RZ, RZ, R34 ;  /* 0x000000ffff327224 */ /* 0x000fe400078e0022 */
        /* <DEDUP_REMOVED lines=11> */
[----:B------:R-:W2:Y:S02]  /*49a0*/  LDG.E R20, [R20.64] ;  /* 0x0000002414147981 */ /* 0x000ea4000c1e1900 */
[----:B--2---:R-:W-:-:S04]  /*49b0*/  IMAD R13, R20, c[0x0][0x1d8], RZ ;  /* 0x00007600140d7a24 */ /* 0x004fc800078e02ff */
        /* <DEDUP_REMOVED lines=13> */
[----:B------:R-:W1:-:S12]  /*4a90*/  LDS.128 R28, [R3.X16+0xa0] ;  /* 0x0000a000031c7984 */ /* 0x000e58000000cc00 */
        /* <DEDUP_REMOVED lines=10> */
.L_x_227:
[--C-:B-----5:R-:W-:Y:S01]  /*4b40*/  HADD2.F32 R41, -RZ, R13.reuse.H0_H0 ;  /* 0x2000000dff297230 */ /* 0x120fe20000004100 */
[----:B------:R-:W-:Y:S01]  /*4b50*/  IADD3 R50, R34, 0x10, RZ ;  /* 0x0000001022327810 */ /* 0x000fe20007ffe0ff */
[--C-:B------:R-:W-:Y:S02]  /*4b60*/  HADD2.F32 R35, -RZ, R12.reuse.H0_H0 ;  /* 0x2000000cff237230 */ /* 0x100fe40000004100 */
[----:B------:R-:W-:Y:S01]  /*4b70*/  HADD2.F32 R21, -RZ, R12.H1_H1 ;  /* 0x3000000cff157230 */ /* 0x000fe20000004100 */
[C---:B------:R-:W-:Y:S01]  /*4b80*/  FFMA.FTZ R41, R46.reuse, R41, RZ ;  /* 0x000000292e297223 */ /* 0x040fe200000100ff */
[----:B-1----:R-:W-:Y:S01]  /*4b90*/  HADD2.F32 R13, -RZ, R13.H1_H1 ;  /* 0x3000000dff0d7230 */ /* 0x002fe20000004100 */
[C---:B------:R-:W-:Y:S01]  /*4ba0*/  FFMA.FTZ R35, R46.reuse, R35, RZ ;  /* 0x000000232e237223 */ /* 0x040fe200000100ff */
[--C-:B------:R-:W-:Y:S01]  /*4bb0*/  HADD2.F32 R43, -RZ, R14.reuse.H0_H0 ;  /* 0x2000000eff2b7230 */ /* 0x100fe20000004100 */
        /* <DEDUP_REMOVED lines=9> */
.L_x_226:
[----:B------:R-:W-:Y:S05]  /*4c50*/  BSYNC B2 ;  /* 0x0000000000027941 */ /* 0x000fea0003800000 */
.L_x_225:
[----:B------:R-:W-:-:S13]  /*4c60*/  LOP3.LUT P3, RZ, R48, 0xfffffff0, RZ, 0xc0, !PT ;  /* 0xfffffff030ff7812 */ /* 0x000fda000786c0ff */
[----:B------:R-:W-:Y:S05]  /*4c70*/  @!P3 BRA `(.L_x_224) ;  /* 0x000006400000b947 */ /* 0x000fea0003800000 */
[----:B------:R-:W-:Y:S01]  /*4c80*/  ULDC UR5, c[0x0][0x1ec] ;  /* 0x00007b0000057ab9 */ /* 0x000fe20000000800 */
[----:B------:R-:W-:Y:S01]  /*4c90*/  IMAD R55, R2, c[0x0][0x1d4], RZ ;  /* 0x0000750002377a24 */ /* 0x000fe200078e02ff */
[----:B------:R-:W-:-:S06]  /*4ca0*/  UISETP.NE.AND UP0, UPT, URZ, UR5, UPT ;  /* 0x000000053f00728c */ /* 0x000fcc000bf05270 */
[----:B------:R-:W-:Y:S02]  /*4cb0*/  PLOP3.LUT P2, PT, PT, PT, UP0, 0x80, 0x0 ;  /* 0x000000000000781c */ /* 0x000fe40003f4f008 */
.L_x_230:
[----:B------:R-:W-:Y:S02]  /*4cc0*/  SHF.R.S32.HI R12, RZ, 0x1f, R50 ;  /* 0x0000001fff0c7819 */ /* 0x000fe40000011432 */
[C---:B------:R-:W-:Y:S02]  /*4cd0*/  IADD3 R13, P3, R55.reuse, R50, RZ ;  /* 0x00000032370d7210 */ /* 0x040fe40007f7e0ff */
[----:B------:R-:W-:Y:S02]  /*4ce0*/  ISETP.NE.AND P5, PT, R26, RZ, PT ;  /* 0x000000ff1a00720c */ /* 0x000fe40003fa5270 */
[----:B------:R-:W-:Y:S02]  /*4cf0*/  LEA.HI.X.SX32 R12, R55, R12, 0x1, P3 ;  /* 0x0000000c370c7211 */ /* 0x000fe400018f0eff */
[----:B------:R-:W-:-:S04]  /*4d00*/  LEA R52, P3, R13, c[0x0][0x1a8], 0x2 ;  /* 0x00006a000d347a11 */ /* 0x000fc800078610ff */
[----:B------:R-:W-:-:S05]  /*4d10*/  LEA.HI.X R53, R13, c[0x0][0x1ac], R12, 0x2, P3 ;  /* 0x00006b000d357a11 */ /* 0x000fca00018f140c */
[----:B------:R-:W2:Y:S01]  /*4d20*/  LDG.E R12, [R52.64] ;  /* 0x00000024340c7981 */ /* 0x000ea2000c1e1900 */
[----:B------:R-:W-:Y:S02]  /*4d30*/  IMAD R15, R50, 0x30, RZ ;  /* 0x00000030320f7824 */ /* 0x000fe400078e02ff */
[----:B--2---:R-:W-:-:S04]  /*4d40*/  IMAD R13, R12, c[0x0][0x1d8], RZ ;  /* 0x000076000c0d7a24 */ /* 0x004fc800078e02ff */
[----:B------:R-:W-:-:S04]  /*4d50*/  IMAD R13, R13, c[0x0][0x1d4], R50 ;  /* 0x000075000d0d7a24 */ /* 0x000fc800078e0232 */
[----:B------:R-:W-:Y:S01]  /*4d60*/  IMAD R12, R13, 0x30, RZ ;  /* 0x000000300d0c7824 */ /* 0x000fe200078e02ff */
[----:B------:R-:W-:-:S04]  /*4d70*/  IADD3 R13, P4, R18, R15, RZ ;  /* 0x0000000f120d7210 */ /* 0x000fc80007f9e0ff */
[----:B------:R-:W-:Y:S02]  /*4d80*/  IADD3 R20, P3, R5, R12, RZ ;  /* 0x0000000c05147210 */ /* 0x000fe40007f7e0ff */
[----:B------:R-:W-:Y:S02]  /*4d90*/  LEA.HI.X.SX32 R14, R15, R32, 0x1, P4 ;  /* 0x000000200f0e7211 */ /* 0x000fe400020f0eff */
[C---:B------:R-:W-:Y:S02]  /*4da0*/  LEA R48, P4, R13.reuse, c[0x0][0x1a0], 0x1 ;  /* 0x000068000d307a11 */ /* 0x040fe400078808ff */
[----:B------:R-:W-:Y:S02]  /*4db0*/  LEA.HI.X.SX32 R15, R12, R33, 0x1, P3 ;  /* 0x000000210c0f7211 */ /* 0x000fe400018f0eff */
[----:B------:R-:W-:Y:S02]  /*4dc0*/  LEA R12, P3, R20, c[0x0][0x1a0], 0x1 ;  /* 0x00006800140c7a11 */ /* 0x000fe400078608ff */
[----:B------:R-:W-:-:S02]  /*4dd0*/  LEA.HI.X R49, R13, c[0x0][0x1a4], R14, 0x1, P4 ;  /* 0x000069000d317a11 */ /* 0x000fc400020f0c0e */
[----:B------:R-:W-:-:S06]  /*4de0*/  LEA.HI.X R13, R20, c[0x0][0x1a4], R15, 0x1, P3 ;  /* 0x00006900140d7a11 */ /* 0x000fcc00018f0c0f */
[----:B------:R-:W5:Y:S01]  /*4df0*/  LDG.E.128 R12, [R12.64] ;  /* 0x000000240c0c7981 */ /* 0x000f62000c1e1d00 */
[----:B------:R-:W-:Y:S05]  /*4e00*/  @P2 BRA `(.L_x_228) ;  /* 0x000000b000002947 */ /* 0x000fea0003800000 */
[----:B------:R-:W2:Y:S04]  /*4e10*/  @P5 LDG.E.128 R20, [R38.64] ;  /* 0x0000002426145981 */ /* 0x000ea8000c1e1d00 */
[----:B------:R-:W1:Y:S02]  /*4e20*/  LDS.128 R28, [R3.X16+0xa0] ;  /* 0x0000a000031c7984 */ /* 0x000e64000000cc00 */
        /* <DEDUP_REMOVED lines=9> */
.L_x_228:
[----:B------:R-:W2:Y:S01]  /*4ec0*/  LDG.E R52, [R52.64+0x40] ;  /* 0x0000402434347981 */ /* 0x000ea2000c1e1900 */
[----:B------:R-:W-:Y:S02]  /*4ed0*/  IMAD.MOV.U32 R20, RZ, RZ, 0x30 ;  /* 0x00000030ff147424 */ /* 0x000fe400078e00ff */
[----:B------:R-:W-:-:S05]  /*4ee0*/  IMAD.IADD R28, R50, 0x1, -R4 ;  /* 0x00000001321c7824 */ /* 0x000fca00078e0a04 */
[----:B------:R-:W-:-:S05]  /*4ef0*/  LEA R31, R28, UR4, 0x1 ;  /* 0x000000041c1f7c11 */ /* 0x000fca000f8e08ff */
[----:B------:R-:W3:Y:S01]  /*4f00*/  LDS.U16 R29, [R31+0x120] ;  /* 0x000120001f1d7984 */ /* 0x000ee20000000400 */
[----:B--2---:R-:W-:-:S04]  /*4f10*/  IMAD R21, R52, c[0x0][0x1d8], RZ ;  /* 0x0000760034157a24 */ /* 0x004fc800078e02ff */
        /* <DEDUP_REMOVED lines=8> */
[----:B---3--:R-:W-:Y:S02]  /*4fa0*/  HADD2.F32 R29, -RZ, R29.H0_H0 ;  /* 0x2000001dff1d7230 */ /* 0x008fe40000004100 */
[----:B-1----:R-:W-:Y:S02]  /*4fb0*/  HADD2.F32 R12, -RZ, R12.H1_H1 ;  /* 0x3000000cff0c7230 */ /* 0x002fe40000004100 */
[----:B------:R-:W-:Y:S01]  /*4fc0*/  HADD2.F32 R52, -RZ, R13.H0_H0 ;  /* 0x2000000dff347230 */ /* 0x000fe20000004100 */
[C---:B------:R-:W-:Y:S01]  /*4fd0*/  FFMA.FTZ R53, R29.reuse, R30, R35 ;  /* 0x0000001e1d357223 */ /* 0x040fe20000010023 */
[--C-:B------:R-:W-:Y:S01]  /*4fe0*/  HADD2.F32 R54, -RZ, R14.reuse.H0_H0 ;  /* 0x2000000eff367230 */ /* 0x100fe20000004100 */
[C---:B------:R-:W-:Y:S01]  /*4ff0*/  FFMA.FTZ R57, R29.reuse, R12, R40 ;  /* 0x0000000c1d397223 */ /* 0x040fe20000010028 */
[----:B------:R-:W-:Y:S01]  /*5000*/  HADD2.F32 R56, -RZ, R15.H0_H0 ;  /* 0x2000000fff387230 */ /* 0x000fe20000004100 */
[C---:B------:R-:W-:Y:S01]  /*5010*/  FFMA.FTZ R52, R29.reuse, R52, R41 ;  /* 0x000000341d347223 */ /* 0x040fe20000010029 */
[----:B------:R-:W-:Y:S01]  /*5020*/  HADD2.F32 R13, -RZ, R13.H1_H1 ;  /* 0x3000000dff0d7230 */ /* 0x000fe20000004100 */
[C---:B------:R-:W-:Y:S01]  /*5030*/  FFMA.FTZ R54, R29.reuse, R54, R43 ;  /* 0x000000361d367223 */ /* 0x040fe2000001002b */
[----:B------:R-:W-:Y:S01]  /*5040*/  HADD2.F32 R14, -RZ, R14.H1_H1 ;  /* 0x3000000eff0e7230 */ /* 0x000fe20000004100 */
[C---:B------:R-:W-:Y:S01]  /*5050*/  FFMA.FTZ R56, R29.reuse, R56, R45 ;  /* 0x000000381d387223 */ /* 0x040fe2000001002d */
[----:B------:R-:W-:Y:S01]  /*5060*/  HADD2.F32 R15, -RZ, R15.H1_H1 ;  /* 0x3000000fff0f7230 */ /* 0x000fe20000004100 */
[C---:B------:R-:W-:Y:S01]  /*5070*/  FFMA.FTZ R42, R29.reuse, R13, R42 ;  /* 0x0000000d1d2a7223 */ /* 0x040fe2000001002a */
[----:B------:R-:W-:Y:S01]  /*5080*/  LEA R40, R28, UR6, 0x1 ;  /* 0x000000061c287c11 */ /* 0x000fe2000f8e08ff */
[----:B------:R-:W-:-:S02]  /*5090*/  FFMA.FTZ R44, R29, R14, R44 ;  /* 0x0000000e1d2c7223 */ /* 0x000fc4000001002c */
        /* <DEDUP_REMOVED lines=13> */
.L_x_229:
        /* <DEDUP_REMOVED lines=21> */
.L_x_224:
[----:B------:R-:W-:Y:S05]  /*52c0*/  BSYNC B1 ;  /* 0x0000000000017941 */ /* 0x000fea0003800000 */
.L_x_223:
[----:B------:R-:W-:-:S13]  /*52d0*/  ISETP.GE.AND P3, PT, R34, R25, PT ;  /* 0x000000192200720c */ /* 0x000fda0003f66270 */
[----:B------:R-:W-:Y:S05]  /*52e0*/  @P3 BRA `(.L_x_222) ;  /* 0x00000ff000003947 */ /* 0x000fea0003800000 */
[----:B------:R-:W-:Y:S01]  /*52f0*/  IADD3 R13, -R7, -0x2, R16 ;  /* 0xfffffffe070d7810 */ /* 0x000fe20007ffe110 */
[----:B------:R-:W-:Y:S01]  /*5300*/  IMAD R12, R17, c[0x0][0x1d8], R0 ;  /* 0x00007600110c7a24 */ /* 0x000fe200078e0200 */
[----:B------:R-:W-:Y:S01]  /*5310*/  BSSY B1, `(.L_x_231) ;  /* 0x0000053000017945 */ /* 0x000fe20003800000 */
[----:B------:R-:W-:Y:S02]  /*5320*/  IMAD.MOV.U32 R39, RZ, RZ, 0x2 ;  /* 0x00000002ff277424 */ /* 0x000fe400078e00ff */
[----:B------:R-:W-:Y:S02]  /*5330*/  IMAD.IADD R48, R13, 0x1, -R4 ;  /* 0x000000010d307824 */ /* 0x000fe400078e0a04 */
[----:B------:R-:W-:-:S03]  /*5340*/  IMAD R12, R12, 0x30, R27 ;  /* 0x000000300c0c7824 */ /* 0x000fc600078e021b */
[----:B------:R-:W-:Y:S01]  /*5350*/  LOP3.LUT P3, RZ, R48, 0x10, RZ, 0xc0, !PT ;  /* 0x0000001030ff7812 */ /* 0x000fe2000786c0ff */
[----:B------:R-:W-:-:S12]  /*5360*/  IMAD.WIDE R38, R12, R39, c[0x0][0x238] ;  /* 0x00008e000c267625 */ /* 0x000fd800078e0227 */
[----:B------:R-:W-:Y:S05]  /*5370*/  @P3 BRA `(.L_x_232) ;  /* 0x000004c000003947 */ /* 0x000fea0003800000 */
[----:B------:R-:W-:Y:S01]  /*5380*/  ISETP.GE.AND P3, PT, R34, c[0x0][0x1d4], PT ;  /* 0x0000750022007a0c */ /* 0x000fe20003f66270 */
[----:B------:R-:W-:-:S12]  /*5390*/  BSSY B2, `(.L_x_233) ;  /* 0x0000049000027945 */ /* 0x000fd80003800000 */
[----:B------:R-:W-:Y:S05]  /*53a0*/  @!P3 BRA `(.L_x_234) ;  /* 0x000004700000b947 */ /* 0x000fea0003800000 */
[----:B------:R-:W-:Y:S01]  /*53b0*/  IABS R15, c[0x0][0x1d4] ;  /* 0x00007500000f7a13 */ /* 0x000fe20000000000 */
[----:B------:R-:W1:Y:S01]  /*53c0*/  LDS.U16 R47, [R47] ;  /* 0x000000002f2f7984 */ /* 0x000e620000000400 */
[----:B------:R-:W-:Y:S02]  /*53d0*/  IABS R22, R34 ;  /* 0x0000002200167213 */ /* 0x000fe40000000000 */
[----:B------:R-:W2:Y:S01]  /*53e0*/  I2F.RP R14, R15 ;  /* 0x0000000f000e7306 */ /* 0x000ea20000209400 */
[----:B------:R-:W-:Y:S02]  /*53f0*/  ISETP.GE.AND P3, PT, R34, RZ, PT ;  /* 0x000000ff2200720c */ /* 0x000fe40003f66270 */
[----:B------:R-:W-:-:S05]  /*5400*/  ISETP.NE.AND P4, PT, RZ, c[0x0][0x1d4], PT ;  /* 0x00007500ff007a0c */ /* 0x000fca0003f85270 */
[----:B--2---:R-:W2:Y:S02]  /*5410*/  MUFU.RCP R14, R14 ;  /* 0x0000000e000e7308 */ /* 0x004ea40000001000 */
[----:B--2---:R-:W-:-:S06]  /*5420*/  IADD3 R20, R14, 0xffffffe, RZ ;  /* 0x0ffffffe0e147810 */ /* 0x004fcc0007ffe0ff */
[----:B------:R-:W2:Y:S02]  /*5430*/  F2I.FTZ.U32.TRUNC.NTZ R13, R20 ;  /* 0x00000014000d7305 */ /* 0x000ea4000021f000 */
[----:B--2---:R-:W-:-:S04]  /*5440*/  IMAD.MOV R12, RZ, RZ, -R13 ;  /* 0x000000ffff0c7224 */ /* 0x004fc800078e0a0d */
        /* <DEDUP_REMOVED lines=45> */
.L_x_235:
[----:B-----5:R-:W-:Y:S02]  /*5720*/  HADD2.F32 R20, -RZ, R12.H0_H0 ;  /* 0x2000000cff147230 */ /* 0x020fe40000004100 */
[----:B------:R-:W-:Y:S02]  /*5730*/  HADD2.F32 R22, -RZ, R13.H0_H0 ;  /* 0x2000000dff167230 */ /* 0x000fe40000004100 */
[----:B------:R-:W-:Y:S01]  /*5740*/  HADD2.F32 R28, -RZ, R14.H0_H0 ;  /* 0x2000000eff1c7230 */ /* 0x000fe20000004100 */
[C---:B------:R-:W-:Y:S01]  /*5750*/  FFMA.FTZ R35, R49.reuse, R20, R35 ;  /* 0x0000001431237223 */ /* 0x040fe20000010023 */
[----:B------:R-:W-:Y:S01]  /*5760*/  HADD2.F32 R30, -RZ, R15.H0_H0 ;  /* 0x2000000fff1e7230 */ /* 0x000fe20000004100 */
[C---:B------:R-:W-:Y:S01]  /*5770*/  FFMA.FTZ R41, R49.reuse, R22, R41 ;  /* 0x0000001631297223 */ /* 0x040fe20000010029 */
[----:B-1----:R-:W-:Y:S01]  /*5780*/  HADD2.F32 R12, -RZ, R12.H1_H1 ;  /* 0x3000000cff0c7230 */ /* 0x002fe20000004100 */
        /* <DEDUP_REMOVED lines=9> */
.L_x_234:
[----:B------:R-:W-:Y:S05]  /*5820*/  BSYNC B2 ;  /* 0x0000000000027941 */ /* 0x000fea0003800000 */
.L_x_233:
[----:B------:R-:W-:Y:S02]  /*5830*/  IADD3 R34, R34, 0x10, RZ ;  /* 0x0000001022227810 */ /* 0x000fe40007ffe0ff */
.L_x_232:
[----:B------:R-:W-:Y:S05]  /*5840*/  BSYNC B1 ;  /* 0x0000000000017941 */ /* 0x000fea0003800000 */
.L_x_231:
[----:B------:R-:W-:-:S13]  /*5850*/  LOP3.LUT P3, RZ, R48, 0xfffffff0, RZ, 0xc0, !PT ;  /* 0xfffffff030ff7812 */ /* 0x000fda000786c0ff */
[----:B------:R-:W-:Y:S05]  /*5860*/  @!P3 BRA `(.L_x_222) ;  /* 0x00000a700000b947 */ /* 0x000fea0003800000 */
[----:B------:R-:W-:Y:S01]  /*5870*/  LEA R13, R34, UR4, 0x1 ;  /* 0x00000004220d7c11 */ /* 0x000fe2000f8e08ff */
[----:B------:R-:W-:Y:S02]  /*5880*/  IMAD.MOV.U32 R15, RZ, RZ, 0x30 ;  /* 0x00000030ff0f7424 */ /* 0x000fe400078e00ff */
[----:B------:R-:W-:Y:S02]  /*5890*/  IMAD.MOV.U32 R47, RZ, RZ, RZ ;  /* 0x000000ffff2f7224 */ /* 0x000fe400078e00ff */
[----:B------:R-:W-:Y:S02]  /*58a0*/  IMAD R50, R4, -0x2, R13 ;  /* 0xfffffffe04327824 */ /* 0x000fe400078e020d */
[----:B------:R-:W-:-:S05]  /*58b0*/  IMAD R48, R34, R15, 0x300 ;  /* 0x0000030022307424 */ /* 0x000fca00078e020f */
.L_x_242:
        /* <DEDUP_REMOVED lines=8> */
[----:B------:R-:W-:Y:S05]  /*5940*/  @!P3 BRA `(.L_x_237) ;  /* 0x000004700000b947 */ /* 0x000fea0003800000 */
        /* <DEDUP_REMOVED lines=55> */
.L_x_238:
        /* <DEDUP_REMOVED lines=16> */
.L_x_237:
[----:B------:R-:W-:Y:S05]  /*5dc0*/  BSYNC B1 ;  /* 0x0000000000017941 */ /* 0x000fea0003800000 */
.L_x_236:
[----:B------:R-:W-:Y:S01]  /*5dd0*/  IADD3 R23, R34, 0x10, RZ ;  /* 0x0000001022177810 */ /* 0x000fe20007ffe0ff */
[----:B------:R-:W-:Y:S03]  /*5de0*/  BSSY B1, `(.L_x_239) ;  /* 0x000004a000017945 */ /* 0x000fe60003800000 */
[----:B------:R-:W-:-:S13]  /*5df0*/  ISETP.GE.AND P3, PT, R23, c[0x0][0x1d4], PT ;  /* 0x0000750017007a0c */ /* 0x000fda0003f66270 */
[----:B------:R-:W-:Y:S05]  /*5e00*/  @!P3 BRA `(.L_x_240) ;  /* 0x000004700000b947 */ /* 0x000fea0003800000 */
[----:B------:R-:W-:Y:S01]  /*5e10*/  IABS R15, c[0x0][0x1d4] ;  /* 0x00007500000f7a13 */ /* 0x000fe20000000000 */
[----:B------:R-:W1:Y:S01]  /*5e20*/  LDS.U16 R49, [R49+0x140] ;  /* 0x0001400031317984 */ /* 0x000e620000000400 */
        /* <DEDUP_REMOVED lines=53> */
.L_x_241:
        /* <DEDUP_REMOVED lines=16> */
.L_x_240:
[----:B------:R-:W-:Y:S05]  /*6280*/  BSYNC B1 ;  /* 0x0000000000017941 */ /* 0x000fea0003800000 */
.L_x_239:
[----:B------:R-:W-:Y:S02]  /*6290*/  IADD3 R34, R34, 0x20, RZ ;  /* 0x0000002022227810 */ /* 0x000fe40007ffe0ff */
[----:B------:R-:W-:Y:S02]  /*62a0*/  IADD3 R47, R47, 0x40, RZ ;  /* 0x000000402f2f7810 */ /* 0x000fe40007ffe0ff */
[----:B------:R-:W-:Y:S02]  /*62b0*/  ISETP.GE.AND P3, PT, R34, R25, PT ;  /* 0x000000192200720c */ /* 0x000fe40003f66270 */
[----:B------:R-:W-:-:S11]  /*62c0*/  IADD3 R48, R48, 0x600, RZ ;  /* 0x0000060030307810 */ /* 0x000fd60007ffe0ff */
[----:B------:R-:W-:Y:S05]  /*62d0*/  @!P3 BRA `(.L_x_242) ;  /* 0xfffff5e00000b947 */ /* 0x000fea000383ffff */
.L_x_222:
[----:B------:R-:W-:Y:S05]  /*62e0*/  BSYNC B0 ;  /* 0x0000000000007941 */ /* 0x000fea0003800000 */
.L_x_221:
[----:B------:R-:W-:Y:S01]  /*62f0*/  ISETP.GT.OR P1, PT, R3, 0x5, P1 ;  /* 0x000000050300780c */ /* 0x000fe20000f24670 */
[----:B------:R-:W-:-:S12]  /*6300*/  BSSY B0, `(.L_x_243) ;  /* 0x0000034000007945 */ /* 0x000fd80003800000 */
[----:B------:R-:W-:Y:S05]  /*6310*/  @P1 BRA `(.L_x_244) ;  /* 0x0000032000001947 */ /* 0x000fea0003800000 */
[----:B0-----:R-:W-:-:S04]  /*6320*/  IMAD.MOV.U32 R3, RZ, RZ, 0x30 ;  /* 0x00000030ff037424 */ /* 0x001fc800078e00ff */
        /* <DEDUP_REMOVED lines=8> */
[----:B------:R-:W-:-:S06]  /*63b0*/  LEA R2, R2, UR4, 0x1 ;  /* 0x0000000402027c11 */ /* 0x000fcc000f8e08ff */
[----:B------:R-:W0:Y:S02]  /*63c0*/  LDS.U16 R2, [R2+0x120] ;  /* 0x0001200002027984 */ /* 0x000e240000000400 */
[----:B0-----:R-:W-:Y:S01]  /*63d0*/  HADD2.F32 R4, -RZ, R2.H0_H0 ;  /* 0x20000002ff047230 */ /* 0x001fe20000004100 */
[----:B------:R-:W-:Y:S05]  /*63e0*/  @P2 BRA `(.L_x_246) ;  /* 0x0000014000002947 */ /* 0x000fea0003800000 */
[----:B------:R-:W-:-:S13]  /*63f0*/  ISETP.NE.AND P3, PT, R26, RZ, PT ;  /* 0x000000ff1a00720c */ /* 0x000fda0003f65270 */
[----:B------:R-:W-:Y:S02]  /*6400*/  @P3 IMAD R0, R17, c[0x0][0x1d8], R0 ;  /* 0x0000760011003a24 */ /* 0x000fe400078e0200 */
[----:B------:R-:W-:Y:S02]  /*6410*/  @P3 IMAD.MOV.U32 R21, RZ, RZ, 0x2 ;  /* 0x00000002ff153424 */ /* 0x000fe400078e00ff */
[----:B------:R-:W-:-:S04]  /*6420*/  @P3 IMAD R0, R0, 0x30, R27 ;  /* 0x0000003000003824 */ /* 0x000fc800078e021b */
[----:B------:R-:W-:-:S06]  /*6430*/  @P3 IMAD.WIDE R20, R0, R21, c[0x0][0x238] ;  /* 0x00008e0000143625 */ /* 0x000fcc00078e0215 */
[----:B------:R-:W2:Y:S01]  /*6440*/  @P3 LDG.E.128 R20, [R20.64] ;  /* 0x0000002414143981 */ /* 0x000ea2000c1e1d00 */
[----:B------:R-:W-:Y:S01]  /*6450*/  IMAD R3, R24, 0x30, RZ ;  /* 0x0000003018037824 */ /* 0x000fe200078e02ff */
[----:B-----5:R-:W-:Y:S01]  /*6460*/  HFMA2.MMA R12, R12, 1, 1, R8 ;  /* 0x3c003c000c0c7835 */ /* 0x020fe20000000008 */
[----:B------:R-:W-:Y:S01]  /*6470*/  HADD2 R13, R13, R9 ;  /* 0x000000090d0d7230 */ /* 0x000fe20000000000 */
[----:B------:R-:W-:Y:S01]  /*6480*/  HFMA2.MMA R14, R14, 1, 1, R10 ;  /* 0x3c003c000e0e7835 */ /* 0x000fe2000000000a */
[----:B------:R-:W-:Y:S01]  /*6490*/  HADD2 R15, R15, R11 ;  /* 0x0000000b0f0f7230 */ /* 0x000fe20000000000 */
[----:B------:R-:W-:-:S04]  /*64a0*/  IADD3 R18, P1, R18, R3, RZ ;  /* 0x0000000312127210 */ /* 0x000fc80007f3e0ff */
[----:B------:R-:W-:Y:S02]  /*64b0*/  LEA.HI.X.SX32 R3, R3, R32, 0x1, P1 ;  /* 0x0000002003037211 */ /* 0x000fe400008f0eff */
[----:B------:R-:W-:-:S04]  /*64c0*/  LEA R2, P1, R18, c[0x0][0x1a0], 0x1 ;  /* 0x0000680012027a11 */ /* 0x000fc800078208ff */
[----:B------:R-:W-:Y:S01]  /*64d0*/  LEA.HI.X R3, R18, c[0x0][0x1a4], R3, 0x1, P1 ;  /* 0x0000690012037a11 */ /* 0x000fe200008f0c03 */
[----:B--2---:R-:W-:Y:S01]  /*64e0*/  @P3 HFMA2.MMA R13, R13, R21, -RZ ;  /* 0x000000150d0d3235 */ /* 0x004fe200001000ff */
[----:B------:R-:W-:Y:S01]  /*64f0*/  @P3 HMUL2 R12, R12, R20 ;  /* 0x000000140c0c3232 */ /* 0x000fe20000000000 */
[----:B------:R-:W-:Y:S01]  /*6500*/  @P3 HFMA2.MMA R15, R15, R23, -RZ ;  /* 0x000000170f0f3235 */ /* 0x000fe200001000ff */
[----:B------:R-:W-:-:S06]  /*6510*/  @P3 HMUL2 R14, R14, R22 ;  /* 0x000000160e0e3232 */ /* 0x000fcc0000000000 */
[----:B------:R0:W-:Y:S04]  /*6520*/  STG.E.128 [R2.64], R12 ;  /* 0x0000000c02007986 */ /* 0x0001e8000c101d24 */
.L_x_246:
[----:B------:R-:W-:Y:S05]  /*6530*/  BSYNC B1 ;  /* 0x0000000000017941 */ /* 0x000fea0003800000 */
.L_x_245:
[----:B0----5:R-:W-:Y:S02]  /*6540*/  HADD2.F32 R2, -RZ, R13.H0_H0 ;  /* 0x2000000dff027230 */ /* 0x021fe40000004100 */
[----:B------:R-:W-:Y:S02]  /*6550*/  HADD2.F32 R8, -RZ, R15.H0_H0 ;  /* 0x2000000fff087230 */ /* 0x000fe40000004100 */
[--C-:B------:R-:W-:Y:S01]  /*6560*/  HADD2.F32 R0, -RZ, R12.reuse.H0_H0 ;  /* 0x2000000cff007230 */ /* 0x100fe20000004100 */
[C---:B------:R-:W-:Y:S01]  /*6570*/  FFMA.FTZ R41, R4.reuse, R2, R41 ;  /* 0x0000000204297223 */ /* 0x040fe20000010029 */
[----:B------:R-:W-:Y:S01]  /*6580*/  HADD2.F32 R3, -RZ, R12.H1_H1 ;  /* 0x3000000cff037230 */ /* 0x000fe20000004100 */
[C---:B------:R-:W-:Y:S01]  /*6590*/  FFMA.FTZ R45, R4.reuse, R8, R45 ;  /* 0x00000008042d7223 */ /* 0x040fe2000001002d */
[----:B------:R-:W-:Y:S01]  /*65a0*/  HADD2.F32 R13, -RZ, R13.H1_H1 ;  /* 0x3000000dff0d7230 */ /* 0x000fe20000004100 */
[C---:B------:R-:W-:Y:S01]  /*65b0*/  FFMA.FTZ R35, R4.reuse, R0, R35 ;  /* 0x0000000004237223 */ /* 0x040fe20000010023 */
[--C-:B------:R-:W-:Y:S01]  /*65c0*/  HADD2.F32 R5, -RZ, R14.reuse.H0_H0 ;  /* 0x2000000eff057230 */ /* 0x100fe20000004100 */
[C---:B------:R-:W-:Y:S01]  /*65d0*/  FFMA.FTZ R40, R4.reuse, R3, R40 ;  /* 0x0000000304287223 */ /* 0x040fe20000010028 */
[----:B------:R-:W-:Y:S01]  /*65e0*/  HADD2.F32 R9, -RZ, R14.H1_H1 ;  /* 0x3000000eff097230 */ /* 0x000fe20000004100 */
[C---:B------:R-:W-:Y:S01]  /*65f0*/  FFMA.FTZ R42, R4.reuse, R13, R42 ;  /* 0x0000000d042a7223 */ /* 0x040fe2000001002a */
[----:B------:R-:W-:Y:S01]  /*6600*/  HADD2.F32 R15, -RZ, R15.H1_H1 ;  /* 0x3000000fff0f7230 */ /* 0x000fe20000004100 */
[----:B------:R-:W-:-:S02]  /*6610*/  FFMA.FTZ R43, R4, R5, R43 ;  /* 0x00000005042b7223 */ /* 0x000fc4000001002b */
[C---:B------:R-:W-:Y:S02]  /*6620*/  FFMA.FTZ R44, R4.reuse, R9, R44 ;  /* 0x00000009042c7223 */ /* 0x040fe4000001002c */
[----:B------:R-:W-:Y:S02]  /*6630*/  FFMA.FTZ R46, R4, R15, R46 ;  /* 0x0000000f042e7223 */ /* 0x000fe4000001002e */
.L_x_244:
[----:B------:R-:W-:Y:S05]  /*6640*/  BSYNC B0 ;  /* 0x0000000000007941 */ /* 0x000fea0003800000 */
.L_x_243:
[----:B------:R-:W-:Y:S06]  /*6650*/  BAR.SYNC.DEFER_BLOCKING 0x0 ;  /* 0x0000000000007b1d */ /* 0x000fec0000010000 */
[----:B------:R-:W-:Y:S05]  /*6660*/  @P0 BRA `(.L_x_247) ;  /* 0x0000089000000947 */ /* 0x000fea0003800000 */
[----:B------:R-:W-:Y:S01]  /*6670*/  LOP3.LUT R2, R19, 0xffffffc0, RZ, 0xc0, !PT ;  /* 0xffffffc013027812 */ /* 0x000fe200078ec0ff */
[----:B------:R-:W-:Y:S01]  /*6680*/  IMAD R7, R7, 0x30, R27 ;  /* 0x0000003007077824 */ /* 0x000fe200078e021b */
[----:B------:R-:W-:-:S02]  /*6690*/  P2R R0, PR, RZ, 0x1 ;  /* 0x00000001ff007803 */ /* 0x000fc40000000000 */
[----:B------:R-:W-:Y:S02]  /*66a0*/  ISETP.NE.AND P6, PT, R2, 0x40, PT ;  /* 0x000000400200780c */ /* 0x000fe40003fc5270 */
[C---:B------:R-:W-:Y:S02]  /*66b0*/  LOP3.LUT R2, R19.reuse, 0xfffffff8, RZ, 0xc0, !PT ;  /* 0xfffffff813027812 */ /* 0x040fe400078ec0ff */
[C---:B------:R-:W-:Y:S02]  /*66c0*/  ISETP.GT.AND P0, PT, R19.reuse, 0xf, PT ;  /* 0x0000000f1300780c */ /* 0x040fe40003f04270 */
[C---:B0-----:R-:W-:Y:S02]  /*66d0*/  LOP3.LUT R3, R19.reuse, 0xffffffe0, RZ, 0xc0, !PT ;  /* 0xffffffe013037812 */ /* 0x041fe400078ec0ff */
[----:B------:R-:W-:Y:S02]  /*66e0*/  LOP3.LUT R4, R19, 0xfffffff0, RZ, 0xc0, !PT ;  /* 0xfffffff013047812 */ /* 0x000fe400078ec0ff */
[----:B------:R-:W-:-:S02]  /*66f0*/  ISETP.NE.AND P3, PT, R2, 0x8, PT ;  /* 0x000000080200780c */ /* 0x000fc40003f65270 */
[----:B------:R-:W-:Y:S02]  /*6700*/  P2R R2, PR, RZ, 0x1 ;  /* 0x00000001ff027803 */ /* 0x000fe40000000000 */
[----:B------:R-:W-:Y:S02]  /*6710*/  ISETP.NE.AND P5, PT, R3, 0x20, PT ;  /* 0x000000200300780c */ /* 0x000fe40003fa5270 */
[----:B------:R-:W-:Y:S02]  /*6720*/  ISETP.NE.AND P4, PT, R4, 0x10, PT ;  /* 0x000000100400780c */ /* 0x000fe40003f85270 */
[C---:B------:R-:W-:Y:S02]  /*6730*/  ISETP.GT.AND P2, PT, R19.reuse, 0x3f, PT ;  /* 0x0000003f1300780c */ /* 0x040fe40003f44270 */
[----:B------:R-:W-:Y:S02]  /*6740*/  ISETP.GT.AND P1, PT, R19, 0x1f, PT ;  /* 0x0000001f1300780c */ /* 0x000fe40003f24270 */
[----:B------:R-:W-:-:S02]  /*6750*/  LEA R7, R7, 0x120, 0x1 ;  /* 0x0000012007077811 */ /* 0x000fc400078e08ff */
[----:B------:R-:W-:Y:S01]  /*6760*/  ISETP.NE.AND P0, PT, R0, RZ, PT ;  /* 0x000000ff0000720c */ /* 0x000fe20003f05270 */
[----:B------:R-:W-:Y:S05]  /*6770*/  @P6 BRA `(.L_x_248) ;  /* 0x0000005000006947 */ /* 0x000fea0003800000 */
[----:B------:R-:W-:Y:S02]  /*6780*/  F2FP.PACK_AB R8, R40, R35 ;  /* 0x000000232808723e */ /* 0x000fe400000000ff */
[----:B------:R-:W-:Y:S02]  /*6790*/  F2FP.PACK_AB R9, R42, R41 ;  /* 0x000000292a09723e */ /* 0x000fe400000000ff */
[----:B------:R-:W-:Y:S02]  /*67a0*/  F2FP.PACK_AB R10, R44, R43 ;  /* 0x0000002b2c0a723e */ /* 0x000fe400000000ff */
[----:B------:R-:W-:-:S05]  /*67b0*/  F2FP.PACK_AB R11, R46, R45 ;  /* 0x0000002d2e0b723e */ /* 0x000fca00000000ff */
[----:B------:R0:W-:Y:S02]  /*67c0*/  STS.128 [R7+-0x300], R8 ;  /* 0xfffd000807007388 */ /* 0x0001e40000000c00 */
.L_x_248:
        /* <DEDUP_REMOVED lines=8> */
[----:B------:R-:W-:Y:S01]  /*6850*/  HADD2.F32 R2, -RZ, R9.H0_H0 ;  /* 0x20000009ff027230 */ /* 0x000fe20000004100 */
[----:B------:R-:W-:Y:S01]  /*6860*/  FADD.FTZ R35, R35, R0 ;  /* 0x0000000023237221 */ /* 0x000fe20000010000 */
[----:B------:R-:W-:Y:S01]  /*6870*/  HADD2.F32 R8, -RZ, R11.H0_H0 ;  /* 0x2000000bff087230 */ /* 0x000fe20000004100 */
[----:B------:R-:W-:Y:S01]  /*6880*/  FADD.FTZ R40, R40, R3 ;  /* 0x0000000328287221 */ /* 0x000fe20000010000 */
[----:B------:R-:W-:Y:S01]  /*6890*/  HADD2.F32 R9, -RZ, R9.H1_H1 ;  /* 0x30000009ff097230 */ /* 0x000fe20000004100 */
[----:B------:R-:W-:Y:S01]  /*68a0*/  FADD.FTZ R41, R41, R2 ;  /* 0x0000000229297221 */ /* 0x000fe20000010000 */
[--C-:B------:R-:W-:Y:S01]  /*68b0*/  HADD2.F32 R4, -RZ, R10.reuse.H0_H0 ;  /* 0x2000000aff047230 */ /* 0x100fe20000004100 */
[----:B------:R-:W-:Y:S01]  /*68c0*/  FADD.FTZ R45, R45, R8 ;  /* 0x000000082d2d7221 */ /* 0x000fe20000010000 */
[----:B------:R-:W-:Y:S01]  /*68d0*/  HADD2.F32 R5, -RZ, R10.H1_H1 ;  /* 0x3000000aff057230 */ /* 0x000fe20000004100 */
[----:B------:R-:W-:Y:S01]  /*68e0*/  FADD.FTZ R42, R42, R9 ;  /* 0x000000092a2a7221 */ /* 0x000fe20000010000 */
[----:B------:R-:W-:Y:S01]  /*68f0*/  HADD2.F32 R11, -RZ, R11.H1_H1 ;  /* 0x3000000bff0b7230 */ /* 0x000fe20000004100 */
[----:B------:R-:W-:-:S02]  /*6900*/  FADD.FTZ R43, R43, R4 ;  /* 0x000000042b2b7221 */ /* 0x000fc40000010000 */
[----:B------:R-:W-:Y:S02]  /*6910*/  FADD.FTZ R44, R44, R5 ;  /* 0x000000052c2c7221 */ /* 0x000fe40000010000 */
[----:B------:R-:W-:Y:S02]  /*6920*/  FADD.FTZ R46, R46, R11 ;  /* 0x0000000b2e2e7221 */ /* 0x000fe40000010000 */
.L_x_250:
[----:B------:R-:W-:Y:S05]  /*6930*/  BSYNC B0 ;  /* 0x0000000000007941 */ /* 0x000fea0003800000 */
.L_x_249:
        /* <DEDUP_REMOVED lines=8> */
.L_x_252:
[----:B------:R-:W-:Y:S05]  /*69c0*/  BSYNC B0 ;  /* 0x0000000000007941 */ /* 0x000fea0003800000 */
.L_x_251:
[----:B------:R-:W-:Y:S06]  /*69d0*/  BAR.SYNC.DEFER_BLOCKING 0x0 ;  /* 0x0000000000007b1d */ /* 0x000fec0000010000 */
[----:B------:R-:W-:Y:S01]  /*69e0*/  BSSY B0, `(.L_x_253) ;  /* 0x0000013000007945 */ /* 0x000fe20003800000 */
[----:B------:R-:W-:Y:S05]  /*69f0*/  @P1 BRA `(.L_x_254) ;  /* 0x0000011000001947 */ /* 0x000fea0003800000 */
[----:B0-----:R-:W0:Y:S02]  /*6a00*/  LDS.128 R8, [R7] ;  /* 0x0000000007087984 */ /* 0x001e240000000c00 */
[--C-:B0-----:R-:W-:Y:S02]  /*6a10*/  HADD2.F32 R0, -RZ, R8.reuse.H0_H0 ;  /* 0x20000008ff007230 */ /* 0x101fe40000004100 */
[----:B------:R-:W-:-:S02]  /*6a20*/  HADD2.F32 R3, -RZ, R8.H1_H1 ;  /* 0x30000008ff037230 */ /* 0x000fc40000004100 */
        /* <DEDUP_REMOVED lines=14> */
.L_x_254:
[----:B------:R-:W-:Y:S05]  /*6b10*/  BSYNC B0 ;  /* 0x0000000000007941 */ /* 0x000fea0003800000 */
.L_x_253:
        /* <DEDUP_REMOVED lines=8> */
.L_x_256:
[----:B------:R-:W-:Y:S05]  /*6ba0*/  BSYNC B0 ;  /* 0x0000000000007941 */ /* 0x000fea0003800000 */
.L_x_255:
[----:B------:R-:W-:Y:S01]  /*6bb0*/  BAR.SYNC.DEFER_BLOCKING 0x0 ;  /* 0x0000000000007b1d */ /* 0x000fe20000010000 */
[----:B------:R-:W-:-:S05]  /*6bc0*/  ISETP.GT.AND P1, PT, R19, 0xf, PT ;  /* 0x0000000f1300780c */ /* 0x000fca0003f24270 */
[----:B------:R-:W-:Y:S08]  /*6bd0*/  BSSY B0, `(.L_x_257) ;  /* 0x0000013000007945 */ /* 0x000ff00003800000 */
[----:B------:R-:W-:Y:S05]  /*6be0*/  @P1 BRA `(.L_x_258) ;  /* 0x0000011000001947 */ /* 0x000fea0003800000 */
[----:B0-----:R-:W0:Y:S02]  /*6bf0*/  LDS.128 R8, [R7] ;  /* 0x0000000007087984 */ /* 0x001e240000000c00 */
[----:B0-----:R-:W-:-:S02]  /*6c00*/  HADD2.F32 R0, -RZ, R8.H0_H0 ;  /* 0x20000008ff007230 */ /* 0x001fc40000004100 */
        /* <DEDUP_REMOVED lines=15> */
.L_x_258:
[----:B------:R-:W-:Y:S05]  /*6d00*/  BSYNC B0 ;  /* 0x0000000000007941 */ /* 0x000fea0003800000 */
.L_x_257:
        /* <DEDUP_REMOVED lines=8> */
.L_x_260:
[----:B------:R-:W-:Y:S05]  /*6d90*/  BSYNC B0 ;  /* 0x0000000000007941 */ /* 0x000fea0003800000 */
.L_x_259:
        /* <DEDUP_REMOVED lines=20> */
.L_x_262:
[----:B------:R-:W-:Y:S05]  /*6ee0*/  BSYNC B0 ;  /* 0x0000000000007941 */ /* 0x000fea0003800000 */
.L_x_261:
[----:B------:R-:W-:Y:S06]  /*6ef0*/  BAR.SYNC.DEFER_BLOCKING 0x0 ;  /* 0x0000000000007b1d */ /* 0x000fec0000010000 */
.L_x_247:
[----:B------:R-:W-:-:S04]  /*6f00*/  IADD3 R19, R19, 0x7, RZ ;  /* 0x0000000713137810 */ /* 0x000fc80007ffe0ff */
[----:B------:R-:W-:-:S13]  /*6f10*/  ISETP.GT.U32.OR P0, PT, R19, 0xe, P0 ;  /* 0x0000000e1300780c */ /* 0x000fda0000704470 */
[----:B------:R-:W-:Y:S05]  /*6f20*/  @P0 EXIT ;  /* 0x000000000000094d */ /* 0x000fea0003800000 */
[----:B0-----:R-:W-:-:S05]  /*6f30*/  IMAD.MOV.U32 R3, RZ, RZ, 0x2 ;  /* 0x00000002ff037424 */ /* 0x001fca00078e00ff */
        /* <DEDUP_REMOVED lines=13> */
.L_x_263:
[----:B------:R-:W-:Y:S02]  /*7010*/  IMAD.MOV.U32 R2, RZ, RZ, c[0x0][0x250] ;  /* 0x00009400ff027624 */ /* 0x000fe400078e00ff */
[----:B------:R-:W-:-:S05]  /*7020*/  IMAD.MOV.U32 R3, RZ, RZ, c[0x0][0x254] ;  /* 0x00009500ff037624 */ /* 0x000fca00078e00ff */
[----:B------:R-:W2:Y:S01]  /*7030*/  LDG.E R2, [R2.64] ;  /* 0x0000002402027981 */ /* 0x000ea2000c1e1900 */
[----:B------:R-:W-:Y:S02]  /*7040*/  IMAD R6, R6, 0x30, R27 ;  /* 0x0000003006067824 */ /* 0x000fe400078e021b */
[C---:B--2---:R-:W-:Y:S02]  /*7050*/  FMUL.FTZ R40, R2.reuse, R40 ;  /* 0x0000002802287220 */ /* 0x044fe40000410000 */
[C---:B------:R-:W-:Y:S02]  /*7060*/  FMUL.FTZ R41, R2.reuse, R41 ;  /* 0x0000002902297220 */ /* 0x040fe40000410000 */
[C---:B------:R-:W-:Y:S02]  /*7070*/  FMUL.FTZ R42, R2.reuse, R42 ;  /* 0x0000002a022a7220 */ /* 0x040fe40000410000 */
[----:B------:R-:W0:Y:S01]  /*7080*/  F2I.S8.NTZ R40, R40 ;  /* 0x0000002800287305 */ /* 0x000e220000202100 */
[----:B------:R-:W-:-:S02]  /*7090*/  FMUL.FTZ R43, R2, R43 ;  /* 0x0000002b022b7220 */ /* 0x000fc40000410000 */
[C---:B------:R-:W-:Y:S02]  /*70a0*/  FMUL.FTZ R44, R2.reuse, R44 ;  /* 0x0000002c022c7220 */ /* 0x040fe40000410000 */
[C---:B------:R-:W-:Y:S02]  /*70b0*/  FMUL.FTZ R35, R2.reuse, R35 ;  /* 0x0000002302237220 */ /* 0x040fe40000410000 */
[C---:B------:R-:W-:Y:S01]  /*70c0*/  FMUL.FTZ R45, R2.reuse, R45 ;  /* 0x0000002d022d7220 */ /* 0x040fe20000410000 */
[----:B------:R-:W2:Y:S01]  /*70d0*/  F2I.S8.NTZ R41, R41 ;  /* 0x0000002900297305 */ /* 0x000ea20000202100 */
[----:B------:R-:W-:-:S07]  /*70e0*/  FMUL.FTZ R2, R2, R46 ;  /* 0x0000002e02027220 */ /* 0x000fce0000410000 */
[----:B------:R-:W3:Y:S01]  /*70f0*/  F2I.S8.NTZ R42, R42 ;  /* 0x0000002a002a7305 */ /* 0x000ee20000202100 */
[----:B0-----:R-:W-:-:S04]  /*7100*/  PRMT R0, R40, 0x8880, RZ ;  /* 0x0000888028007816 */ /* 0x001fc800000000ff */
[----:B------:R-:W-:-:S03]  /*7110*/  PRMT R0, R0, 0x7710, RZ ;  /* 0x0000771000007816 */ /* 0x000fc600000000ff */
[----:B------:R-:W0:Y:S01]  /*7120*/  F2I.S8.NTZ R43, R43 ;  /* 0x0000002b002b7305 */ /* 0x000e220000202100 */
[----:B--2---:R-:W-:Y:S02]  /*7130*/  PRMT R3, R41, 0x8880, RZ ;  /* 0x0000888029037816 */ /* 0x004fe400000000ff */
[----:B------:R-:W-:Y:S02]  /*7140*/  LOP3.LUT R9, R0, 0xff, RZ, 0xc0, !PT ;  /* 0x000000ff00097812 */ /* 0x000fe400078ec0ff */
[----:B------:R-:W-:Y:S02]  /*7150*/  PRMT R3, R3, 0x7710, RZ ;  /* 0x0000771003037816 */ /* 0x000fe400000000ff */
[----:B---3--:R-:W-:Y:S01]  /*7160*/  PRMT R4, R42, 0x8880, RZ ;  /* 0x000088802a047816 */ /* 0x008fe200000000ff */
[----:B------:R-:W2:Y:S01]  /*7170*/  F2I.S8.NTZ R44, R44 ;  /* 0x0000002c002c7305 */ /* 0x000ea20000202100 */
[----:B------:R-:W-:Y:S02]  /*7180*/  LOP3.LUT R8, R3, 0xff, RZ, 0xc0, !PT ;  /* 0x000000ff03087812 */ /* 0x000fe400078ec0ff */
[----:B------:R-:W-:-:S02]  /*7190*/  PRMT R4, R4, 0x7710, RZ ;  /* 0x0000771004047816 */ /* 0x000fc400000000ff */
[----:B------:R-:W-:Y:S02]  /*71a0*/  SHF.L.U64.HI R3, R9, 0x8, RZ ;  /* 0x0000000809037819 */ /* 0x000fe400000102ff */
[----:B------:R-:W-:Y:S01]  /*71b0*/  LOP3.LUT R7, R4, 0xff, RZ, 0xc0, !PT ;  /* 0x000000ff04077812 */ /* 0x000fe200078ec0ff */
[----:B------:R-:W3:Y:S01]  /*71c0*/  F2I.S8.NTZ R35, R35 ;  /* 0x0000002300237305 */ /* 0x000ee20000202100 */
[----:B0-----:R-:W-:Y:S02]  /*71d0*/  PRMT R0, R43, 0x8880, RZ ;  /* 0x000088802b007816 */ /* 0x001fe400000000ff */
[----:B------:R-:W-:Y:S02]  /*71e0*/  SHF.L.U64.HI R4, R8, 0x10, RZ ;  /* 0x0000001008047819 */ /* 0x000fe400000102ff */
[----:B------:R-:W-:Y:S02]  /*71f0*/  SHF.L.U64.HI R5, R7, 0x18, RZ ;  /* 0x0000001807057819 */ /* 0x000fe400000102ff */
[----:B------:R-:W-:Y:S01]  /*7200*/  PRMT R0, R0, 0x7710, RZ ;  /* 0x0000771000007816 */ /* 0x000fe200000000ff */
[----:B------:R-:W0:Y:S01]  /*7210*/  F2I.S8.NTZ R45, R45 ;  /* 0x0000002d002d7305 */ /* 0x000e220000202100 */
[----:B------:R-:W-:-:S02]  /*7220*/  LOP3.LUT R5, R5, R4, R3, 0xfe, !PT ;  /* 0x0000000405057212 */ /* 0x000fc400078efe03 */
[----:B--2---:R-:W-:Y:S02]  /*7230*/  PRMT R3, R44, 0x8880, RZ ;  /* 0x000088802c037816 */ /* 0x004fe400000000ff */
[----:B------:R-:W-:Y:S02]  /*7240*/  LOP3.LUT R0, R0, 0xff, RZ, 0xc0, !PT ;  /* 0x000000ff00007812 */ /* 0x000fe400078ec0ff */
[----:B------:R-:W-:Y:S01]  /*7250*/  PRMT R3, R3, 0x7710, RZ ;  /* 0x0000771003037816 */ /* 0x000fe200000000ff */
[----:B------:R-:W2:Y:S01]  /*7260*/  F2I.S8.NTZ R2, R2 ;  /* 0x0000000200027305 */ /* 0x000ea20000202100 */
[----:B---3--:R-:W-:Y:S02]  /*7270*/  PRMT R35, R35, 0x8880, RZ ;  /* 0x0000888023237816 */ /* 0x008fe400000000ff */
[----:B------:R-:W-:Y:S02]  /*7280*/  LOP3.LUT R5, R0, 0xffffff00, R5, 0xf8, !PT ;  /* 0xffffff0000057812 */ /* 0x000fe400078ef805 */
[----:B------:R-:W-:-:S02]  /*7290*/  PRMT R0, R35, 0x7710, RZ ;  /* 0x0000771023007816 */ /* 0x000fc400000000ff */
[----:B------:R-:W-:Y:S02]  /*72a0*/  PRMT R4, R3, 0x7604, RZ ;  /* 0x0000760403047816 */ /* 0x000fe400000000ff */
[----:B0-----:R-:W-:Y:S02]  /*72b0*/  PRMT R45, R45, 0x8880, RZ ;  /* 0x000088802d2d7816 */ /* 0x001fe400000000ff */
[----:B------:R-:W-:Y:S02]  /*72c0*/  PRMT R9, R0, 0x6540, R9 ;  /* 0x0000654000097816 */ /* 0x000fe40000000009 */
[----:B------:R-:W-:Y:S02]  /*72d0*/  PRMT R3, R45, 0x7710, RZ ;  /* 0x000077102d037816 */ /* 0x000fe400000000ff */
[----:B------:R-:W-:Y:S01]  /*72e0*/  LOP3.LUT R0, R4, 0xffff00ff, R5, 0xf8, !PT ;  /* 0xffff00ff04007812 */ /* 0x000fe200078ef805 */
[----:B------:R-:W-:Y:S01]  /*72f0*/  IMAD.U32 R4, R8, 0x10000, RZ ;  /* 0x0001000008047824 */ /* 0x000fe200078e00ff */
[----:B------:R-:W-:-:S02]  /*7300*/  PRMT R3, R3, 0x7054, RZ ;  /* 0x0000705403037816 */ /* 0x000fc400000000ff */
[----:B--2---:R-:W-:Y:S02]  /*7310*/  PRMT R5, R2, 0x8880, RZ ;  /* 0x0000888002057816 */ /* 0x004fe400000000ff */
        /* <DEDUP_REMOVED lines=9> */
.L_x_146:
[----:B------:R-:W-:Y:S01]  /*73b0*/  IMAD.MOV.U32 R72, RZ, RZ, R3 ;  /* 0x000000ffff487224 */ /* 0x000fe200078e0003 */
[----:B------:R-:W-:Y:S01]  /*73c0*/  MOV R54, 0x7410 ;  /* 0x0000741000367802 */ /* 0x000fe20000000f00 */
[----:B------:R-:W-:Y:S02]  /*73d0*/  IMAD.MOV.U32 R73, RZ, RZ, 0x10 ;  /* 0x00000010ff497424 */ /* 0x000fe400078e00ff */
[----:B------:R-:W-:Y:S02]  /*73e0*/  IMAD.MOV.U32 R74, RZ, RZ, 0x1f ;  /* 0x0000001fff4a7424 */ /* 0x000fe400078e00ff */
[----:B------:R-:W-:Y:S02]  /*73f0*/  IMAD.MOV.U32 R75, RZ, RZ, -0x1 ;  /* 0xffffffffff4b7424 */ /* 0x000fe400078e00ff */
[----:B01----:R-:W-:Y:S05]  /*7400*/  CALL.REL.NOINC `($__internal_1_$__cuda_sm70_shflsync_bfly_p) ;  /* 0x0000045000007944 */ /* 0x003fea0003c00000 */
[----:B-1----:R-:W-:Y:S01]  /*7410*/  IMAD.MOV.U32 R0, RZ, RZ, R72 ;  /* 0x000000ffff007224 */ /* 0x002fe200078e0048 */
[----:B0-----:R-:W-:Y:S05]  /*7420*/  BRA `(.L_x_264) ;  /* 0xffffa38000007947 */ /* 0x001fea000383ffff */
.L_x_147:
[----:B------:R-:W-:Y:S01]  /*7430*/  IMAD.MOV.U32 R72, RZ, RZ, R7 ;  /* 0x000000ffff487224 */ /* 0x000fe200078e0007 */
[----:B------:R-:W-:Y:S01]  /*7440*/  MOV R54, 0x7490 ;  /* 0x0000749000367802 */ /* 0x000fe20000000f00 */
[----:B------:R-:W-:-:S02]  /*7450*/  IMAD.MOV.U32 R73, RZ, RZ, 0x8 ;  /* 0x00000008ff497424 */ /* 0x000fc400078e00ff */
[----:B------:R-:W-:Y:S02]  /*7460*/  IMAD.MOV.U32 R74, RZ, RZ, 0x1f ;  /* 0x0000001fff4a7424 */ /* 0x000fe400078e00ff */
[----:B------:R-:W-:Y:S02]  /*7470*/  IMAD.MOV.U32 R75, RZ, RZ, -0x1 ;  /* 0xffffffffff4b7424 */ /* 0x000fe400078e00ff */
[----:B012---:R-:W-:Y:S05]  /*7480*/  CALL.REL.NOINC `($__internal_1_$__cuda_sm70_shflsync_bfly_p) ;  /* 0x000003d000007944 */ /* 0x007fea0003c00000 */
[----:B-1----:R-:W-:Y:S01]  /*7490*/  FADD.FTZ R7, R7, R72 ;  /* 0x0000004807077221 */ /* 0x002fe20000010000 */
[----:B------:R-:W-:Y:S01]  /*74a0*/  MOV R54, 0x7500 ;  /* 0x0000750000367802 */ /* 0x000fe20000000f00 */
[----:B0-----:R-:W-:Y:S02]  /*74b0*/  IMAD.MOV.U32 R73, RZ, RZ, 0x4 ;  /* 0x00000004ff497424 */ /* 0x001fe400078e00ff */
[----:B------:R-:W-:Y:S02]  /*74c0*/  IMAD.MOV.U32 R74, RZ, RZ, 0x1f ;  /* 0x0000001fff4a7424 */ /* 0x000fe400078e00ff */
[----:B------:R-:W-:Y:S02]  /*74d0*/  IMAD.MOV.U32 R75, RZ, RZ, -0x1 ;  /* 0xffffffffff4b7424 */ /* 0x000fe400078e00ff */
[----:B------:R-:W-:-:S02]  /*74e0*/  IMAD.MOV.U32 R72, RZ, RZ, R7 ;  /* 0x000000ffff487224 */ /* 0x000fc400078e0007 */
[----:B------:R-:W-:Y:S05]  /*74f0*/  CALL.REL.NOINC `($__internal_1_$__cuda_sm70_shflsync_bfly_p) ;  /* 0x0000036000007944 */ /* 0x000fea0003c00000 */
[----:B-1----:R-:W-:Y:S01]  /*7500*/  FADD.FTZ R7, R7, R72 ;  /* 0x0000004807077221 */ /* 0x002fe20000010000 */
[----:B------:R-:W-:Y:S01]  /*7510*/  MOV R54, 0x7570 ;  /* 0x0000757000367802 */ /* 0x000fe20000000f00 */
[----:B0-----:R-:W-:-:S02]  /*7520*/  IMAD.MOV.U32 R73, RZ, RZ, 0x2 ;  /* 0x00000002ff497424 */ /* 0x001fc400078e00ff */
[----:B------:R-:W-:Y:S02]  /*7530*/  IMAD.MOV.U32 R74, RZ, RZ, 0x1f ;  /* 0x0000001fff4a7424 */ /* 0x000fe400078e00ff */
[----:B------:R-:W-:Y:S02]  /*7540*/  IMAD.MOV.U32 R75, RZ, RZ, -0x1 ;  /* 0xffffffffff4b7424 */ /* 0x000fe400078e00ff */
[----:B------:R-:W-:Y:S02]  /*7550*/  IMAD.MOV.U32 R72, RZ, RZ, R7 ;  /* 0x000000ffff487224 */ /* 0x000fe400078e0007 */
[----:B------:R-:W-:Y:S05]  /*7560*/  CALL.REL.NOINC `($__internal_1_$__cuda_sm70_shflsync_bfly_p) ;  /* 0x000002f000007944 */ /* 0x000fea0003c00000 */
[----:B-1----:R-:W-:Y:S01]  /*7570*/  FADD.FTZ R4, R7, R72 ;  /* 0x0000004807047221 */ /* 0x002fe20000010000 */
[----:B------:R-:W-:Y:S01]  /*7580*/  MOV R54, 0x75e0 ;  /* 0x000075e000367802 */ /* 0x000fe20000000f00 */
[----:B0-----:R-:W-:Y:S02]  /*7590*/  IMAD.MOV.U32 R73, RZ, RZ, 0x1 ;  /* 0x00000001ff497424 */ /* 0x001fe400078e00ff */
[----:B------:R-:W-:Y:S02]  /*75a0*/  IMAD.MOV.U32 R74, RZ, RZ, 0x1f ;  /* 0x0000001fff4a7424 */ /* 0x000fe400078e00ff */
[----:B------:R-:W-:-:S02]  /*75b0*/  IMAD.MOV.U32 R75, RZ, RZ, -0x1 ;  /* 0xffffffffff4b7424 */ /* 0x000fc400078e00ff */
[----:B------:R-:W-:Y:S02]  /*75c0*/  IMAD.MOV.U32 R72, RZ, RZ, R4 ;  /* 0x000000ffff487224 */ /* 0x000fe400078e0004 */
[----:B------:R-:W-:Y:S05]  /*75d0*/  CALL.REL.NOINC `($__internal_1_$__cuda_sm70_shflsync_bfly_p) ;  /* 0x0000028000007944 */ /* 0x000fea0003c00000 */
[----:B-1----:R-:W-:Y:S01]  /*75e0*/  IMAD.MOV.U32 R5, RZ, RZ, R72 ;  /* 0x000000ffff057224 */ /* 0x002fe200078e0048 */
[----:B0-----:R-:W-:Y:S05]  /*75f0*/  BRA `(.L_x_265) ;  /* 0xffffa24000007947 */ /* 0x001fea000383ffff */
.L_x_185:
[----:B0-----:R-:W-:Y:S01]  /*7600*/  IMAD.MOV.U32 R72, RZ, RZ, R79 ;  /* 0x000000ffff487224 */ /* 0x001fe200078e004f */
[----:B------:R-:W-:Y:S01]  /*7610*/  MOV R54, 0x7660 ;  /* 0x0000766000367802 */ /* 0x000fe20000000f00 */
[----:B------:R-:W-:Y:S02]  /*7620*/  IMAD.MOV.U32 R73, RZ, RZ, 0x1 ;  /* 0x00000001ff497424 */ /* 0x000fe400078e00ff */
[----:B------:R-:W-:Y:S02]  /*7630*/  IMAD.MOV.U32 R74, RZ, RZ, 0x1f ;  /* 0x0000001fff4a7424 */ /* 0x000fe400078e00ff */
[----:B------:R-:W-:Y:S02]  /*7640*/  IMAD.MOV.U32 R75, RZ, RZ, -0x1 ;  /* 0xffffffffff4b7424 */ /* 0x000fe400078e00ff */
[----:B------:R-:W-:Y:S05]  /*7650*/  CALL.REL.NOINC `($__internal_1_$__cuda_sm70_shflsync_bfly_p) ;  /* 0x0000020000007944 */ /* 0x000fea0003c00000 */
[----:B-1----:R-:W-:Y:S01]  /*7660*/  IMAD.MOV.U32 R54, RZ, RZ, R72 ;  /* 0x000000ffff367224 */ /* 0x002fe200078e0048 */
[----:B0-----:R-:W-:Y:S05]  /*7670*/  BRA `(.L_x_266) ;  /* 0xffffbc7000007947 */ /* 0x001fea000383ffff */
.L_x_189:
[----:B------:R-:W-:Y:S01]  /*7680*/  IMAD.MOV.U32 R72, RZ, RZ, R0 ;  /* 0x000000ffff487224 */ /* 0x000fe200078e0000 */
[----:B------:R-:W-:Y:S01]  /*7690*/  MOV R54, 0x76e0 ;  /* 0x000076e000367802 */ /* 0x000fe20000000f00 */
[----:B------:R-:W-:-:S02]  /*76a0*/  IMAD.MOV.U32 R73, RZ, RZ, 0x10 ;  /* 0x00000010ff497424 */ /* 0x000fc400078e00ff */
[----:B------:R-:W-:Y:S02]  /*76b0*/  IMAD.MOV.U32 R74, RZ, RZ, 0x1f ;  /* 0x0000001fff4a7424 */ /* 0x000fe400078e00ff */
[----:B------:R-:W-:Y:S02]  /*76c0*/  IMAD.MOV.U32 R75, RZ, RZ, -0x1 ;  /* 0xffffffffff4b7424 */ /* 0x000fe400078e00ff */
[----:B01234-:R-:W-:Y:S05]  /*76d0*/  CALL.REL.NOINC `($__internal_1_$__cuda_sm70_shflsync_bfly_p) ;  /* 0x0000018000007944 */ /* 0x01ffea0003c00000 */
[----:B-1----:R-:W-:Y:S01]  /*76e0*/  IMAD.MOV.U32 R3, RZ, RZ, R72 ;  /* 0x000000ffff037224 */ /* 0x002fe200078e0048 */
[----:B0-----:R-:W-:Y:S05]  /*76f0*/  BRA `(.L_x_267) ;  /* 0xffffbe6000007947 */ /* 0x001fea000383ffff */
.L_x_190:
[----:B------:R-:W-:Y:S01]  /*7700*/  IMAD.MOV.U32 R72, RZ, RZ, R7 ;  /* 0x000000ffff487224 */ /* 0x000fe200078e0007 */
[----:B------:R-:W-:Y:S01]  /*7710*/  MOV R54, 0x7760 ;  /* 0x0000776000367802 */ /* 0x000fe20000000f00 */
[----:B------:R-:W-:Y:S02]  /*7720*/  IMAD.MOV.U32 R73, RZ, RZ, 0x8 ;  /* 0x00000008ff497424 */ /* 0x000fe400078e00ff */
[----:B------:R-:W-:Y:S02]  /*7730*/  IMAD.MOV.U32 R74, RZ, RZ, 0x1f ;  /* 0x0000001fff4a7424 */ /* 0x000fe400078e00ff */
[----:B------:R-:W-:Y:S02]  /*7740*/  IMAD.MOV.U32 R75, RZ, RZ, -0x1 ;  /* 0xffffffffff4b7424 */ /* 0x000fe400078e00ff */
[----:B012-4-:R-:W-:Y:S05]  /*7750*/  CALL.REL.NOINC `($__internal_1_$__cuda_sm70_shflsync_bfly_p) ;  /* 0x0000010000007944 */ /* 0x017fea0003c00000 */
[----:B-1----:R-:W-:Y:S01]  /*7760*/  FMNMX.FTZ R3, R7, R72, !PT ;  /* 0x0000004807037209 */ /* 0x002fe20007810000 */
[----:B0-----:R-:W-:Y:S01]  /*7770*/  IMAD.MOV.U32 R73, RZ, RZ, 0x4 ;  /* 0x00000004ff497424 */ /* 0x001fe200078e00ff */
[----:B------:R-:W-:Y:S01]  /*7780*/  MOV R54, 0x77d0 ;  /* 0x000077d000367802 */ /* 0x000fe20000000f00 */
[----:B------:R-:W-:-:S02]  /*7790*/  IMAD.MOV.U32 R74, RZ, RZ, 0x1f ;  /* 0x0000001fff4a7424 */ /* 0x000fc400078e00ff */
[----:B------:R-:W-:Y:S02]  /*77a0*/  IMAD.MOV.U32 R75, RZ, RZ, -0x1 ;  /* 0xffffffffff4b7424 */ /* 0x000fe400078e00ff */
[----:B------:R-:W-:Y:S02]  /*77b0*/  IMAD.MOV.U32 R72, RZ, RZ, R3 ;  /* 0x000000ffff487224 */ /* 0x000fe400078e0003 */
[----:B------:R-:W-:Y:S05]  /*77c0*/  CALL.REL.NOINC `($__internal_1_$__cuda_sm70_shflsync_bfly_p) ;  /* 0x0000009000007944 */ /* 0x000fea0003c00000 */
[----:B-1----:R-:W-:Y:S01]  /*77d0*/  FMNMX.FTZ R3, R3, R72, !PT ;  /* 0x0000004803037209 */ /* 0x002fe20007810000 */
[----:B0-----:R-:W-:Y:S01]  /*77e0*/  IMAD.MOV.U32 R73, RZ, RZ, 0x2 ;  /* 0x00000002ff497424 */ /* 0x001fe200078e00ff */
[----:B------:R-:W-:Y:S01]  /*77f0*/  MOV R54, 0x7840 ;  /* 0x0000784000367802 */ /* 0x000fe20000000f00 */
[----:B------:R-:W-:Y:S02]  /*7800*/  IMAD.MOV.U32 R74, RZ, RZ, 0x1f ;  /* 0x0000001fff4a7424 */ /* 0x000fe400078e00ff */
[----:B------:R-:W-:Y:S02]  /*7810*/  IMAD.MOV.U32 R75, RZ, RZ, -0x1 ;  /* 0xffffffffff4b7424 */ /* 0x000fe400078e00ff */
[----:B------:R-:W-:Y:S02]  /*7820*/  IMAD.MOV.U32 R72, RZ, RZ, R3 ;  /* 0x000000ffff487224 */ /* 0x000fe400078e0003 */
[----:B------:R-:W-:Y:S05]  /*7830*/  CALL.REL.NOINC `($__internal_1_$__cuda_sm70_shflsync_bfly_p) ;  /* 0x0000002000007944 */ /* 0x000fea0003c00000 */
[----:B-1----:R-:W-:Y:S01]  /*7840*/  IMAD.MOV.U32 R6, RZ, RZ, R72 ;  /* 0x000000ffff067224 */ /* 0x002fe200078e0048 */
[----:B0-----:R-:W-:Y:S05]  /*7850*/  BRA `(.L_x_268) ;  /* 0xffffbd7000007947 */ /* 0x001fea000383ffff */
        .weak           $__internal_1_$__cuda_sm70_shflsync_bfly_p
        .type           $__internal_1_$__cuda_sm70_shflsync_bfly_p,@function
        .size           $__internal_1_$__cuda_sm70_shflsync_bfly_p,(.L_x_2726 - $__internal_1_$__cuda_sm70_shflsync_bfly_p)
$__internal_1_$__cuda_sm70_shflsync_bfly_p:
[----:B------:R-:W-:Y:S01]  /*7860*/  IMAD.MOV.U32 R55, RZ, RZ, 0x0 ;  /* 0x00000000ff377424 */ /* 0x000fe200078e00ff */
[----:B------:R-:W-:Y:S04]  /*7870*/  WARPSYNC R75 ;  /* 0x0000004b00007348 */ /* 0x000fe80003800000 */
[----:B------:R0:W1:Y:S01]  /*7880*/  SHFL.BFLY PT, R72, R72, R73, R74 ;  /* 0x0c00004948487389 */ /* 0x00006200000e004a */
[----:B------:R-:W-:Y:S05]  /*7890*/  RET.REL.NODEC R54 `(_ZN4mmha33masked_multihead_attention_kernelItLi48ELi64ELi2ELi8ELi128ELb1ELb1EEEv26Multihead_attention_paramsIT_XT5_EE) ;  /* 0xffff876036007950 */ /* 0x000fea0003c3ffff */
.L_x_269:
        /* <DEDUP_REMOVED lines=14> */
.L_x_2726:


//--------------------- .text._ZN4mmha33masked_multihead_attention_kernelItLi48ELi64ELi4ELi8ELi64ELb1ELb1EEEv26Multihead_attention_paramsIT_XT5_EE --------------------------
	.section	.text._ZN4mmha33masked_multihead_attention_kernelItLi48ELi64ELi4ELi8ELi64ELb1ELb1EEEv26Multihead_attention_paramsIT_XT5_EE,"ax",@progbits
	.sectioninfo	@"SHI_REGISTERS=61"
	.align	128
        .global         _ZN4mmha33masked_multihead_attention_kernelItLi48ELi64ELi4ELi8ELi64ELb1ELb1EEEv26Multihead_attention_paramsIT_XT5_EE
        .type           _ZN4mmha33masked_multihead_attention_kernelItLi48ELi64ELi4ELi8ELi64ELb1ELb1EEEv26Multihead_attention_paramsIT_XT5_EE,@function
        .size           _ZN4mmha33masked_multihead_attention_kernelItLi48ELi64ELi4ELi8ELi64ELb1ELb1EEEv26Multihead_attention_paramsIT_XT5_EE,(.L_x_2727 - _ZN4mmha33masked_multihead_attention_kernelItLi48ELi64ELi4ELi8ELi64ELb1ELb1EEEv26Multihead_attention_paramsIT_XT5_EE)
        .other          _ZN4mmha33masked_multihead_attention_kernelItLi48ELi64ELi4ELi8ELi64ELb1ELb1EEEv26Multihead_attention_paramsIT_XT5_EE,@"STO_CUDA_ENTRY STV_DEFAULT"
_ZN4mmha33masked_multihead_attention_kernelItLi48ELi64ELi4ELi8ELi64ELb1ELb1EEEv26Multihead_attention_paramsIT_XT5_EE:
.text._ZN4mmha33masked_multihead_attention_kernelItLi48ELi64ELi4ELi8ELi64ELb1ELb1EEEv26Multihead_attention_paramsIT_XT5_EE:
        /* <DEDUP_REMOVED lines=11> */
.L_x_270:
        /* <DEDUP_REMOVED lines=9> */
[----:B------:R-:W-:Y:S02]  /*0140*/  ISETP.EQ.U32.AND P0, PT, RZ, c[0x0][0x170], PT ;  /* 0x00005c00ff007a0c */ /* 0x000fe40003f02070 */
[----:B------:R-:W-:-:S02]  /*0150*/  P2R R23, PR, RZ, 0x10 ;  /* 0x00000010ff177803 */ /* 0x000fc40000000000 */
[----:B-1----:R-:W-:-:S04]  /*0160*/  IADD3 R4, R0, 0xffffffe, RZ ;  /* 0x0ffffffe00047810 */ /* 0x002fc80007ffe0ff */
[----:B------:R1:W4:Y:S02]  /*0170*/  F2I.FTZ.U32.TRUNC.NTZ R5, R4 ;  /* 0x0000000400057305 */ /* 0x000324000021f000 */
[----:B-1----:R-:W-:Y:S02]  /*0180*/  IMAD.MOV.U32 R4, RZ, RZ, RZ ;  /* 0x000000ffff047224 */ /* 0x002fe400078e00ff */
[----:B----4-:R-:W-:-:S04]  /*0190*/  IMAD.MOV R6, RZ, RZ, -R5 ;  /* 0x000000ffff067224 */ /* 0x010fc800078e0a05 */
[----:B------:R-:W-:Y:S01]  /*01a0*/  IMAD R7, R6, R3, RZ ;  /* 0x0000000306077224 */ /* 0x000fe200078e02ff */
[----:B0-----:R-:W-:-:S03]  /*01b0*/  IABS R6, R2 ;  /* 0x0000000200067213 */ /* 0x001fc60000000000 */
[----:B------:R-:W-:-:S06]  /*01c0*/  IMAD.HI.U32 R5, R5, R7, R4 ;  /* 0x0000000705057227 */ /* 0x000fcc00078e0004 */
[----:B------:R-:W-:-:S04]  /*01d0*/  IMAD.HI.U32 R33, R5, R6, RZ ;  /* 0x0000000605217227 */ /* 0x000fc800078e00ff */
[----:B------:R-:W-:-:S04]  /*01e0*/  IMAD.MOV R0, RZ, RZ, -R33 ;  /* 0x000000ffff007224 */ /* 0x000fc800078e0a21 */
[----:B------:R-:W-:Y:S02]  /*01f0*/  IMAD R0, R3, R0, R6 ;  /* 0x0000000003007224 */ /* 0x000fe400078e0206 */
[----:B------:R-:W-:-:S03]  /*0200*/  IMAD.MOV.U32 R6, RZ, RZ, 0x4 ;  /* 0x00000004ff067424 */ /* 0x000fc600078e00ff */
[----:B------:R-:W-:Y:S01]  /*0210*/  ISETP.GT.U32.AND P2, PT, R3, R0, PT ;  /* 0x000000000300720c */ /* 0x000fe20003f44070 */
[----:B------:R-:W-:-:S05]  /*0220*/  IMAD.WIDE R4, R2, R6, c[0x0][0x278] ;  /* 0x00009e0002047625 */ /* 0x000fca00078e0206 */
[----:B------:R0:W4:Y:S07]  /*0230*/  LDG.E R16, [R4.64] ;  /* 0x0000002404107981 */ /* 0x00012e000c1e1900 */
[----:B------:R-:W-:Y:S01]  /*0240*/  @!P2 IMAD.IADD R0, R0, 0x1, -R3 ;  /* 0x000000010000a824 */ /* 0x000fe200078e0a03 */
[----:B------:R-:W-:Y:S02]  /*0250*/  @!P2 IADD3 R33, R33, 0x1, RZ ;  /* 0x000000012121a810 */ /* 0x000fe40007ffe0ff */
[----:B------:R-:W-:-:S02]  /*0260*/  ISETP.NE.AND P2, PT, RZ, c[0x0][0x1d0], PT ;  /* 0x00007400ff007a0c */ /* 0x000fc40003f45270 */
[----:B------:R-:W-:Y:S02]  /*0270*/  ISETP.GE.U32.AND P1, PT, R0, R3, PT ;  /* 0x000000030000720c */ /* 0x000fe40003f26070 */
[----:B------:R-:W-:-:S04]  /*0280*/  LOP3.LUT R0, R2, c[0x0][0x1d0], RZ, 0x3c, !PT ;  /* 0x0000740002007a12 */ /* 0x000fc800078e3cff */
[----:B------:R-:W-:-:S07]  /*0290*/  ISETP.GE.AND P3, PT, R0, RZ, PT ;  /* 0x000000ff0000720c */ /* 0x000fce0003f66270 */
[----:B------:R-:W-:-:S06]  /*02a0*/  @P1 IADD3 R33, R33, 0x1, RZ ;  /* 0x0000000121211810 */ /* 0x000fcc0007ffe0ff */
[----:B------:R-:W-:Y:S01]  /*02b0*/  @!P3 IMAD.MOV R33, RZ, RZ, -R33 ;  /* 0x000000ffff21b224 */ /* 0x000fe200078e0a21 */
[----:B------:R-:W-:-:S05]  /*02c0*/  @!P2 LOP3.LUT R33, RZ, c[0x0][0x1d0], RZ, 0x33, !PT ;  /* 0x00007400ff21aa12 */ /* 0x000fca00078e33ff */
[----:B------:R-:W-:-:S05]  /*02d0*/  @P4 IMAD.WIDE R6, R33, R6, c[0x0][0x240] ;  /* 0x0000900021064625 */ /* 0x000fca00078e0206 */
[----:B------:R1:W4:Y:S01]  /*02e0*/  @P4 LDG.E R17, [R6.64] ;  /* 0x0000002406114981 */ /* 0x000322000c1e1900 */
[----:B--2---:R-:W-:-:S04]  /*02f0*/  ISETP.GT.AND P3, PT, R19, 0x17, PT ;  /* 0x000000171300780c */ /* 0x004fc80003f64270 */
[----:B------:R-:W-:Y:S01]  /*0300*/  ISETP.EQ.OR.EX P0, PT, RZ, c[0x0][0x174], P3, P0 ;  /* 0x00005d00ff007a0c */ /* 0x000fe20001f02700 */
[----:B---3--:R-:W-:Y:S02]  /*0310*/  IMAD R15, R26, 0x30, RZ ;  /* 0x000000301a0f7824 */ /* 0x008fe400078e02ff */
[----:B------:R-:W-:-:S04]  /*0320*/  IMAD.SHL.U32 R0, R19, 0x2, RZ ;  /* 0x0000000213007824 */ /* 0x000fc800078e00ff */
[----:B------:R-:W-:Y:S02]  /*0330*/  IMAD.IADD R8, R15, 0x1, R0 ;  /* 0x000000010f087824 */ /* 0x000fe400078e0200 */
[----:B------:R-:W-:-:S04]  /*0340*/  IMAD.MOV.U32 R3, RZ, RZ, RZ ;  /* 0x000000ffff037224 */ /* 0x000fc800078e00ff */
[----:B0-----:R-:W-:-:S04]  /*0350*/  @!P0 IMAD.MOV.U32 R5, RZ, RZ, 0x2 ;  /* 0x00000002ff058424 */ /* 0x001fc800078e00ff */
[----:B------:R-:W-:Y:S01]  /*0360*/  @!P0 IMAD.WIDE R4, R8, R5, c[0x0][0x170] ;  /* 0x00005c0008048625 */ /* 0x000fe200078e0205 */
[----:B-1----:R-:W-:-:S04]  /*0370*/  SHF.R.S32.HI R6, RZ, 0x1f, R19 ;  /* 0x0000001fff067819 */ /* 0x002fc80000011413 */
[----:B------:R0:W5:Y:S01]  /*0380*/  @!P0 LDG.E R3, [R4.64] ;  /* 0x0000002404038981 */ /* 0x000162000c1e1900 */
[----:B------:R-:W-:Y:S02]  /*0390*/  ISETP.NE.U32.AND P0, PT, RZ, c[0x0][0x1f8], PT ;  /* 0x00007e00ff007a0c */ /* 0x000fe40003f05070 */
[----:B------:R-:W-:Y:S02]  /*03a0*/  LEA.HI R6, R6, R19, RZ, 0x2 ;  /* 0x0000001306067211 */ /* 0x000fe400078f10ff */
[----:B------:R-:W-:Y:S02]  /*03b0*/  ISETP.NE.AND.EX P0, PT, RZ, c[0x0][0x1fc], PT, P0 ;  /* 0x00007f00ff007a0c */ /* 0x000fe40003f05300 */
[----:B------:R-:W-:Y:S02]  /*03c0*/  LOP3.LUT R28, R6, 0x7ffffffc, RZ, 0xc0, !PT ;  /* 0x7ffffffc061c7812 */ /* 0x000fe400078ec0ff */
[----:B------:R-:W-:Y:S01]  /*03d0*/  ISETP.LT.AND P2, PT, R19, 0x20, P4 ;  /* 0x000000201300780c */ /* 0x000fe20002741270 */
[----:B------:R-:W-:-:S02]  /*03e0*/  IMAD R24, R2, c[0x0][0x1d8], R26 ;  /* 0x0000760002187a24 */ /* 0x000fc400078e021a */
[----:B------:R-:W-:Y:S01]  /*03f0*/  IMAD.IADD R28, R19, 0x1, -R28 ;  /* 0x00000001131c7824 */ /* 0x000fe200078e0a1c */
[----:B------:R-:W-:Y:S01]  /*0400*/  SHF.R.S32.HI R32, RZ, 0x2, R6 ;  /* 0x00000002ff207819 */ /* 0x000fe20000011406 */
[----:B------:R-:W-:Y:S02]  /*0410*/  IMAD R38, R24, 0x30, RZ ;  /* 0x0000003018267824 */ /* 0x000fe400078e02ff */
[----:B------:R-:W-:Y:S01]  /*0420*/  IMAD.SHL.U32 R29, R28, 0x2, RZ ;  /* 0x000000021c1d7824 */ /* 0x000fe200078e00ff */
[----:B------:R-:W-:Y:S02]  /*0430*/  SHF.R.S32.HI R7, RZ, 0x1f, R2 ;  /* 0x0000001fff077819 */ /* 0x000fe40000011402 */
[----:B0-----:R-:W-:Y:S01]  /*0440*/  @P0 LEA R4, P4, R2, c[0x0][0x1f8], 0x2 ;  /* 0x00007e0002040a11 */ /* 0x001fe200078810ff */
[----:B------:R-:W-:-:S03]  /*0450*/  IMAD R31, R32, 0x8, R38 ;  /* 0x00000008201f7824 */ /* 0x000fc600078e0226 */
[----:B------:R-:W-:Y:S01]  /*0460*/  @P0 LEA.HI.X R5, R2, c[0x0][0x1fc], R7, 0x2, P4 ;  /* 0x00007f0002050a11 */ /* 0x000fe200020f1407 */
[----:B------:R-:W-:Y:S02]  /*0470*/  @!P3 IMAD.MOV.U32 R11, RZ, RZ, 0x2 ;  /* 0x00000002ff0bb424 */ /* 0x000fe400078e00ff */
[----:B------:R-:W-:Y:S01]  /*0480*/  IMAD.MOV.U32 R30, RZ, RZ, RZ ;  /* 0x000000ffff1e7224 */ /* 0x000fe200078e00ff */
[----:B------:R-:W-:Y:S02]  /*0490*/  IABS R27, c[0x0][0x1d4] ;  /* 0x00007500001b7a13 */ /* 0x000fe40000000000 */
[----:B----4-:R-:W-:-:S05]  /*04a0*/  IADD3 R18, R16, -0x1, RZ ;  /* 0xffffffff10127810 */ /* 0x010fca0007ffe0ff */
[----:B------:R-:W-:-:S04]  /*04b0*/  @!P3 IMAD R6, R18, 0x8, R29 ;  /* 0x000000081206b824 */ /* 0x000fc800078e021d */
[----:B------:R-:W-:Y:S02]  /*04c0*/  @!P3 IMAD R6, R31, c[0x0][0x1d4], R6 ;  /* 0x000075001f06ba24 */ /* 0x000fe400078e0206 */
[----:B------:R-:W-:-:S04]  /*04d0*/  @P2 IMAD R7, R17, c[0x0][0x1d8], R26 ;  /* 0x0000760011072a24 */ /* 0x000fc800078e021a */
[----:B------:R-:W-:Y:S02]  /*04e0*/  @P2 IMAD R10, R7, 0x30, R0 ;  /* 0x00000030070a2824 */ /* 0x000fe400078e0200 */
[----:B------:R-:W-:-:S05]  /*04f0*/  @!P3 IMAD.WIDE R6, R6, R11, c[0x0][0x198] ;  /* 0x000066000606b625 */ /* 0x000fca00078e020b */
[----:B------:R0:W5:Y:S01]  /*0500*/  @!P3 LDG.E R30, [R6.64] ;  /* 0x00000024061eb981 */ /* 0x000162000c1e1900 */
[----:B------:R-:W1:Y:S01]  /*0510*/  I2F.RP R14, R27 ;  /* 0x0000001b000e7306 */ /* 0x000e620000209400 */
[----:B------:R-:W-:-:S07]  /*0520*/  @P2 IMAD.MOV.U32 R13, RZ, RZ, 0x2 ;  /* 0x00000002ff0d2424 */ /* 0x000fce00078e00ff */
[----:B-1----:R-:W1:Y:S01]  /*0530*/  MUFU.RCP R14, R14 ;  /* 0x0000000e000e7308 */ /* 0x002e620000001000 */
[----:B------:R-:W-:-:S04]  /*0540*/  @P2 IMAD.WIDE R10, R10, R13, c[0x0][0x230] ;  /* 0x00008c000a0a2625 */ /* 0x000fc800078e020d */
[----:B------:R-:W-:Y:S01]  /*0550*/  IMAD.MOV.U32 R25, RZ, RZ, RZ ;  /* 0x000000ffff197224 */ /* 0x000fe200078e00ff */
[----:B------:R-:W-:Y:S02]  /*0560*/  IABS R22, R18 ;  /* 0x0000001200167213 */ /* 0x000fe40000000000 */
[----:B------:R-:W-:Y:S01]  /*0570*/  ISETP.EQ.U32.AND P1, PT, RZ, c[0x0][0x180], PT ;  /* 0x00006000ff007a0c */ /* 0x000fe20003f22070 */
[----:B------:R-:W-:Y:S01]  /*0580*/  IMAD.MOV.U32 R34, RZ, RZ, RZ ;  /* 0x000000ffff227224 */ /* 0x000fe200078e00ff */
[----:B------:R-:W-:Y:S01]  /*0590*/  BSSY B0, `(.L_x_271) ;  /* 0x000002d000007945 */ /* 0x000fe20003800000 */
[----:B------:R2:W5:Y:S01]  /*05a0*/  @P0 LDG.E R25, [R4.64] ;  /* 0x0000002404190981 */ /* 0x000562000c1e1900 */
[----:B-1----:R-:W-:Y:S01]  /*05b0*/  IADD3 R12, R14, 0xffffffe, RZ ;  /* 0x0ffffffe0e0c7810 */ /* 0x002fe20007ffe0ff */
[----:B------:R-:W-:Y:S02]  /*05c0*/  IMAD R15, R2, c[0x0][0x1c8], R15 ;  /* 0x00007200020f7a24 */ /* 0x000fe400078e020f */
[----:B------:R1:W5:Y:S01]  /*05d0*/  @P2 LDG.E R21, [R10.64] ;  /* 0x000000240a152981 */ /* 0x000362000c1e1900 */
[----:B------:R3:W2:Y:S02]  /*05e0*/  F2I.FTZ.U32.TRUNC.NTZ R13, R12 ;  /* 0x0000000c000d7305 */ /* 0x0006a4000021f000 */
[----:B---3--:R-:W-:-:S02]  /*05f0*/  IMAD.MOV.U32 R12, RZ, RZ, RZ ;  /* 0x000000ffff0c7224 */ /* 0x008fc400078e00ff */
[----:B--2---:R-:W-:-:S04]  /*0600*/  IMAD.MOV R4, RZ, RZ, -R13 ;  /* 0x000000ffff047224 */ /* 0x004fc800078e0a0d */
[----:B------:R-:W-:-:S04]  /*0610*/  IMAD R5, R4, R27, RZ ;  /* 0x0000001b04057224 */ /* 0x000fc800078e02ff */
[----:B------:R-:W-:-:S06]  /*0620*/  IMAD.HI.U32 R13, R13, R5, R12 ;  /* 0x000000050d0d7227 */ /* 0x000fcc00078e000c */
[----:B------:R-:W-:-:S04]  /*0630*/  IMAD.HI.U32 R13, R13, R22, RZ ;  /* 0x000000160d0d7227 */ /* 0x000fc800078e00ff */
[----:B------:R-:W-:-:S04]  /*0640*/  IMAD.MOV R13, RZ, RZ, -R13 ;  /* 0x000000ffff0d7224 */ /* 0x000fc800078e0a0d */
[----:B------:R-:W-:Y:S01]  /*0650*/  IMAD R22, R27, R13, R22 ;  /* 0x0000000d1b167224 */ /* 0x000fe200078e0216 */
[----:B------:R-:W-:-:S04]  /*0660*/  ISETP.EQ.OR.EX P1, PT, RZ, c[0x0][0x184], P3, P1 ;  /* 0x00006100ff007a0c */ /* 0x000fc80001f22710 */
[----:B------:R-:W-:Y:S02]  /*0670*/  ISETP.GT.U32.AND P0, PT, R27, R22, PT ;  /* 0x000000161b00720c */ /* 0x000fe40003f04070 */
[----:B------:R-:W-:-:S11]  /*0680*/  ISETP.NE.OR P1, PT, RZ, c[0x0][0x1ec], P1 ;  /* 0x00007b00ff007a0c */ /* 0x000fd60000f25670 */
[----:B------:R-:W-:Y:S02]  /*0690*/  @!P0 IMAD.IADD R22, R22, 0x1, -R27 ;  /* 0x0000000116168824 */ /* 0x000fe400078e0a1b */
[----:B------:R-:W-:-:S03]  /*06a0*/  @!P1 IMAD.MOV.U32 R9, RZ, RZ, 0x2 ;  /* 0x00000002ff099424 */ /* 0x000fc600078e00ff */
[----:B------:R-:W-:Y:S01]  /*06b0*/  ISETP.GT.U32.AND P0, PT, R27, R22, PT ;  /* 0x000000161b00720c */ /* 0x000fe20003f04070 */
[----:B------:R-:W-:-:S05]  /*06c0*/  @!P1 IMAD.WIDE R8, R8, R9, c[0x0][0x180] ;  /* 0x0000600008089625 */ /* 0x000fca00078e0209 */
[----:B------:R0:W5:Y:S01]  /*06d0*/  @!P1 LDG.E R34, [R8.64] ;  /* 0x0000002408229981 */ /* 0x000162000c1e1900 */
[----:B------:R-:W-:Y:S01]  /*06e0*/  ISETP.NE.AND P1, PT, RZ, c[0x0][0x1c8], PT ;  /* 0x00007200ff007a0c */ /* 0x000fe20003f25270 */
[----:B-1----:R-:W-:Y:S01]  /*06f0*/  IMAD.MOV.U32 R10, RZ, RZ, RZ ;  /* 0x000000ffff0a7224 */ /* 0x002fe200078e00ff */
[----:B------:R-:W-:Y:S02]  /*0700*/  ISETP.NE.AND P5, PT, RZ, c[0x0][0x1ec], PT ;  /* 0x00007b00ff007a0c */ /* 0x000fe40003fa5270 */
[----:B------:R-:W-:Y:S02]  /*0710*/  SEL R15, R38, R15, !P1 ;  /* 0x0000000f260f7207 */ /* 0x000fe40004800000 */
[----:B------:R-:W-:Y:S01]  /*0720*/  @!P0 IMAD.IADD R22, R22, 0x1, -R27 ;  /* 0x0000000116168824 */ /* 0x000fe200078e0a1b */
[----:B------:R-:W-:Y:S02]  /*0730*/  ISETP.NE.AND P0, PT, RZ, c[0x0][0x1d4], PT ;  /* 0x00007500ff007a0c */ /* 0x000fe40003f05270 */
[----:B------:R-:W-:Y:S01]  /*0740*/  ISETP.GE.AND P1, PT, R18, RZ, PT ;  /* 0x000000ff1200720c */ /* 0x000fe20003f26270 */
[----:B------:R-:W-:Y:S07]  /*0750*/  @P3 BRA `(.L_x_272) ;  /* 0x0000010000003947 */ /* 0x000fee0003800000 */
[----:B0-----:R-:W-:Y:S02]  /*0760*/  IMAD.MOV.U32 R6, RZ, RZ, 0x2 ;  /* 0x00000002ff067424 */ /* 0x001fe400078e00ff */
        /* <DEDUP_REMOVED lines=15> */
.L_x_272:
[----:B0-----:R-:W-:Y:S05]  /*0860*/  BSYNC B0 ;  /* 0x0000000000007941 */ /* 0x001fea0003800000 */
.L_x_271:
        /* <DEDUP_REMOVED lines=50> */
[----:B------:R-:W-:Y:S02]  /*0b90*/  IMAD.MOV.U32 R5, RZ, RZ, c[0x4][0xcc] ;  /* 0x01003300ff057624 */ /* 0x000fe400078e00ff */
[----:B------:R-:W-:Y:S01]  /*0ba0*/  IMAD.MOV.U32 R6, RZ, RZ, c[0x4][0xd0] ;  /* 0x01003400ff067624 */ /* 0x000fe200078e00ff */
[----:B------:R-:W0:Y:S01]  /*0bb0*/  LDC.64 R14, c[0x4][R14] ;  /* 0x010000000e0e7b82 */ /* 0x000e220000000a00 */
[----:B------:R-:W-:Y:S02]  /*0bc0*/  IMAD.MOV.U32 R7, RZ, RZ, c[0x4][0xd4] ;  /* 0x01003500ff077624 */ /* 0x000fe400078e00ff */
[----:B------:R-:W-:-:S02]  /*0bd0*/  IMAD.MOV.U32 R8, RZ, RZ, 0x53f ;  /* 0x0000053fff087424 */ /* 0x000fc400078e00ff */
[----:B------:R-:W-:Y:S02]  /*0be0*/  IMAD.MOV.U32 R10, RZ, RZ, c[0x4][0xb0] ;  /* 0x01002c00ff0a7624 */ /* 0x000fe400078e00ff */
[----:B------:R-:W-:Y:S02]  /*0bf0*/  IMAD.MOV.U32 R11, RZ, RZ, c[0x4][0xb4] ;  /* 0x01002d00ff0b7624 */ /* 0x000fe400078e00ff */
[----:B------:R-:W-:Y:S02]  /*0c00*/  IMAD.MOV.U32 R12, RZ, RZ, 0x1 ;  /* 0x00000001ff0c7424 */ /* 0x000fe400078e00ff */
[----:B------:R-:W-:Y:S02]  /*0c10*/  IMAD.MOV.U32 R13, RZ, RZ, RZ ;  /* 0x000000ffff0d7224 */ /* 0x000fe400078e00ff */
[----:B------:R-:W-:Y:S01]  /*0c20*/  LEPC R20 ;  /* 0x000000000014734e */ /* 0x000fe20000000000 */
[----:B------:R-:W-:Y:S02]  /*0c30*/  MOV R3, 0xca0 ;  /* 0x00000ca000037802 */ /* 0x000fe40000000f00 */
[----:B------:R-:W-:Y:S02]  /*0c40*/  MOV R0, 0xc20 ;  /* 0x00000c2000007802 */ /* 0x000fe40000000f00 */
[----:B------:R-:W-:-:S02]  /*0c50*/  MOV R9, 0x0 ;  /* 0x0000000000097802 */ /* 0x000fc40000000f00 */
[----:B------:R-:W-:Y:S02]  /*0c60*/  MOV R27, 0x0 ;  /* 0x00000000001b7802 */ /* 0x000fe40000000f00 */
[----:B------:R-:W-:-:S04]  /*0c70*/  IADD3 R20, P0, P1, -R0, R3, R20 ;  /* 0x0000000300147210 */ /* 0x000fc8000791e114 */
[----:B------:R-:W-:-:S04]  /*0c80*/  IADD3.X R21, ~R27, R9, R21, P0, P1 ;  /* 0x000000091b157210 */ /* 0x000fc800007e2515 */
[----:B0-----:R-:W-:Y:S05]  /*0c90*/  CALL.ABS.NOINC R14 ;  /* 0x000000000e007343 */ /* 0x001fea0003c00000 */
.L_x_275:
        /* <DEDUP_REMOVED lines=9> */
.L_x_276:
        /* <DEDUP_REMOVED lines=42> */
.L_x_280:
        /* <DEDUP_REMOVED lines=10> */
[--C-:B------:R-:W-:Y:S02]  /*1070*/  HADD2.F32 R9, -RZ, R30.reuse.H1_H1 ;  /* 0x3000001eff097230 */ /* 0x100fe40000004100 */
        /* <DEDUP_REMOVED lines=23> */
.L_x_283:
[----:B------:R-:W-:Y:S05]  /*11f0*/  BSYNC B2 ;  /* 0x0000000000027941 */ /* 0x000fea0003800000 */
.L_x_282:
[----:B------:R-:W-:Y:S01]  /*1200*/  PRMT R6, R30, 0x7632, R6 ;  /* 0x000076321e067816 */ /* 0x000fe20000000006 */
[----:B------:R0:W-:Y:S04]  /*1210*/  STS.U16 [R13+0x110], R30 ;  /* 0x0001101e0d007388 */ /* 0x0001e80000000400 */
[----:B------:R0:W-:Y:S02]  /*1220*/  STS.U16 [R12], R6 ;  /* 0x000000060c007388 */ /* 0x0001e40000000400 */
.L_x_281:
[----:B------:R-:W-:Y:S05]  /*1230*/  BSYNC B1 ;  /* 0x0000000000017941 */ /* 0x000fea0003800000 */
.L_x_279:
[----:B------:R-:W-:Y:S01]  /*1240*/  PRMT R5, R35, 0x7632, R5 ;  /* 0x0000763223057816 */ /* 0x000fe20000000005 */
[----:B------:R1:W-:Y:S04]  /*1250*/  STS.U16 [R4+0x110], R35 ;  /* 0x0001102304007388 */ /* 0x0003e80000000400 */
[----:B------:R1:W-:Y:S02]  /*1260*/  STS.U16 [R37], R5 ;  /* 0x0000000525007388 */ /* 0x0003e40000000400 */
.L_x_278:
[----:B------:R-:W-:Y:S05]  /*1270*/  BSYNC B0 ;  /* 0x0000000000007941 */ /* 0x000fea0003800000 */
.L_x_277:
[----:B------:R-:W-:Y:S06]  /*1280*/  BAR.SYNC.DEFER_BLOCKING 0x0 ;  /* 0x0000000000007b1d */ /* 0x000fec0000010000 */
[----:B------:R-:W-:Y:S01]  /*1290*/  BSSY B0, `(.L_x_284) ;  /* 0x0000005000007945 */ /* 0x000fe20003800000 */
[----:B------:R-:W-:Y:S05]  /*12a0*/  @!P6 BRA `(.L_x_285) ;  /* 0x000000300000e947 */ /* 0x000fea0003800000 */
[----:B------:R-:W-:Y:S01]  /*12b0*/  ISETP.NE.AND P0, PT, RZ, c[0x0][0x1ec], PT ;  /* 0x00007b00ff007a0c */ /* 0x000fe20003f05270 */
[----:B01----:R0:W1:-:S12]  /*12c0*/  LDS R35, [R0] ;  /* 0x0000000000237984 */ /* 0x0030580000000800 */
[----:B------:R0:W2:Y:S02]  /*12d0*/  @!P0 LDS R30, [R3] ;  /* 0x00000000031e8984 */ /* 0x0000a40000000800 */
.L_x_285:
[----:B------:R-:W-:Y:S05]  /*12e0*/  BSYNC B0 ;  /* 0x0000000000007941 */ /* 0x000fea0003800000 */
.L_x_284:
[----:B------:R-:W-:Y:S06]  /*12f0*/  BAR.SYNC.DEFER_BLOCKING 0x0 ;  /* 0x0000000000007b1d */ /* 0x000fec0000010000 */
[----:B------:R-:W-:Y:S05]  /*1300*/  BRA `(.L_x_274) ;  /* 0x0000035000007947 */ /* 0x000fea0003800000 */
.L_x_273:
        /* <DEDUP_REMOVED lines=25> */
.L_x_286:
[----:B------:R-:W-:-:S13]  /*14a0*/  ISETP.GE.AND P0, PT, R0, c[0x0][0x1e0], PT ;  /* 0x0000780000007a0c */ /* 0x000fda0003f06270 */
[----:B------:R-:W-:Y:S05]  /*14b0*/  @P0 BRA `(.L_x_287) ;  /* 0x0000019000000947 */ /* 0x000fea0003800000 */
[----:B------:R-:W0:Y:S01]  /*14c0*/  I2F R3, c[0x0][0x1e0] ;  /* 0x0000780000037b06 */ /* 0x000e220000201400 */
[--C-:B------:R-:W-:Y:S02]  /*14d0*/  HADD2.F32 R9, -RZ, R35.reuse.H1_H1 ;  /* 0x30000023ff097230 */ /* 0x100fe40000004100 */
[--C-:B------:R-:W-:Y:S02]  /*14e0*/  HADD2.F32 R10, -RZ, R30.reuse.H1_H1 ;  /* 0x3000001eff0a7230 */ /* 0x100fe40000004100 */
        /* <DEDUP_REMOVED lines=22> */
.L_x_287:
[----:B------:R-:W-:Y:S05]  /*1650*/  BSYNC B0 ;  /* 0x0000000000007941 */ /* 0x000fea0003800000 */
.L_x_274:
[----:B------:R-:W-:Y:S01]  /*1660*/  ISETP.GT.AND P0, PT, R19, 0x1f, PT ;  /* 0x0000001f1300780c */ /* 0x000fe20003f04270 */
[----:B------:R-:W-:Y:S01]  /*1670*/  BSSY B0, `(.L_x_288) ;  /* 0x000001c000007945 */ /* 0x000fe20003800000 */
[----:B0-----:R-:W-:-:S11]  /*1680*/  IMAD.MOV.U32 R0, RZ, RZ, RZ ;  /* 0x000000ffff007224 */ /* 0x001fd600078e00ff */
[----:B------:R-:W-:Y:S05]  /*1690*/  @P0 BRA `(.L_x_289) ;  /* 0x0000019000000947 */ /* 0x000fea0003800000 */
[----:B------:R-:W-:Y:S01]  /*16a0*/  ISETP.NE.AND P1, PT, RZ, c[0x0][0x1ec], PT ;  /* 0x00007b00ff007a0c */ /* 0x000fe20003f25270 */
[----:B-1----:R0:W-:Y:S03]  /*16b0*/  STS [R19.X4+0x10], R35 ;  /* 0x0000102313007388 */ /* 0x0021e60000004800 */
[----:B------:R-:W-:-:S09]  /*16c0*/  ISETP.GT.OR P0, PT, R19, 0x17, P1 ;  /* 0x000000171300780c */ /* 0x000fd20000f04670 */
[----:B------:R0:W-:Y:S04]  /*16d0*/  @!P1 STS [R19.X4+0x90], R34 ;  /* 0x0000902213009388 */ /* 0x0001e80000004800 */
[----:B------:R-:W-:Y:S02]  /*16e0*/  @!P0 IMAD R0, R22, 0x8, R29 ;  /* 0x0000000816008824 */ /* 0x000fe400078e021d */
[----:B------:R-:W-:Y:S02]  /*16f0*/  @!P0 IMAD.MOV.U32 R5, RZ, RZ, 0x2 ;  /* 0x00000002ff058424 */ /* 0x000fe400078e00ff */
[----:B------:R-:W-:-:S04]  /*1700*/  @!P0 IMAD R0, R31, c[0x0][0x1d4], R0 ;  /* 0x000075001f008a24 */ /* 0x000fc800078e0200 */
[----:B------:R-:W-:Y:S01]  /*1710*/  @!P0 IMAD.WIDE R4, R0, R5, c[0x0][0x198] ;  /* 0x0000660000048625 */ /* 0x000fe200078e0205 */
[----:B--2---:R-:W-:-:S04]  /*1720*/  HFMA2.MMA R0, R35, R30, -RZ ;  /* 0x0000001e23007235 */ /* 0x004fc800001000ff */
[----:B------:R0:W-:Y:S06]  /*1730*/  @!P0 STG.E [R4.64], R30 ;  /* 0x0000001e04008986 */ /* 0x0001ec000c101924 */
[--C-:B------:R-:W-:Y:S02]  /*1740*/  HADD2.F32 R3, -RZ, R0.reuse.H0_H0 ;  /* 0x20000000ff037230 */ /* 0x100fe40000004100 */
[----:B------:R-:W-:-:S05]  /*1750*/  HADD2.F32 R0, -RZ, R0.H1_H1 ;  /* 0x30000000ff007230 */ /* 0x000fca0000004100 */
[----:B------:R-:W-:Y:S01]  /*1760*/  FADD.FTZ R57, R3, R0 ;  /* 0x0000000003397221 */ /* 0x000fe20000010000 */
[----:B------:R-:W-:Y:S05]  /*1770*/  BRA.DIV ~URZ, `(.L_x_290) ;  /* 0x000057b27f007947 */ /* 0x000fea000b800000 */
[----:B0-----:R0:W1:Y:S02]  /*1780*/  SHFL.BFLY PT, R54, R57, 0x10, 0x1f ;  /* 0x0e001f0039367f89 */ /* 0x00106400000e0000 */
.L_x_405:
[----:B01----:R-:W-:Y:S01]  /*1790*/  FADD.FTZ R57, R57, R54 ;  /* 0x0000003639397221 */ /* 0x003fe20000010000 */
[----:B------:R-:W-:Y:S05]  /*17a0*/  BRA.DIV ~URZ, `(.L_x_291) ;  /* 0x000057e27f007947 */ /* 0x000fea000b800000 */
[----:B------:R-:W0:Y:S02]  /*17b0*/  SHFL.BFLY PT, R0, R57, 0x8, 0x1f ;  /* 0x0d001f0039007f89 */ /* 0x000e2400000e0000 */
[----:B0-----:R-:W-:-:S05]  /*17c0*/  FADD.FTZ R0, R57, R0 ;  /* 0x0000000039007221 */ /* 0x001fca0000010000 */
[----:B------:R-:W0:Y:S02]  /*17d0*/  SHFL.BFLY PT, R3, R0, 0x4, 0x1f ;  /* 0x0c801f0000037f89 */ /* 0x000e2400000e0000 */
[----:B0-----:R-:W-:-:S05]  /*17e0*/  FADD.FTZ R3, R0, R3 ;  /* 0x0000000300037221 */ /* 0x001fca0000010000 */
[----:B------:R-:W0:Y:S02]  /*17f0*/  SHFL.BFLY PT, R4, R3, 0x2, 0x1f ;  /* 0x0c401f0003047f89 */ /* 0x000e2400000e0000 */
[----:B0-----:R-:W-:-:S05]  /*1800*/  FADD.FTZ R4, R3, R4 ;  /* 0x0000000403047221 */ /* 0x001fca0000010000 */
[----:B------:R0:W1:Y:S02]  /*1810*/  SHFL.BFLY PT, R54, R4, 0x1, 0x1f ;  /* 0x0c201f0004367f89 */ /* 0x00006400000e0000 */
.L_x_406:
[----:B-1----:R-:W-:Y:S02]  /*1820*/  FADD.FTZ R0, R54, R4 ;  /* 0x0000000436007221 */ /* 0x002fe40000010000 */
.L_x_289:
[----:B------:R-:W-:Y:S05]  /*1830*/  BSYNC B0 ;  /* 0x0000000000007941 */ /* 0x000fea0003800000 */
.L_x_288:
        /* <DEDUP_REMOVED lines=10> */
[----:B-1----:R-:W-:Y:S02]  /*18e0*/  IMAD.IADD R5, R18, 0x1, -R25 ;  /* 0x0000000112057824 */ /* 0x002fe400078e0a19 */
[----:B0-----:R-:W-:Y:S02]  /*18f0*/  IMAD.MOV.U32 R4, RZ, RZ, 0x2 ;  /* 0x00000002ff047424 */ /* 0x001fe400078e00ff */
[----:B------:R-:W-:-:S04]  /*1900*/  IMAD R0, R26, c[0x0][0x220], R5 ;  /* 0x000088001a007a24 */ /* 0x000fc800078e0205 */
[----:B------:R-:W-:-:S04]  /*1910*/  IMAD R5, R0, c[0x0][0x220], R5 ;  /* 0x0000880000057a24 */ /* 0x000fc800078e0205 */
[----:B------:R-:W-:-:S06]  /*1920*/  IMAD.WIDE R4, R5, R4, c[0x0][0x218] ;  /* 0x0000860005047625 */ /* 0x000fcc00078e0204 */
[----:B------:R-:W3:Y:S02]  /*1930*/  LDG.E.U16 R4, [R4.64] ;  /* 0x0000002404047981 */ /* 0x000ee4000c1e1500 */
[----:B---3--:R-:W-:-:S05]  /*1940*/  HADD2.F32 R0, -RZ, R4.H0_H0 ;  /* 0x20000004ff007230 */ /* 0x008fca0000004100 */
[----:B------:R-:W-:-:S05]  /*1950*/  FADD.FTZ R3, R3, R0 ;  /* 0x0000000003037221 */ /* 0x000fca0000010000 */
.L_x_293:
[----:B------:R3:W-:Y:S02]  /*1960*/  STS [R6.X4+0x110], R3 ;  /* 0x0001100306007388 */ /* 0x0007e40000004800 */
.L_x_292:
[----:B------:R-:W-:Y:S01]  /*1970*/  WARPSYNC 0xffffffff ;  /* 0xffffffff00007948 */ /* 0x000fe20003800000 */
[----:B------:R-:W-:Y:S01]  /*1980*/  BAR.SYNC.DEFER_BLOCKING 0x0 ;  /* 0x0000000000007b1d */ /* 0x000fe20000010000 */
[--C-:B------:R-:W-:Y:S01]  /*1990*/  IADD3 R0, R18, 0x7, -R7.reuse ;  /* 0x0000000712007810 */ /* 0x100fe20007ffe807 */
[----:B------:R-:W-:Y:S02]  /*19a0*/  IMAD.IADD R39, R32, 0x1, R7 ;  /* 0x0000000120277824 */ /* 0x000fe400078e0207 */
[----:B01----:R-:W-:Y:S01]  /*19b0*/  IMAD R4, R33, c[0x0][0x1d0], R26 ;  /* 0x0000740021047a24 */ /* 0x003fe200078e021a */
        /* <DEDUP_REMOVED lines=8> */
[----:B------:R0:W1:Y:S04]  /*1a40*/  LDS R5, [R28.X4+0x10] ;  /* 0x000010001c057984 */ /* 0x0000680000004800 */
[----:B---3--:R0:W3:Y:S04]  /*1a50*/  LDS R6, [R28.X4+0x20] ;  /* 0x000020001c067984 */ /* 0x0080e80000004800 */
[----:B------:R0:W4:Y:S04]  /*1a60*/  LDS R8, [R28.X4+0x30] ;  /* 0x000030001c087984 */ /* 0x0001280000004800 */
[----:B------:R0:W2:Y:S04]  /*1a70*/  LDS R9, [R28.X4+0x40] ;  /* 0x000040001c097984 */ /* 0x0000a80000004800 */
[----:B------:R0:W0:Y:S04]  /*1a80*/  LDS R10, [R28.X4+0x50] ;  /* 0x000050001c0a7984 */ /* 0x0000280000004800 */
[----:B------:R0:W0:Y:S04]  /*1a90*/  LDS R11, [R28.X4+0x60] ;  /* 0x000060001c0b7984 */ /* 0x0000280000004800 */
[----:B------:R0:W0:Y:S04]  /*1aa0*/  LDS R13, [R28.X4+0x70] ;  /* 0x000070001c0d7984 */ /* 0x0000280000004800 */
[----:B------:R0:W0:Y:S01]  /*1ab0*/  LDS R12, [R28.X4+0x80] ;  /* 0x000080001c0c7984 */ /* 0x0000220000004800 */
[----:B------:R-:W-:Y:S05]  /*1ac0*/  @P2 BRA `(.L_x_294) ;  /* 0x0000008000002947 */ /* 0x000fea0003800000 */
[----:B------:R4:W3:Y:S04]  /*1ad0*/  LDS R15, [R28.X4+0x90] ;  /* 0x000090001c0f7984 */ /* 0x0008e80000004800 */
[----:B------:R4:W2:Y:S04]  /*1ae0*/  LDS R20, [R28.X4+0xa0] ;  /* 0x0000a0001c147984 */ /* 0x0008a80000004800 */
[----:B------:R4:W1:Y:S04]  /*1af0*/  LDS R21, [R28.X4+0xb0] ;  /* 0x0000b0001c157984 */ /* 0x0008680000004800 */
[----:B------:R4:W0:Y:S04]  /*1b00*/  LDS R27, [R28.X4+0xc0] ;  /* 0x0000c0001c1b7984 */ /* 0x0008280000004800 */
[----:B------:R4:W0:Y:S04]  /*1b10*/  LDS R34, [R28.X4+0xd0] ;  /* 0x0000d0001c227984 */ /* 0x0008280000004800 */
[----:B------:R4:W0:Y:S04]  /*1b20*/  LDS R35, [R28.X4+0xe0] ;  /* 0x0000e0001c237984 */ /* 0x0008280000004800 */
[----:B------:R4:W0:Y:S04]  /*1b30*/  LDS R37, [R28.X4+0xf0] ;  /* 0x0000f0001c257984 */ /* 0x0008280000004800 */
[----:B------:R4:W0:Y:S02]  /*1b40*/  LDS R36, [R28.X4+0x100] ;  /* 0x000100001c247984 */ /* 0x0008240000004800 */
.L_x_294:
[----:B------:R-:W-:Y:S01]  /*1b50*/  BSSY B0, `(.L_x_295) ;  /* 0x0000181000007945 */ /* 0x000fe20003800000 */
[----:B------:R-:W-:Y:S01]  /*1b60*/  IMAD R4, R4, 0x30, RZ ;  /* 0x0000003004047824 */ /* 0x000fe200078e02ff */
[----:B------:R-:W-:Y:S05]  /*1b70*/  @P0 BRA `(.L_x_296) ;  /* 0x000017e000000947 */ /* 0x000fea0003800000 */
[----:B0---4-:R-:W-:Y:S02]  /*1b80*/  IMAD R28, R17, c[0x0][0x1d8], R26 ;  /* 0x00007600111c7a24 */ /* 0x011fe400078e021a */
[----:B------:R-:W-:-:S02]  /*1b90*/  IMAD R38, R38, c[0x0][0x1d4], R29 ;  /* 0x0000750026267a24 */ /* 0x000fc400078e021d */
[--C-:B------:R-:W-:Y:S02]  /*1ba0*/  IMAD R28, R28, 0x30, R29.reuse ;  /* 0x000000301c1c7824 */ /* 0x100fe400078e021d */
        /* <DEDUP_REMOVED lines=10> */
.L_x_333:
[----:B------:R-:W-:Y:S01]  /*1c50*/  ISETP.NE.U32.AND P0, PT, RZ, c[0x0][0x200], PT ;  /* 0x00008000ff007a0c */ /* 0x000fe20003f05070 */
[----:B------:R-:W-:-:S03]  /*1c60*/  IMAD R54, R2, c[0x0][0x1d4], RZ ;  /* 0x0000750002367a24 */ /* 0x000fc600078e02ff */
[----:B------:R-:W-:-:S13]  /*1c70*/  ISETP.NE.AND.EX P0, PT, RZ, c[0x0][0x204], PT, P0 ;  /* 0x00008100ff007a0c */ /* 0x000fda0003f05300 */
[----:B--2---:R-:W-:Y:S02]  /*1c80*/  @P0 SHF.R.S32.HI R30, RZ, 0x1f, R39 ;  /* 0x0000001fff1e0819 */ /* 0x004fe40000011427 */
[--C-:B------:R-:W-:Y:S02]  /*1c90*/  @P0 SHF.R.S32.HI R31, RZ, 0x1f, R54.reuse ;  /* 0x0000001fff1f0819 */ /* 0x100fe40000011436 */
[----:B------:R-:W-:-:S04]  /*1ca0*/  @P0 IADD3 R32, P1, P3, R39, c[0x0][0x200], R54 ;  /* 0x0000800027200a10 */ /* 0x000fc80007b3e036 */
[----:B------:R-:W-:-:S05]  /*1cb0*/  @P0 IADD3.X R33, R30, c[0x0][0x204], R31, P1, P3 ;  /* 0x000081001e210a10 */ /* 0x000fca0000fe641f */
[----:B------:R0:W2:Y:S01]  /*1cc0*/  @P0 LDG.E.U8 R32, [R32.64] ;  /* 0x0000002420200981 */ /* 0x0000a2000c1e1100 */
[----:B------:R-:W-:Y:S01]  /*1cd0*/  IABS R46, c[0x0][0x1d4] ;  /* 0x00007500002e7a13 */ /* 0x000fe20000000000 */
[----:B------:R-:W-:Y:S01]  /*1ce0*/  IMAD.MOV.U32 R30, RZ, RZ, RZ ;  /* 0x000000ffff1e7224 */ /* 0x000fe200078e00ff */
[----:B------:R-:W-:Y:S01]  /*1cf0*/  IABS R58, R39 ;  /* 0x00000027003a7213 */ /* 0x000fe20000000000 */
[----:B------:R-:W-:Y:S01]  /*1d00*/  BSSY B1, `(.L_x_297) ;  /* 0x0000039000017945 */ /* 0x000fe20003800000 */
[----:B------:R-:W4:Y:S01]  /*1d10*/  I2F.RP R55, R46 ;  /* 0x0000002e00377306 */ /* 0x000f220000209400 */
[----:B------:R-:W-:Y:S02]  /*1d20*/  ISETP.GE.AND P3, PT, R39, RZ, PT ;  /* 0x000000ff2700720c */ /* 0x000fe40003f66270 */
[----:B------:R-:W-:-:S05]  /*1d30*/  ISETP.NE.AND P4, PT, RZ, c[0x0][0x1d4], PT ;  /* 0x00007500ff007a0c */ /* 0x000fca0003f85270 */
[----:B----4-:R-:W4:Y:S02]  /*1d40*/  MUFU.RCP R55, R55 ;  /* 0x0000003700377308 */ /* 0x010f240000001000 */
[----:B----4-:R-:W-:-:S06]  /*1d50*/  IADD3 R56, R55, 0xffffffe, RZ ;  /* 0x0ffffffe37387810 */ /* 0x010fcc0007ffe0ff */
[----:B------:R-:W4:Y:S02]  /*1d60*/  F2I.FTZ.U32.TRUNC.NTZ R31, R56 ;  /* 0x00000038001f7305 */ /* 0x000f24000021f000 */
[----:B----4-:R-:W-:-:S04]  /*1d70*/  IMAD.MOV R57, RZ, RZ, -R31 ;  /* 0x000000ffff397224 */ /* 0x010fc800078e0a1f */
        /* <DEDUP_REMOVED lines=10> */
[----:B------:R-:W-:-:S04]  /*1e20*/  IMAD.MOV.U32 R46, RZ, RZ, R31 ;  /* 0x000000ffff2e7224 */ /* 0x000fc800078e001f */
        /* <DEDUP_REMOVED lines=8> */
[----:B--2---:R-:W-:-:S05]  /*1eb0*/  ISETP.NE.AND P0, PT, R32, RZ, P0 ;  /* 0x000000ff2000720c */ /* 0x004fca0000705270 */
[----:B------:R-:W-:Y:S05]  /*1ec0*/  @P1 BRA `(.L_x_298) ;  /* 0x000001c000001947 */ /* 0x000fea0003800000 */
[----:B------:R-:W-:Y:S01]  /*1ed0*/  IMAD.SHL.U32 R54, R46, 0x8, RZ ;  /* 0x000000082e367824 */ /* 0x000fe200078e00ff */
[----:B------:R-:W-:Y:S01]  /*1ee0*/  BSSY B2, `(.L_x_299) ;  /* 0x000000d000027945 */ /* 0x000fe20003800000 */
[----:B------:R-:W-:-:S03]  /*1ef0*/  IMAD.MOV.U32 R48, RZ, RZ, RZ ;  /* 0x000000ffff307224 */ /* 0x000fc600078e00ff */
[----:B------:R-:W-:-:S13]  /*1f00*/  ISETP.GE.AND P3, PT, R54, R41, PT ;  /* 0x000000293600720c */ /* 0x000fda0003f66270 */
[----:B------:R-:W-:Y:S05]  /*1f10*/  @P3 BRA `(.L_x_300) ;  /* 0x0000009000003947 */ /* 0x000fea0003800000 */
[----:B------:R-:W2:Y:S02]  /*1f20*/  LDG.E R32, [R30.64] ;  /* 0x000000241e207981 */ /* 0x000ea4000c1e1900 */
[----:B--2---:R-:W-:-:S04]  /*1f30*/  IMAD R32, R32, c[0x0][0x1d8], RZ ;  /* 0x0000760020207a24 */ /* 0x004fc800078e02ff */
[----:B------:R-:W-:-:S04]  /*1f40*/  IMAD R33, R32, 0x30, RZ ;  /* 0x0000003020217824 */ /* 0x000fc800078e02ff */
[----:B------:R-:W-:-:S05]  /*1f50*/  IMAD R33, R33, c[0x0][0x1d4], R54 ;  /* 0x0000750021217a24 */ /* 0x000fca00078e0236 */
[----:B------:R-:W-:-:S04]  /*1f60*/  IADD3 R48, P2, R40, R33, RZ ;  /* 0x0000002128307210 */ /* 0x000fc80007f5e0ff */
[----:B------:R-:W-:Y:S02]  /*1f70*/  LEA.HI.X.SX32 R33, R33, R44, 0x1, P2 ;  /* 0x0000002c21217211 */ /* 0x000fe400010f0eff */
[----:B------:R-:W-:-:S04]  /*1f80*/  LEA R32, P2, R48, c[0x0][0x198], 0x1 ;  /* 0x0000660030207a11 */ /* 0x000fc800078408ff */
[----:B------:R-:W-:-:S05]  /*1f90*/  LEA.HI.X R33, R48, c[0x0][0x19c], R33, 0x1, P2 ;  /* 0x0000670030217a11 */ /* 0x000fca00010f0c21 */
[----:B------:R0:W5:Y:S04]  /*1fa0*/  LDG.E R48, [R32.64] ;  /* 0x0000002420307981 */ /* 0x000168000c1e1900 */
.L_x_300:
[----:B------:R-:W-:Y:S05]  /*1fb0*/  BSYNC B2 ;  /* 0x0000000000027941 */ /* 0x000fea0003800000 */
.L_x_299:
[----:B------:R-:W-:Y:S02]  /*1fc0*/  ULDC UR4, c[0x0][0x1ec] ;  /* 0x00007b0000047ab9 */ /* 0x000fe40000000800 */
[----:B------:R-:W-:-:S06]  /*1fd0*/  UISETP.NE.AND UP0, UPT, URZ, UR4, UPT ;  /* 0x000000043f00728c */ /* 0x000fcc000bf05270 */
[----:B------:R-:W-:-:S13]  /*1fe0*/  PLOP3.LUT P2, PT, PT, PT, UP0, 0x80, 0x0 ;  /* 0x000000000000781c */ /* 0x000fda0003f4f008 */
[----:B------:R-:W-:Y:S05]  /*1ff0*/  @P2 BRA `(.L_x_298) ;  /* 0x0000009000002947 */ /* 0x000fea0003800000 */
[----:B------:R-:W-:-:S13]  /*2000*/  ISETP.NE.AND P5, PT, R23, RZ, PT ;  /* 0x000000ff1700720c */ /* 0x000fda0003fa5270 */
[----:B------:R-:W2:Y:S01]  /*2010*/  @P5 LDG.E R55, [R28.64] ;  /* 0x000000241c375981 */ /* 0x000ea2000c1e1900 */
[----:B---3-5:R-:W-:Y:S01]  /*2020*/  HFMA2.MMA R48, R48, 1, 1, R15 ;  /* 0x3c003c0030307835 */ /* 0x028fe2000000000f */
[----:B0-----:R-:W-:-:S04]  /*2030*/  @!P3 IADD3 R33, P4, R38, R54, RZ ;  /* 0x000000362621b210 */ /* 0x001fc80007f9e0ff */
[----:B------:R-:W-:Y:S02]  /*2040*/  @!P3 LEA.HI.X.SX32 R54, R54, R43, 0x1, P4 ;  /* 0x0000002b3636b211 */ /* 0x000fe400020f0eff */
[----:B------:R-:W-:-:S04]  /*2050*/  @!P3 LEA R32, P4, R33, c[0x0][0x198], 0x1 ;  /* 0x000066002120ba11 */ /* 0x000fc800078808ff */
[----:B------:R-:W-:Y:S01]  /*2060*/  @!P3 LEA.HI.X R33, R33, c[0x0][0x19c], R54, 0x1, P4 ;  /* 0x000067002121ba11 */ /* 0x000fe200020f0c36 */
[----:B--2---:R-:W-:-:S05]  /*2070*/  @P5 HMUL2 R48, R48, R55 ;  /* 0x0000003730305232 */ /* 0x004fca0000000000 */
[----:B------:R0:W-:Y:S03]  /*2080*/  @!P3 STG.E [R32.64], R48 ;  /* 0x000000302000b986 */ /* 0x0001e6000c101924 */
.L_x_298:
[----:B------:R-:W-:Y:S05]  /*2090*/  BSYNC B1 ;  /* 0x0000000000017941 */ /* 0x000fea0003800000 */
.L_x_297:
[----:B------:R-:W-:Y:S01]  /*20a0*/  BSSY B1, `(.L_x_301) ;  /* 0x0000021000017945 */ /* 0x000fe20003800000 */
[----:B------:R-:W-:Y:S05]  /*20b0*/  @P1 BRA `(.L_x_302) ;  /* 0x000001f000001947 */ /* 0x000fea0003800000 */
[----:B------:R-:W-:Y:S01]  /*20c0*/  IADD3 R56, R46, c[0x0][0x1d4], RZ ;  /* 0x000075002e387a10 */ /* 0x000fe20007ffe0ff */
[----:B------:R-:W-:Y:S01]  /*20d0*/  BSSY B2, `(.L_x_303) ;  /* 0x000000e000027945 */ /* 0x000fe20003800000 */
[----:B------:R-:W-:-:S03]  /*20e0*/  IMAD.MOV.U32 R47, RZ, RZ, RZ ;  /* 0x000000ffff2f7224 */ /* 0x000fc600078e00ff */
[----:B------:R-:W-:-:S05]  /*20f0*/  IMAD.SHL.U32 R56, R56, 0x8, RZ ;  /* 0x0000000838387824 */ /* 0x000fca00078e00ff */
[----:B------:R-:W-:-:S13]  /*2100*/  ISETP.GE.AND P3, PT, R56, R41, PT ;  /* 0x000000293800720c */ /* 0x000fda0003f66270 */
[----:B------:R-:W-:Y:S05]  /*2110*/  @P3 BRA `(.L_x_304) ;  /* 0x0000009000003947 */ /* 0x000fea0003800000 */
[----:B0-----:R-:W2:Y:S02]  /*2120*/  LDG.E R32, [R30.64] ;  /* 0x000000241e207981 */ /* 0x001ea4000c1e1900 */
        /* <DEDUP_REMOVED lines=8> */
.L_x_304:
[----:B------:R-:W-:Y:S05]  /*21b0*/  BSYNC B2 ;  /* 0x0000000000027941 */ /* 0x000fea0003800000 */
.L_x_303:
[----:B------:R-:W-:Y:S02]  /*21c0*/  ULDC UR4, c[0x0][0x1ec] ;  /* 0x00007b0000047ab9 */ /* 0x000fe40000000800 */
[----:B------:R-:W-:-:S06]  /*21d0*/  UISETP.NE.AND UP0, UPT, URZ, UR4, UPT ;  /* 0x000000043f00728c */ /* 0x000fcc000bf05270 */
[----:B------:R-:W-:-:S13]  /*21e0*/  PLOP3.LUT P2, PT, PT, PT, UP0, 0x80, 0x0 ;  /* 0x000000000000781c */ /* 0x000fda0003f4f008 */
[----:B------:R-:W-:Y:S05]  /*21f0*/  @P2 BRA `(.L_x_302) ;  /* 0x000000b000002947 */ /* 0x000fea0003800000 */
[----:B------:R-:W-:-:S13]  /*2200*/  ISETP.NE.AND P5, PT, R23, RZ, PT ;  /* 0x000000ff1700720c */ /* 0x000fda0003fa5270 */
[----:B------:R-:W-:-:S04]  /*2210*/  @P5 IMAD.MOV.U32 R54, RZ, RZ, 0x2 ;  /* 0x00000002ff365424 */ /* 0x000fc800078e00ff */
[----:B------:R-:W-:-:S06]  /*2220*/  @P5 IMAD.WIDE R54, R45, R54, c[0x0][0x230] ;  /* 0x00008c002d365625 */ /* 0x000fcc00078e0236 */
[----:B------:R-:W2:Y:S01]  /*2230*/  @P5 LDG.E R54, [R54.64] ;  /* 0x0000002436365981 */ /* 0x000ea2000c1e1900 */
[----:B0-----:R-:W-:Y:S01]  /*2240*/  @!P3 IADD3 R33, P4, R38, R56, RZ ;  /* 0x000000382621b210 */ /* 0x001fe20007f9e0ff */
[----:B-----5:R-:W-:-:S03]  /*2250*/  HADD2 R47, R47, R20 ;  /* 0x000000142f2f7230 */ /* 0x020fc60000000000 */
[----:B------:R-:W-:Y:S02]  /*2260*/  @!P3 LEA.HI.X.SX32 R56, R56, R43, 0x1, P4 ;  /* 0x0000002b3838b211 */ /* 0x000fe400020f0eff */
[----:B------:R-:W-:-:S04]  /*2270*/  @!P3 LEA R32, P4, R33, c[0x0][0x198], 0x1 ;  /* 0x000066002120ba11 */ /* 0x000fc800078808ff */
[----:B------:R-:W-:Y:S01]  /*2280*/  @!P3 LEA.HI.X R33, R33, c[0x0][0x19c], R56, 0x1, P4 ;  /* 0x000067002121ba11 */ /* 0x000fe200020f0c38 */
[----:B--2---:R-:W-:-:S07]  /*2290*/  @P5 HFMA2.MMA R47, R47, R54, -RZ ;  /* 0x000000362f2f5235 */ /* 0x004fce00001000ff */
[----:B------:R0:W-:Y:S04]  /*22a0*/  @!P3 STG.E [R32.64], R47 ;  /* 0x0000002f2000b986 */ /* 0x0001e8000c101924 */
.L_x_302:
[----:B------:R-:W-:Y:S05]  /*22b0*/  BSYNC B1 ;  /* 0x0000000000017941 */ /* 0x000fea0003800000 */
.L_x_301:
[----:B------:R-:W-:Y:S01]  /*22c0*/  BSSY B1, `(.L_x_305) ;  /* 0x0000022000017945 */ /* 0x000fe20003800000 */
[----:B------:R-:W-:Y:S05]  /*22d0*/  @P1 BRA `(.L_x_306) ;  /* 0x0000020000001947 */ /* 0x000fea0003800000 */
[----:B0-----:R-:W-:Y:S01]  /*22e0*/  IMAD.MOV.U32 R33, RZ, RZ, c[0x0][0x1d4] ;  /* 0x00007500ff217624 */ /* 0x001fe200078e00ff */
[----:B------:R-:W-:Y:S01]  /*22f0*/  BSSY B2, `(.L_x_307) ;  /* 0x000000f000027945 */ /* 0x000fe20003800000 */
[----:B------:R-:W-:Y:S02]  /*2300*/  IMAD.MOV.U32 R49, RZ, RZ, RZ ;  /* 0x000000ffff317224 */ /* 0x000fe400078e00ff */
[----:B------:R-:W-:-:S04]  /*2310*/  IMAD R54, R33, 0x2, R46 ;  /* 0x0000000221367824 */ /* 0x000fc800078e022e */
[----:B------:R-:W-:-:S05]  /*2320*/  IMAD.SHL.U32 R54, R54, 0x8, RZ ;  /* 0x0000000836367824 */ /* 0x000fca00078e00ff */
        /* <DEDUP_REMOVED lines=11> */
.L_x_308:
[----:B------:R-:W-:Y:S05]  /*23e0*/  BSYNC B2 ;  /* 0x0000000000027941 */ /* 0x000fea0003800000 */
.L_x_307:
[----:B------:R-:W-:Y:S02]  /*23f0*/  ULDC UR4, c[0x0][0x1ec] ;  /* 0x00007b0000047ab9 */ /* 0x000fe40000000800 */
[----:B------:R-:W-:-:S06]  /*2400*/  UISETP.NE.AND UP0, UPT, URZ, UR4, UPT ;  /* 0x000000043f00728c */ /* 0x000fcc000bf05270 */
[----:B------:R-:W-:-:S13]  /*2410*/  PLOP3.LUT P2, PT, PT, PT, UP0, 0x80, 0x0 ;  /* 0x000000000000781c */ /* 0x000fda0003f4f008 */
[----:B------:R-:W-:Y:S05]  /*2420*/  @P2 BRA `(.L_x_306) ;  /* 0x000000b000002947 */ /* 0x000fea0003800000 */
[----:B------:R-:W-:-:S13]  /*2430*/  ISETP.NE.AND P5, PT, R23, RZ, PT ;  /* 0x000000ff1700720c */ /* 0x000fda0003fa5270 */
[----:B0-----:R-:W-:-:S04]  /*2440*/  @P5 IMAD.MOV.U32 R32, RZ, RZ, 0x2 ;  /* 0x00000002ff205424 */ /* 0x001fc800078e00ff */
[----:B------:R-:W-:-:S06]  /*2450*/  @P5 IMAD.WIDE R32, R45, R32, c[0x0][0x230] ;  /* 0x00008c002d205625 */ /* 0x000fcc00078e0220 */
[----:B------:R-:W2:Y:S01]  /*2460*/  @P5 LDG.E R32, [R32.64+0x10] ;  /* 0x0000102420205981 */ /* 0x000ea2000c1e1900 */
[----:B------:R-:W-:Y:S01]  /*2470*/  @!P3 IADD3 R55, P4, R38, R54, RZ ;  /* 0x000000362637b210 */ /* 0x000fe20007f9e0ff */
[----:B-1---5:R-:W-:-:S03]  /*2480*/  HADD2 R49, R49, R21 ;  /* 0x0000001531317230 */ /* 0x022fc60000000000 */
[----:B------:R-:W-:Y:S02]  /*2490*/  @!P3 LEA.HI.X.SX32 R56, R54, R43, 0x1, P4 ;  /* 0x0000002b3638b211 */ /* 0x000fe400020f0eff */
[----:B------:R-:W-:-:S04]  /*24a0*/  @!P3 LEA R54, P4, R55, c[0x0][0x198], 0x1 ;  /* 0x000066003736ba11 */ /* 0x000fc800078808ff */
[----:B------:R-:W-:Y:S01]  /*24b0*/  @!P3 LEA.HI.X R55, R55, c[0x0][0x19c], R56, 0x1, P4 ;  /* 0x000067003737ba11 */ /* 0x000fe200020f0c38 */
[----:B--2---:R-:W-:-:S05]  /*24c0*/  @P5 HMUL2 R49, R49, R32 ;  /* 0x0000002031315232 */ /* 0x004fca0000000000 */
[----:B------:R0:W-:Y:S03]  /*24d0*/  @!P3 STG.E [R54.64], R49 ;  /* 0x000000313600b986 */ /* 0x0001e6000c101924 */
.L_x_306:
[----:B------:R-:W-:Y:S05]  /*24e0*/  BSYNC B1 ;  /* 0x0000000000017941 */ /* 0x000fea0003800000 */
.L_x_305:
[----:B------:R-:W-:Y:S01]  /*24f0*/  BSSY B1, `(.L_x_309) ;  /* 0x0000023000017945 */ /* 0x000fe20003800000 */
[----:B------:R-:W-:Y:S05]  /*2500*/  @P1 BRA `(.L_x_310) ;  /* 0x0000021000001947 */ /* 0x000fea0003800000 */
[----:B0-----:R-:W-:Y:S01]  /*2510*/  IMAD.MOV.U32 R33, RZ, RZ, 0x3 ;  /* 0x00000003ff217424 */ /* 0x001fe200078e00ff */
[----:B------:R-:W-:Y:S01]  /*2520*/  BSSY B2, `(.L_x_311) ;  /* 0x000000f000027945 */ /* 0x000fe20003800000 */
[----:B------:R-:W-:Y:S02]  /*2530*/  IMAD.MOV.U32 R50, RZ, RZ, RZ ;  /* 0x000000ffff327224 */ /* 0x000fe400078e00ff */
[----:B------:R-:W-:-:S04]  /*2540*/  IMAD R33, R33, c[0x0][0x1d4], R46 ;  /* 0x0000750021217a24 */ /* 0x000fc800078e022e */
        /* <DEDUP_REMOVED lines=12> */
.L_x_312:
[----:B------:R-:W-:Y:S05]  /*2610*/  BSYNC B2 ;  /* 0x0000000000027941 */ /* 0x000fea0003800000 */
.L_x_311:
        /* <DEDUP_REMOVED lines=8> */
[----:B------:R-:W-:Y:S01]  /*26a0*/  ISETP.GE.AND P3, PT, R54, R41, PT ;  /* 0x000000293600720c */ /* 0x000fe20003f66270 */
[----:B-----5:R-:W-:-:S12]  /*26b0*/  HFMA2.MMA R50, R50, 1, 1, R27 ;  /* 0x3c003c0032327835 */ /* 0x020fd8000000001b */
[----:B------:R-:W-:-:S04]  /*26c0*/  @!P3 IADD3 R55, P4, R38, R54, RZ ;  /* 0x000000362637b210 */ /* 0x000fc80007f9e0ff */
[----:B------:R-:W-:Y:S02]  /*26d0*/  @!P3 LEA.HI.X.SX32 R56, R54, R43, 0x1, P4 ;  /* 0x0000002b3638b211 */ /* 0x000fe400020f0eff */
[----:B------:R-:W-:-:S04]  /*26e0*/  @!P3 LEA R54, P4, R55, c[0x0][0x198], 0x1 ;  /* 0x000066003736ba11 */ /* 0x000fc800078808ff */
[----:B------:R-:W-:Y:S01]  /*26f0*/  @!P3 LEA.HI.X R55, R55, c[0x0][0x19c], R56, 0x1, P4 ;  /* 0x000067003737ba11 */ /* 0x000fe200020f0c38 */
[----:B--2---:R-:W-:-:S05]  /*2700*/  @P5 HMUL2 R50, R50, R33 ;  /* 0x0000002132325232 */ /* 0x004fca0000000000 */
[----:B------:R0:W-:Y:S03]  /*2710*/  @!P3 STG.E [R54.64], R50 ;  /* 0x000000323600b986 */ /* 0x0001e6000c101924 */
.L_x_310:
[----:B------:R-:W-:Y:S05]  /*2720*/  BSYNC B1 ;  /* 0x0000000000017941 */ /* 0x000fea0003800000 */
.L_x_309:
        /* <DEDUP_REMOVED lines=18> */
.L_x_316:
[----:B------:R-:W-:Y:S05]  /*2850*/  BSYNC B2 ;  /* 0x0000000000027941 */ /* 0x000fea0003800000 */
.L_x_315:
        /* <DEDUP_REMOVED lines=8> */
[----:B------:R-:W-:Y:S01]  /*28e0*/  IMAD.SHL.U32 R54, R54, 0x8, RZ ;  /* 0x0000000836367824 */ /* 0x000fe200078e00ff */
[----:B-----5:R-:W-:-:S04]  /*28f0*/  HADD2 R51, R51, R34 ;  /* 0x0000002233337230 */ /* 0x020fc80000000000 */
[----:B------:R-:W-:-:S13]  /*2900*/  ISETP.GE.AND P3, PT, R54, R41, PT ;  /* 0x000000293600720c */ /* 0x000fda0003f66270 */
[----:B------:R-:W-:-:S04]  /*2910*/  @!P3 IADD3 R55, P4, R38, R54, RZ ;  /* 0x000000362637b210 */ /* 0x000fc80007f9e0ff */
[----:B------:R-:W-:Y:S02]  /*2920*/  @!P3 LEA.HI.X.SX32 R56, R54, R43, 0x1, P4 ;  /* 0x0000002b3638b211 */ /* 0x000fe400020f0eff */
[----:B------:R-:W-:-:S04]  /*2930*/  @!P3 LEA R54, P4, R55, c[0x0][0x198], 0x1 ;  /* 0x000066003736ba11 */ /* 0x000fc800078808ff */
[----:B------:R-:W-:Y:S01]  /*2940*/  @!P3 LEA.HI.X R55, R55, c[0x0][0x19c], R56, 0x1, P4 ;  /* 0x000067003737ba11 */ /* 0x000fe200020f0c38 */
[----:B--2---:R-:W-:-:S07]  /*2950*/  @P5 HFMA2.MMA R51, R51, R32, -RZ ;  /* 0x0000002033335235 */ /* 0x004fce00001000ff */
[----:B------:R0:W-:Y:S04]  /*2960*/  @!P3 STG.E [R54.64], R51 ;  /* 0x000000333600b986 */ /* 0x0001e8000c101924 */
.L_x_314:
[----:B------:R-:W-:Y:S05]  /*2970*/  BSYNC B1 ;  /* 0x0000000000017941 */ /* 0x000fea0003800000 */
.L_x_313:
[----:B------:R-:W-:Y:S01]  /*2980*/  BSSY B1, `(.L_x_317) ;  /* 0x0000023000017945 */ /* 0x000fe20003800000 */
[----:B------:R-:W-:Y:S01]  /*2990*/  IMAD.MOV.U32 R57, RZ, RZ, c[0x0][0x1d4] ;  /* 0x00007500ff397624 */ /* 0x000fe200078e00ff */
[----:B------:R-:W-:Y:S05]  /*29a0*/  @P1 BRA `(.L_x_318) ;  /* 0x0000020000001947 */ /* 0x000fea0003800000 */
[----:B0-----:R-:W-:Y:S01]  /*29b0*/  IMAD R54, R57, 0x5, R46 ;  /* 0x0000000539367824 */ /* 0x001fe200078e022e */
[----:B------:R-:W-:Y:S01]  /*29c0*/  BSSY B2, `(.L_x_319) ;  /* 0x000000e000027945 */ /* 0x000fe20003800000 */
[----:B------:R-:W-:Y:S02]  /*29d0*/  IMAD.MOV.U32 R52, RZ, RZ, RZ ;  /* 0x000000ffff347224 */ /* 0x000fe400078e00ff */
        /* <DEDUP_REMOVED lines=12> */
.L_x_320:
[----:B------:R-:W-:Y:S05]  /*2aa0*/  BSYNC B2 ;  /* 0x0000000000027941 */ /* 0x000fea0003800000 */
.L_x_319:
        /* <DEDUP_REMOVED lines=9> */
[----:B-----5:R-:W-:-:S12]  /*2b40*/  HADD2 R52, R52, R35 ;  /* 0x0000002334347230 */ /* 0x020fd80000000000 */
[----:B------:R-:W-:-:S04]  /*2b50*/  @!P3 IADD3 R55, P4, R38, R54, RZ ;  /* 0x000000362637b210 */ /* 0x000fc80007f9e0ff */
[----:B------:R-:W-:Y:S02]  /*2b60*/  @!P3 LEA.HI.X.SX32 R56, R54, R43, 0x1, P4 ;  /* 0x0000002b3638b211 */ /* 0x000fe400020f0eff */
[----:B------:R-:W-:-:S04]  /*2b70*/  @!P3 LEA R54, P4, R55, c[0x0][0x198], 0x1 ;  /* 0x000066003736ba11 */ /* 0x000fc800078808ff */
[----:B------:R-:W-:Y:S01]  /*2b80*/  @!P3 LEA.HI.X R55, R55, c[0x0][0x19c], R56, 0x1, P4 ;  /* 0x000067003737ba11 */ /* 0x000fe200020f0c38 */
[----:B--2---:R-:W-:-:S05]  /*2b90*/  @P5 HMUL2 R52, R52, R33 ;  /* 0x0000002134345232 */ /* 0x004fca0000000000 */
[----:B------:R0:W-:Y:S03]  /*2ba0*/  @!P3 STG.E [R54.64], R52 ;  /* 0x000000343600b986 */ /* 0x0001e6000c101924 */
.L_x_318:
[----:B------:R-:W-:Y:S05]  /*2bb0*/  BSYNC B1 ;  /* 0x0000000000017941 */ /* 0x000fea0003800000 */
.L_x_317:
[----:B------:R-:W-:Y:S01]  /*2bc0*/  BSSY B1, `(.L_x_321) ;  /* 0x0000022000017945 */ /* 0x000fe20003800000 */
        /* <DEDUP_REMOVED lines=16> */
.L_x_324:
[----:B------:R-:W-:Y:S05]  /*2cd0*/  BSYNC B2 ;  /* 0x0000000000027941 */ /* 0x000fea0003800000 */
.L_x_323:
        /* <DEDUP_REMOVED lines=16> */
.L_x_322:
[----:B------:R-:W-:Y:S05]  /*2de0*/  BSYNC B1 ;  /* 0x0000000000017941 */ /* 0x000fea0003800000 */
.L_x_321:
[----:B------:R-:W-:Y:S01]  /*2df0*/  BSSY B1, `(.L_x_325) ;  /* 0x0000022000017945 */ /* 0x000fe20003800000 */
[----:B------:R-:W-:Y:S01]  /*2e00*/  IMAD R46, R57, 0x7, R46 ;  /* 0x00000007392e7824 */ /* 0x000fe200078e022e */
[----:B------:R-:W-:Y:S05]  /*2e10*/  @P1 BRA `(.L_x_326) ;  /* 0x000001f000001947 */ /* 0x000fea0003800000 */
[----:B------:R-:W-:Y:S01]  /*2e20*/  IMAD.SHL.U32 R46, R46, 0x8, RZ ;  /* 0x000000082e2e7824 */ /* 0x000fe200078e00ff */
[----:B------:R-:W-:Y:S01]  /*2e30*/  BSSY B2, `(.L_x_327) ;  /* 0x000000d000027945 */ /* 0x000fe20003800000 */
[----:B------:R-:W-:-:S03]  /*2e40*/  IMAD.MOV.U32 R53, RZ, RZ, RZ ;  /* 0x000000ffff357224 */ /* 0x000fc600078e00ff */
[----:B------:R-:W-:-:S13]  /*2e50*/  ISETP.GE.AND P1, PT, R46, R41, PT ;  /* 0x000000292e00720c */ /* 0x000fda0003f26270 */
[----:B------:R-:W-:Y:S05]  /*2e60*/  @P1 BRA `(.L_x_328) ;  /* 0x0000009000001947 */ /* 0x000fea0003800000 */
[----:B------:R-:W2:Y:S02]  /*2e70*/  LDG.E R30, [R30.64] ;  /* 0x000000241e1e7981 */ /* 0x000ea4000c1e1900 */
[----:B0-2---:R-:W-:-:S04]  /*2e80*/  IMAD R32, R30, c[0x0][0x1d8], RZ ;  /* 0x000076001e207a24 */ /* 0x005fc800078e02ff */
[----:B------:R-:W-:-:S04]  /*2e90*/  IMAD R33, R32, 0x30, RZ ;  /* 0x0000003020217824 */ /* 0x000fc800078e02ff */
[----:B------:R-:W-:-:S05]  /*2ea0*/  IMAD R33, R33, c[0x0][0x1d4], R46 ;  /* 0x0000750021217a24 */ /* 0x000fca00078e022e */
[----:B------:R-:W-:-:S04]  /*2eb0*/  IADD3 R53, P1, R40, R33, RZ ;  /* 0x0000002128357210 */ /* 0x000fc80007f3e0ff */
[----:B------:R-:W-:Y:S02]  /*2ec0*/  LEA.HI.X.SX32 R54, R33, R44, 0x1, P1 ;  /* 0x0000002c21367211 */ /* 0x000fe400008f0eff */
[----:B------:R-:W-:-:S04]  /*2ed0*/  LEA R32, P1, R53, c[0x0][0x198], 0x1 ;  /* 0x0000660035207a11 */ /* 0x000fc800078208ff */
[----:B------:R-:W-:-:S05]  /*2ee0*/  LEA.HI.X R33, R53, c[0x0][0x19c], R54, 0x1, P1 ;  /* 0x0000670035217a11 */ /* 0x000fca00008f0c36 */
[----:B------:R0:W5:Y:S04]  /*2ef0*/  LDG.E R53, [R32.64] ;  /* 0x0000002420357981 */ /* 0x000168000c1e1900 */
.L_x_328:
[----:B------:R-:W-:Y:S05]  /*2f00*/  BSYNC B2 ;  /* 0x0000000000027941 */ /* 0x000fea0003800000 */
.L_x_327:
[----:B------:R-:W-:Y:S02]  /*2f10*/  ULDC UR4, c[0x0][0x1ec] ;  /* 0x00007b0000047ab9 */ /* 0x000fe40000000800 */
[----:B------:R-:W-:-:S06]  /*2f20*/  UISETP.NE.AND UP0, UPT, URZ, UR4, UPT ;  /* 0x000000043f00728c */ /* 0x000fcc000bf05270 */
[----:B------:R-:W-:-:S13]  /*2f30*/  PLOP3.LUT P2, PT, PT, PT, UP0, 0x80, 0x0 ;  /* 0x000000000000781c */ /* 0x000fda0003f4f008 */
[----:B------:R-:W-:Y:S05]  /*2f40*/  @P2 BRA `(.L_x_326) ;  /* 0x000000c000002947 */ /* 0x000fea0003800000 */
[----:B------:R-:W-:-:S13]  /*2f50*/  ISETP.NE.AND P4, PT, R23, RZ, PT ;  /* 0x000000ff1700720c */ /* 0x000fda0003f85270 */
[----:B------:R-:W-:-:S04]  /*2f60*/  @P4 IMAD.MOV.U32 R30, RZ, RZ, 0x2 ;  /* 0x00000002ff1e4424 */ /* 0x000fc800078e00ff */
[----:B------:R-:W-:-:S06]  /*2f70*/  @P4 IMAD.WIDE R30, R45, R30, c[0x0][0x230] ;  /* 0x00008c002d1e4625 */ /* 0x000fcc00078e021e */
[----:B------:R-:W2:Y:S01]  /*2f80*/  @P4 LDG.E R30, [R30.64+0x60] ;  /* 0x000060241e1e4981 */ /* 0x000ea2000c1e1900 */
[----:B------:R-:W-:Y:S01]  /*2f90*/  ISETP.GE.AND P1, PT, R46, R41, PT ;  /* 0x000000292e00720c */ /* 0x000fe20003f26270 */
[----:B-----5:R-:W-:-:S12]  /*2fa0*/  HADD2 R53, R53, R36 ;  /* 0x0000002435357230 */ /* 0x020fd80000000000 */
[----:B0-----:R-:W-:-:S04]  /*2fb0*/  @!P1 IADD3 R33, P3, R38, R46, RZ ;  /* 0x0000002e26219210 */ /* 0x001fc80007f7e0ff */
[----:B------:R-:W-:Y:S02]  /*2fc0*/  @!P1 LEA.HI.X.SX32 R46, R46, R43, 0x1, P3 ;  /* 0x0000002b2e2e9211 */ /* 0x000fe400018f0eff */
[----:B------:R-:W-:-:S04]  /*2fd0*/  @!P1 LEA R32, P3, R33, c[0x0][0x198], 0x1 ;  /* 0x0000660021209a11 */ /* 0x000fc800078608ff */
[----:B------:R-:W-:Y:S01]  /*2fe0*/  @!P1 LEA.HI.X R33, R33, c[0x0][0x19c], R46, 0x1, P3 ;  /* 0x0000670021219a11 */ /* 0x000fe200018f0c2e */
[----:B--2---:R-:W-:-:S07]  /*2ff0*/  @P4 HFMA2.MMA R53, R53, R30, -RZ ;  /* 0x0000001e35354235 */ /* 0x004fce00001000ff */
[----:B------:R0:W-:Y:S04]  /*3000*/  @!P1 STG.E [R32.64], R53 ;  /* 0x0000003520009986 */ /* 0x0001e8000c101924 */
.L_x_326:
[----:B------:R-:W-:Y:S05]  /*3010*/  BSYNC B1 ;  /* 0x0000000000017941 */ /* 0x000fea0003800000 */
.L_x_325:
[----:B-1---5:R-:W-:Y:S01]  /*3020*/  HMUL2 R30, R5, R48 ;  /* 0x00000030051e7232 */ /* 0x022fe20000000000 */
[----:B------:R-:W-:-:S05]  /*3030*/  LOP3.LUT P1, RZ, R19, 0x3, RZ, 0xc0, !PT ;  /* 0x0000000313ff7812 */ /* 0x000fca000782c0ff */
[----:B---3--:R-:W-:-:S10]  /*3040*/  HFMA2.MMA R30, R6, R47, R30 ;  /* 0x0000002f061e7235 */ /* 0x008fd4000000001e */
[----:B------:R-:W-:-:S06]  /*3050*/  HFMA2 R30, R8, R49, R30 ;  /* 0x00000031081e7231 */ /* 0x000fcc000000001e */
[----:B------:R-:W-:-:S10]  /*3060*/  HFMA2.MMA R30, R9, R50, R30 ;  /* 0x00000032091e7235 */ /* 0x000fd4000000001e */
[----:B------:R-:W-:-:S06]  /*3070*/  HFMA2 R30, R10, R51, R30 ;  /* 0x000000330a1e7231 */ /* 0x000fcc000000001e */
[----:B------:R-:W-:-:S10]  /*3080*/  HFMA2.MMA R30, R11, R52, R30 ;  /* 0x000000340b1e7235 */ /* 0x000fd4000000001e */
[----:B------:R-:W-:-:S06]  /*3090*/  HFMA2 R30, R13, R0, R30 ;  /* 0x000000000d1e7231 */ /* 0x000fcc000000001e */
[----:B------:R-:W-:-:S10]  /*30a0*/  HFMA2.MMA R30, R12, R53, R30 ;  /* 0x000000350c1e7235 */ /* 0x000fd4000000001e */
[--C-:B------:R-:W-:Y:S02]  /*30b0*/  HADD2.F32 R31, -RZ, R30.reuse.H0_H0 ;  /* 0x2000001eff1f7230 */ /* 0x100fe40000004100 */
[----:B------:R-:W-:-:S05]  /*30c0*/  HADD2.F32 R30, -RZ, R30.H1_H1 ;  /* 0x3000001eff1e7230 */ /* 0x000fca0000004100 */
[----:B------:R-:W-:Y:S01]  /*30d0*/  FADD.FTZ R57, R31, R30 ;  /* 0x0000001e1f397221 */ /* 0x000fe20000010000 */
[----:B------:R-:W-:Y:S05]  /*30e0*/  BRA.DIV ~URZ, `(.L_x_329) ;  /* 0x000040327f007947 */ /* 0x000fea000b800000 */
[----:B0-----:R0:W1:Y:S02]  /*30f0*/  SHFL.BFLY PT, R54, R57, 0x2, 0x1f ;  /* 0x0c401f0039367f89 */ /* 0x00106400000e0000 */
.L_x_407:
[----:B01----:R-:W-:Y:S01]  /*3100*/  FADD.FTZ R57, R57, R54 ;  /* 0x0000003639397221 */ /* 0x003fe20000010000 */
[----:B------:R-:W-:Y:S05]  /*3110*/  BRA.DIV ~URZ, `(.L_x_330) ;  /* 0x000040627f007947 */ /* 0x000fea000b800000 */
[----:B------:R0:W1:Y:S02]  /*3120*/  SHFL.BFLY PT, R54, R57, 0x1, 0x1f ;  /* 0x0c201f0039367f89 */ /* 0x00006400000e0000 */
.L_x_408:
[----:B------:R-:W-:Y:S01]  /*3130*/  ISETP.GE.OR P1, PT, R39, R18, P1 ;  /* 0x000000122700720c */ /* 0x000fe20000f26670 */
[----:B------:R-:W-:Y:S01]  /*3140*/  BSSY B1, `(.L_x_331) ;  /* 0x000001d000017945 */ /* 0x000fe20003800000 */
[----:B-1----:R-:W-:-:S11]  /*3150*/  FADD.FTZ R46, R57, R54 ;  /* 0x00000036392e7221 */ /* 0x002fd60000010000 */
        /* <DEDUP_REMOVED lines=12> */
[----:B------:R1:W2:Y:S04]  /*3220*/  @P3 LDG.E.U16 R32, [R32.64] ;  /* 0x0000002420203981 */ /* 0x0002a8000c1e1500 */
[----:B------:R-:W3:Y:S01]  /*3230*/  @P1 LDG.E.U16 R30, [R30.64] ;  /* 0x000000241e1e1981 */ /* 0x000ee2000c1e1500 */
[C---:B------:R-:W-:Y:S01]  /*3240*/  @P1 ISETP.GE.AND P4, PT, R39.reuse, R42, PT ;  /* 0x0000002a2700120c */ /* 0x040fe20003f86270 */
[----:B------:R-:W-:Y:S01]  /*3250*/  FMUL.FTZ R46, R46, c[0x0][0x1f0] ;  /* 0x00007c002e2e7a20 */ /* 0x000fe20000410000 */
[----:B------:R-:W-:Y:S02]  /*3260*/  @P1 IADD3 R55, R39, 0x1, -R16 ;  /* 0x0000000127371810 */ /* 0x000fe40007ffe810 */
[----:B------:R-:W-:Y:S01]  /*3270*/  @P1 SEL R54, R25, RZ, !P4 ;  /* 0x000000ff19361207 */ /* 0x000fe20006000000 */
[----:B-1----:R-:W-:-:S04]  /*3280*/  IMAD.IADD R33, R39, 0x1, -R7 ;  /* 0x0000000127217824 */ /* 0x002fc800078e0a07 */
[----:B------:R-:W-:-:S04]  /*3290*/  @P1 IMAD.IADD R54, R54, 0x1, R55 ;  /* 0x0000000136361824 */ /* 0x000fc800078e0237 */
[----:B0-----:R-:W0:Y:S01]  /*32a0*/  @P1 I2F R57, R54 ;  /* 0x0000003600391306 */ /* 0x001e220000201400 */
[----:B--2---:R-:W-:Y:S02]  /*32b0*/  @P3 HADD2.F32 R55, -RZ, R32.H0_H0 ;  /* 0x20000020ff373230 */ /* 0x004fe40000004100 */
[----:B---3--:R-:W-:-:S03]  /*32c0*/  @P1 HADD2.F32 R56, -RZ, R30.H0_H0 ;  /* 0x2000001eff381230 */ /* 0x008fc60000004100 */
[----:B------:R-:W-:-:S04]  /*32d0*/  @P3 FADD.FTZ R46, R46, R55 ;  /* 0x000000372e2e3221 */ /* 0x000fc80000010000 */
[----:B0-----:R-:W-:-:S05]  /*32e0*/  @P1 FFMA.FTZ R46, R57, R56, R46 ;  /* 0x00000038392e1223 */ /* 0x001fca000001002e */
[----:B------:R0:W-:Y:S01]  /*32f0*/  STS [R33.X4+0x110], R46 ;  /* 0x0001102e21007388 */ /* 0x0001e20000004800 */
[----:B------:R-:W-:-:S03]  /*3300*/  @!P0 FMNMX.FTZ R3, R3, R46, !PT ;  /* 0x0000002e03038209 */ /* 0x000fc60007810000 */
.L_x_332:
[----:B------:R-:W-:Y:S05]  /*3310*/  BSYNC B1 ;  /* 0x0000000000017941 */ /* 0x000fea0003800000 */
.L_x_331:
[----:B------:R-:W-:-:S04]  /*3320*/  IADD3 R39, R39, 0x10, RZ ;  /* 0x0000001027277810 */ /* 0x000fc80007ffe0ff */
[----:B------:R-:W-:-:S13]  /*3330*/  ISETP.GE.AND P0, PT, R39, R14, PT ;  /* 0x0000000e2700720c */ /* 0x000fda0003f06270 */
[----:B0-----:R-:W-:Y:S01]  /*3340*/  @P0 CALL.REL.NOINC `(.L_x_296) ;  /* 0x0000001000000944 */ /* 0x001fe20003c00000 */
[----:B------:R-:W-:Y:S05]  /*3350*/  BRA `(.L_x_333) ;  /* 0xffffe8f000007947 */ /* 0x000fea000383ffff */
.L_x_296:
[----:B------:R-:W-:Y:S05]  /*3360*/  BSYNC B0 ;  /* 0x0000000000007941 */ /* 0x000fea0003800000 */
.L_x_295:
[----:B---3--:R-:W-:Y:S01]  /*3370*/  SHF.R.S32.HI R6, RZ, 0x1f, R19 ;  /* 0x0000001fff067819 */ /* 0x008fe20000011413 */
[----:B------:R-:W-:Y:S05]  /*3380*/  BRA.DIV ~URZ, `(.L_x_334) ;  /* 0x00003e527f007947 */ /* 0x000fea000b800000 */
[----:B------:R3:W4:Y:S02]  /*3390*/  SHFL.BFLY PT, R54, R3, 0x10, 0x1f ;  /* 0x0e001f0003367f89 */ /* 0x00072400000e0000 */
.L_x_409:
[----:B----4-:R-:W-:Y:S01]  /*33a0*/  FMNMX.FTZ R57, R54, R3, !PT ;  /* 0x0000000336397209 */ /* 0x010fe20007810000 */
[----:B------:R-:W-:Y:S05]  /*33b0*/  BRA.DIV ~URZ, `(.L_x_335) ;  /* 0x00003e927f007947 */ /* 0x000fea000b800000 */
[----:B------:R-:W4:Y:S02]  /*33c0*/  SHFL.BFLY PT, R0, R57, 0x8, 0x1f ;  /* 0x0d001f0039007f89 */ /* 0x000f2400000e0000 */
[----:B----4-:R-:W-:-:S05]  /*33d0*/  FMNMX.FTZ R0, R57, R0, !PT ;  /* 0x0000000039007209 */ /* 0x010fca0007810000 */
[----:B------:R4:W3:Y:S02]  /*33e0*/  SHFL.BFLY PT, R54, R0, 0x4, 0x1f ;  /* 0x0c801f0000367f89 */ /* 0x0008e400000e0000 */
.L_x_410:
[----:B---3--:R-:W-:Y:S01]  /*33f0*/  LEA.HI R3, R6, R19, RZ, 0x5 ;  /* 0x0000001306037211 */ /* 0x008fe200078f28ff */
[----:B------:R-:W-:Y:S01]  /*3400*/  WARPSYNC 0xffffffff ;  /* 0xffffffff00007948 */ /* 0x000fe20003800000 */
[----:B------:R-:W-:Y:S02]  /*3410*/  FMNMX.FTZ R54, R54, R0, !PT ;  /* 0x0000000036367209 */ /* 0x000fe40007810000 */
[----:B------:R-:W-:-:S05]  /*3420*/  LOP3.LUT R6, R3, 0xffffffe0, RZ, 0xc0, !PT ;  /* 0xffffffe003067812 */ /* 0x000fca00078ec0ff */
[----:B------:R-:W-:-:S05]  /*3430*/  IMAD.IADD R6, R19, 0x1, -R6 ;  /* 0x0000000113067824 */ /* 0x000fca00078e0a06 */
[----:B------:R-:W-:-:S13]  /*3440*/  ISETP.NE.AND P0, PT, R6, RZ, PT ;  /* 0x000000ff0600720c */ /* 0x000fda0003f05270 */
[----:B------:R-:W-:-:S05]  /*3450*/  @!P0 SHF.R.S32.HI R3, RZ, 0x5, R3 ;  /* 0x00000005ff038819 */ /* 0x000fca0000011403 */
[----:B------:R3:W-:Y:S02]  /*3460*/  @!P0 STS [R3.X4], R54 ;  /* 0x0000003603008388 */ /* 0x0007e40000004800 */
[----:B------:R-:W-:Y:S01]  /*3470*/  BAR.SYNC.DEFER_BLOCKING 0x0 ;  /* 0x0000000000007b1d */ /* 0x000fe20000010000 */
[----:B------:R-:W-:Y:S01]  /*3480*/  ISETP.GT.AND P0, PT, R6, 0x1, PT ;  /* 0x000000010600780c */ /* 0x000fe20003f04270 */
[----:B----4-:R-:W-:Y:S02]  /*3490*/  IMAD.MOV.U32 R0, RZ, RZ, -0x800001 ;  /* 0xff7fffffff007424 */ /* 0x010fe400078e00ff */
[----:B0-----:R-:W-:Y:S02]  /*34a0*/  IMAD.MOV.U32 R10, RZ, RZ, RZ ;  /* 0x000000ffff0a7224 */ /* 0x001fe400078e00ff */
[----:B------:R-:W-:Y:S08]  /*34b0*/  BSSY B0, `(.L_x_336) ;  /* 0x000006f000007945 */ /* 0x000ff00003800000 */
[----:B------:R-:W0:Y:S04]  /*34c0*/  @!P0 LDS R0, [R6.X4] ;  /* 0x0000000006008984 */ /* 0x000e280000004800 */
[----:B0--3--:R-:W0:Y:S02]  /*34d0*/  SHFL.BFLY PT, R3, R0, 0x1, 0x1f ;  /* 0x0c201f0000037f89 */ /* 0x009e2400000e0000 */
[----:B01----:R-:W-:Y:S01]  /*34e0*/  FMNMX.FTZ R5, R3, R0, !PT ;  /* 0x0000000003057209 */ /* 0x003fe20007810000 */
[----:B------:R-:W-:-:S04]  /*34f0*/  IMAD.IADD R3, R19, 0x1, R7 ;  /* 0x0000000113037824 */ /* 0x000fc800078e0207 */
[----:B------:R0:W1:Y:S01]  /*3500*/  SHFL.IDX PT, R13, R5, RZ, 0x1f ;  /* 0x00001fff050d7589 */ /* 0x00006200000e0000 */
        /* <DEDUP_REMOVED lines=11> */
[----:B------:R-:W-:Y:S02]  /*35c0*/  IMAD.MOV.U32 R10, RZ, RZ, RZ ;  /* 0x000000ffff0a7224 */ /* 0x000fe400078e00ff */
[----:B------:R-:W-:Y:S01]  /*35d0*/  IMAD.MOV.U32 R6, RZ, RZ, R3 ;  /* 0x000000ffff067224 */ /* 0x000fe200078e0003 */
[----:B------:R-:W-:-:S05]  /*35e0*/  ISETP.NE.AND.EX P0, PT, RZ, c[0x0][0x204], PT, P0 ;  /* 0x00008100ff007a0c */ /* 0x000fca0003f05300 */
.L_x_343:
[----:B0-----:R-:W-:Y:S01]  /*35f0*/  IMAD.IADD R8, R6, 0x1, -R7 ;  /* 0x0000000106087824 */ /* 0x001fe200078e0a07 */
[----:B------:R-:W-:Y:S01]  /*3600*/  IADD3 R5, R5, -0x1, RZ ;  /* 0xffffffff05057810 */ /* 0x000fe20007ffe0ff */
[----:B------:R-:W-:Y:S03]  /*3610*/  BSSY B2, `(.L_x_340) ;  /* 0x0000011000027945 */ /* 0x000fe60003800000 */
[----:B------:R-:W-:Y:S02]  /*3620*/  ISETP.NE.AND P3, PT, R5, RZ, PT ;  /* 0x000000ff0500720c */ /* 0x000fe40003f65270 */
[----:B-1----:R-:W-:Y:S01]  /*3630*/  LEA R12, R8, 0x110, 0x2 ;  /* 0x00000110080c7811 */ /* 0x002fe200078e10ff */
[----:B--2---:R-:W-:Y:S05]  /*3640*/  @!P0 BRA `(.L_x_341) ;  /* 0x0000009000008947 */ /* 0x004fea0003800000 */
[----:B------:R-:W-:Y:S01]  /*3650*/  IMAD R11, R2, c[0x0][0x1d4], RZ ;  /* 0x00007500020b7a24 */ /* 0x000fe200078e02ff */
[----:B--2---:R-:W-:-:S04]  /*3660*/  SHF.R.S32.HI R9, RZ, 0x1f, R6 ;  /* 0x0000001fff097819 */ /* 0x004fc80000011406 */
[--C-:B------:R-:W-:Y:S02]  /*3670*/  SHF.R.S32.HI R14, RZ, 0x1f, R11.reuse ;  /* 0x0000001fff0e7819 */ /* 0x100fe4000001140b */
[----:B------:R-:W-:-:S04]  /*3680*/  IADD3 R8, P4, P5, R6, c[0x0][0x200], R11 ;  /* 0x0000800006087a10 */ /* 0x000fc80007d9e00b */
[----:B------:R-:W-:-:S05]  /*3690*/  IADD3.X R9, R9, c[0x0][0x204], R14, P4, P5 ;  /* 0x0000810009097a10 */ /* 0x000fca00027ea40e */
[----:B------:R-:W2:Y:S02]  /*36a0*/  LDG.E.U8 R8, [R8.64] ;  /* 0x0000002408087981 */ /* 0x000ea4000c1e1100 */
[----:B--2---:R-:W-:-:S13]  /*36b0*/  ISETP.NE.AND P4, PT, R8, RZ, PT ;  /* 0x000000ff0800720c */ /* 0x004fda0003f85270 */
[----:B------:R-:W-:Y:S01]  /*36c0*/  @P4 IMAD.MOV.U32 R11, RZ, RZ, RZ ;  /* 0x000000ffff0b4224 */ /* 0x000fe200078e00ff */
[----:B------:R-:W-:Y:S05]  /*36d0*/  @P4 BRA `(.L_x_342) ;  /* 0x0000004000004947 */ /* 0x000fea0003800000 */
.L_x_341:
[----:B------:R-:W0:Y:S02]  /*36e0*/  LDS R8, [R12] ;  /* 0x000000000c087984 */ /* 0x000e240000000800 */
[----:B01----:R-:W-:-:S04]  /*36f0*/  FADD.FTZ R8, -R13, R8 ;  /* 0x000000080d087221 */ /* 0x003fc80000010100 */
[----:B------:R-:W-:-:S04]  /*3700*/  FMUL.FTZ R8, R8, 1.4426950216293334961 ;  /* 0x3fb8aa3b08087820 */ /* 0x000fc80000410000 */
[----:B------:R0:W1:Y:S03]  /*3710*/  MUFU.EX2 R11, R8 ;  /* 0x00000008000b7308 */ /* 0x0000660000000800 */
.L_x_342:
[----:B------:R-:W-:Y:S05]  /*3720*/  BSYNC B2 ;  /* 0x0000000000027941 */ /* 0x000fea0003800000 */
.L_x_340:
[----:B-1----:R1:W-:Y:S01]  /*3730*/  STS [R12], R11 ;  /* 0x0000000b0c007388 */ /* 0x0023e20000000800 */
[----:B------:R-:W-:Y:S01]  /*3740*/  FADD.FTZ R10, R11, R10 ;  /* 0x0000000a0b0a7221 */ /* 0x000fe20000010000 */
[----:B------:R-:W-:Y:S01]  /*3750*/  IADD3 R6, R6, 0x40, RZ ;  /* 0x0000004006067810 */ /* 0x000fe20007ffe0ff */
[----:B------:R-:W-:Y:S05]  /*3760*/  @P3 BRA `(.L_x_343) ;  /* 0xfffffe8000003947 */ /* 0x000fea000383ffff */
.L_x_339:
[----:B------:R-:W-:Y:S05]  /*3770*/  BSYNC B1 ;  /* 0x0000000000017941 */ /* 0x000fea0003800000 */
.L_x_338:
[----:B------:R-:W-:-:S13]  /*3780*/  ISETP.GE.U32.AND P0, PT, R0, 0xc0, PT ;  /* 0x000000c00000780c */ /* 0x000fda0003f06070 */
[----:B------:R-:W-:Y:S05]  /*3790*/  @!P0 BRA `(.L_x_337) ;  /* 0x0000040000008947 */ /* 0x000fea0003800000 */
[----:B------:R-:W-:Y:S01]  /*37a0*/  IMAD R21, R2, c[0x0][0x1d4], RZ ;  /* 0x0000750002157a24 */ /* 0x000fe200078e02ff */
[----:B------:R-:W-:-:S04]  /*37b0*/  ISETP.NE.U32.AND P0, PT, RZ, c[0x0][0x200], PT ;  /* 0x00008000ff007a0c */ /* 0x000fc80003f05070 */
[----:B------:R-:W-:Y:S02]  /*37c0*/  ISETP.NE.AND.EX P0, PT, RZ, c[0x0][0x204], PT, P0 ;  /* 0x00008100ff007a0c */ /* 0x000fe40003f05300 */
[----:B-1----:R-:W-:Y:S02]  /*37d0*/  SHF.R.S32.HI R12, RZ, 0x1f, R21 ;  /* 0x0000001fff0c7819 */ /* 0x002fe40000011415 */
.L_x_356:
[----:B-1----:R-:W-:Y:S01]  /*37e0*/  SHF.R.S32.HI R5, RZ, 0x1f, R6 ;  /* 0x0000001fff057819 */ /* 0x002fe20000011406 */
[C---:B0-----:R-:W-:Y:S01]  /*37f0*/  IMAD.IADD R0, R6.reuse, 0x1, -R7 ;  /* 0x0000000106007824 */ /* 0x041fe200078e0a07 */
[C---:B0-----:R-:W-:Y:S01]  /*3800*/  IADD3 R8, P4, P5, R6.reuse, c[0x0][0x200], R21 ;  /* 0x0000800006087a10 */ /* 0x041fe20007d9e015 */
[----:B------:R-:W-:Y:S01]  /*3810*/  BSSY B1, `(.L_x_344) ;  /* 0x000000e000017945 */ /* 0x000fe20003800000 */
[----:B------:R-:W-:Y:S02]  /*3820*/  IADD3 R6, R6, 0x100, RZ ;  /* 0x0000010006067810 */ /* 0x000fe40007ffe0ff */
[----:B--2---:R-:W-:Y:S02]  /*3830*/  IADD3.X R9, R5, c[0x0][0x204], R12, P4, P5 ;  /* 0x0000810005097a10 */ /* 0x004fe400027ea40c */
[----:B------:R-:W-:-:S02]  /*3840*/  ISETP.GE.AND P3, PT, R6, R16, PT ;  /* 0x000000100600720c */ /* 0x000fc40003f66270 */
[----:B------:R-:W-:Y:S01]  /*3850*/  LEA R11, R0, 0x110, 0x2 ;  /* 0x00000110000b7811 */ /* 0x000fe200078e10ff */
[----:B------:R-:W-:Y:S05]  /*3860*/  @!P0 BRA `(.L_x_345) ;  /* 0x0000004000008947 */ /* 0x000fea0003800000 */
[----:B------:R-:W2:Y:S02]  /*3870*/  LDG.E.U8 R0, [R8.64] ;  /* 0x0000002408007981 */ /* 0x000ea4000c1e1100 */
[----:B--2---:R-:W-:-:S13]  /*3880*/  ISETP.NE.AND P4, PT, R0, RZ, PT ;  /* 0x000000ff0000720c */ /* 0x004fda0003f85270 */
[----:B------:R-:W-:Y:S01]  /*3890*/  @P4 IMAD.MOV.U32 R5, RZ, RZ, RZ ;  /* 0x000000ffff054224 */ /* 0x000fe200078e00ff */
[----:B------:R-:W-:Y:S05]  /*38a0*/  @P4 BRA `(.L_x_346) ;  /* 0x0000004000004947 */ /* 0x000fea0003800000 */
.L_x_345:
[----:B------:R-:W0:Y:S02]  /*38b0*/  LDS R0, [R11] ;  /* 0x000000000b007984 */ /* 0x000e240000000800 */
[----:B0-----:R-:W-:-:S04]  /*38c0*/  FADD.FTZ R0, -R13, R0 ;  /* 0x000000000d007221 */ /* 0x001fc80000010100 */
[----:B------:R-:W-:-:S04]  /*38d0*/  FMUL.FTZ R0, R0, 1.4426950216293334961 ;  /* 0x3fb8aa3b00007820 */ /* 0x000fc80000410000 */
[----:B------:R0:W1:Y:S03]  /*38e0*/  MUFU.EX2 R5, R0 ;  /* 0x0000000000057308 */ /* 0x0000660000000800 */
.L_x_346:
[----:B------:R-:W-:Y:S05]  /*38f0*/  BSYNC B1 ;  /* 0x0000000000017941 */ /* 0x000fea0003800000 */
.L_x_344:
[----:B-1----:R1:W-:Y:S01]  /*3900*/  STS [R11], R5 ;  /* 0x000000050b007388 */ /* 0x0023e20000000800 */
[----:B------:R-:W-:Y:S01]  /*3910*/  BSSY B1, `(.L_x_347) ;  /* 0x000000b000017945 */ /* 0x000fe20003800000 */
[----:B------:R-:W-:Y:S01]  /*3920*/  FADD.FTZ R15, R5, R10 ;  /* 0x0000000a050f7221 */ /* 0x000fe20000010000 */
[----:B------:R-:W-:Y:S05]  /*3930*/  @!P0 BRA `(.L_x_348) ;  /* 0x0000004000008947 */ /* 0x000fea0003800000 */
[----:B0-----:R-:W2:Y:S02]  /*3940*/  LDG.E.U8 R0, [R8.64+0x40] ;  /* 0x0000402408007981 */ /* 0x001ea4000c1e1100 */
[----:B--2---:R-:W-:-:S13]  /*3950*/  ISETP.NE.AND P4, PT, R0, RZ, PT ;  /* 0x000000ff0000720c */ /* 0x004fda0003f85270 */
[----:B------:R-:W-:Y:S01]  /*3960*/  @P4 IMAD.MOV.U32 R0, RZ, RZ, RZ ;  /* 0x000000ffff004224 */ /* 0x000fe200078e00ff */
[----:B------:R-:W-:Y:S05]  /*3970*/  @P4 BRA `(.L_x_349) ;  /* 0x0000004000004947 */ /* 0x000fea0003800000 */
.L_x_348:
[----:B0-----:R-:W0:Y:S02]  /*3980*/  LDS R0, [R11+0x100] ;  /* 0x000100000b007984 */ /* 0x001e240000000800 */
[----:B0-----:R-:W-:-:S04]  /*3990*/  FADD.FTZ R0, -R13, R0 ;  /* 0x000000000d007221 */ /* 0x001fc80000010100 */
[----:B------:R-:W-:-:S06]  /*39a0*/  FMUL.FTZ R0, R0, 1.4426950216293334961 ;  /* 0x3fb8aa3b00007820 */ /* 0x000fcc0000410000 */
[----:B------:R-:W0:Y:S02]  /*39b0*/  MUFU.EX2 R0, R0 ;  /* 0x0000000000007308 */ /* 0x000e240000000800 */
.L_x_349:
[----:B------:R-:W-:Y:S05]  /*39c0*/  BSYNC B1 ;  /* 0x0000000000017941 */ /* 0x000fea0003800000 */
.L_x_347:
[----:B0-----:R0:W-:Y:S01]  /*39d0*/  STS [R11+0x100], R0 ;  /* 0x000100000b007388 */ /* 0x0011e20000000800 */
[----:B------:R-:W-:Y:S01]  /*39e0*/  BSSY B1, `(.L_x_350) ;  /* 0x000000b000017945 */ /* 0x000fe20003800000 */
[----:B------:R-:W-:Y:S01]  /*39f0*/  FADD.FTZ R15, R15, R0 ;  /* 0x000000000f0f7221 */ /* 0x000fe20000010000 */
[----:B------:R-:W-:Y:S05]  /*3a00*/  @!P0 BRA `(.L_x_351) ;  /* 0x0000004000008947 */ /* 0x000fea0003800000 */
[----:B0-----:R-:W2:Y:S02]  /*3a10*/  LDG.E.U8 R0, [R8.64+0x80] ;  /* 0x0000802408007981 */ /* 0x001ea4000c1e1100 */
[----:B--2---:R-:W-:-:S13]  /*3a20*/  ISETP.NE.AND P4, PT, R0, RZ, PT ;  /* 0x000000ff0000720c */ /* 0x004fda0003f85270 */
[----:B------:R-:W-:Y:S01]  /*3a30*/  @P4 IMAD.MOV.U32 R0, RZ, RZ, RZ ;  /* 0x000000ffff004224 */ /* 0x000fe200078e00ff */
[----:B------:R-:W-:Y:S05]  /*3a40*/  @P4 BRA `(.L_x_352) ;  /* 0x0000004000004947 */ /* 0x000fea0003800000 */
.L_x_351:
[----:B0-----:R-:W0:Y:S02]  /*3a50*/  LDS R0, [R11+0x200] ;  /* 0x000200000b007984 */ /* 0x001e240000000800 */
[----:B0-----:R-:W-:-:S04]  /*3a60*/  FADD.FTZ R0, -R13, R0 ;  /* 0x000000000d007221 */ /* 0x001fc80000010100 */
[----:B------:R-:W-:-:S06]  /*3a70*/  FMUL.FTZ R0, R0, 1.4426950216293334961 ;  /* 0x3fb8aa3b00007820 */ /* 0x000fcc0000410000 */
[----:B------:R-:W0:Y:S02]  /*3a80*/  MUFU.EX2 R0, R0 ;  /* 0x0000000000007308 */ /* 0x000e240000000800 */
.L_x_352:
[----:B------:R-:W-:Y:S05]  /*3a90*/  BSYNC B1 ;  /* 0x0000000000017941 */ /* 0x000fea0003800000 */
.L_x_350:
[----:B0-----:R0:W-:Y:S01]  /*3aa0*/  STS [R11+0x200], R0 ;  /* 0x000200000b007388 */ /* 0x0011e20000000800 */
[----:B------:R-:W-:Y:S01]  /*3ab0*/  BSSY B1, `(.L_x_353) ;  /* 0x000000b000017945 */ /* 0x000fe20003800000 */
[----:B------:R-:W-:Y:S01]  /*3ac0*/  FADD.FTZ R15, R15, R0 ;  /* 0x000000000f0f7221 */ /* 0x000fe20000010000 */
[----:B------:R-:W-:Y:S05]  /*3ad0*/  @!P0 BRA `(.L_x_354) ;  /* 0x0000004000008947 */ /* 0x000fea0003800000 */
[----:B------:R-:W2:Y:S02]  /*3ae0*/  LDG.E.U8 R8, [R8.64+0xc0] ;  /* 0x0000c02408087981 */ /* 0x000ea4000c1e1100 */
[----:B--2---:R-:W-:-:S13]  /*3af0*/  ISETP.NE.AND P4, PT, R8, RZ, PT ;  /* 0x000000ff0800720c */ /* 0x004fda0003f85270 */
[----:B0-----:R-:W-:Y:S01]  /*3b00*/  @P4 IMAD.MOV.U32 R0, RZ, RZ, RZ ;  /* 0x000000ffff004224 */ /* 0x001fe200078e00ff */
[----:B------:R-:W-:Y:S05]  /*3b10*/  @P4 BRA `(.L_x_355) ;  /* 0x0000004000004947 */ /* 0x000fea0003800000 */
.L_x_354:
[----:B0-----:R-:W0:Y:S02]  /*3b20*/  LDS R0, [R11+0x300] ;  /* 0x000300000b007984 */ /* 0x001e240000000800 */
[----:B0-----:R-:W-:-:S04]  /*3b30*/  FADD.FTZ R0, -R13, R0 ;  /* 0x000000000d007221 */ /* 0x001fc80000010100 */
[----:B------:R-:W-:-:S06]  /*3b40*/  FMUL.FTZ R0, R0, 1.4426950216293334961 ;  /* 0x3fb8aa3b00007820 */ /* 0x000fcc0000410000 */
[----:B------:R-:W0:Y:S02]  /*3b50*/  MUFU.EX2 R0, R0 ;  /* 0x0000000000007308 */ /* 0x000e240000000800 */
.L_x_355:
[----:B------:R-:W-:Y:S05]  /*3b60*/  BSYNC B1 ;  /* 0x0000000000017941 */ /* 0x000fea0003800000 */
.L_x_353:
[----:B0-----:R0:W-:Y:S01]  /*3b70*/  STS [R11+0x300], R0 ;  /* 0x000300000b007388 */ /* 0x0011e20000000800 */
[----:B------:R-:W-:Y:S01]  /*3b80*/  FADD.FTZ R10, R15, R0 ;  /* 0x000000000f0a7221 */ /* 0x000fe20000010000 */
[----:B------:R-:W-:Y:S05]  /*3b90*/  @!P3 BRA `(.L_x_356) ;  /* 0xfffffc400000b947 */ /* 0x000fea000383ffff */
.L_x_337:
[----:B0-----:R-:W-:Y:S05]  /*3ba0*/  BSYNC B0 ;  /* 0x0000000000007941 */ /* 0x001fea0003800000 */
.L_x_336:
[----:B-1----:R-:W0:Y:S01]  /*3bb0*/  SHFL.BFLY PT, R5, R10, 0x10, 0x1f ;  /* 0x0e001f000a057f89 */ /* 0x002e2200000e0000 */
[----:B------:R-:W-:Y:S01]  /*3bc0*/  LOP3.LUT P0, R8, R19, 0x1f, RZ, 0xc0, !PT ;  /* 0x0000001f13087812 */ /* 0x000fe2000780c0ff */
[----:B------:R-:W1:Y:S01]  /*3bd0*/  LDC.U8 R13, c[0x0][0x26c] ;  /* 0x00009b00ff0d7b82 */ /* 0x000e620000000000 */
        /* <DEDUP_REMOVED lines=15> */
[----:B--2---:R-:W0:Y:S02]  /*3cd0*/  SHFL.BFLY PT, R9, R0, 0x4, 0x1f ;  /* 0x0c801f0000097f89 */ /* 0x004e2400000e0000 */
[----:B0-----:R-:W-:-:S05]  /*3ce0*/  FADD.FTZ R9, R0, R9 ;  /* 0x0000000900097221 */ /* 0x001fca0000010000 */
[----:B------:R-:W0:Y:S02]  /*3cf0*/  SHFL.BFLY PT, R6, R9, 0x2, 0x1f ;  /* 0x0c401f0009067f89 */ /* 0x000e2400000e0000 */
[----:B0-----:R-:W-:-:S05]  /*3d00*/  FADD.FTZ R6, R9, R6 ;  /* 0x0000000609067221 */ /* 0x001fca0000010000 */
[----:B------:R-:W0:Y:S02]  /*3d10*/  SHFL.BFLY PT, R11, R6, 0x1, 0x1f ;  /* 0x0c201f00060b7f89 */ /* 0x000e2400000e0000 */
[----:B0-----:R-:W-:-:S05]  /*3d20*/  FADD.FTZ R11, R6, R11 ;  /* 0x0000000b060b7221 */ /* 0x001fca0000010000 */
[----:B------:R-:W-:Y:S04]  /*3d30*/  @!P0 STS [R10+0x8], R11 ;  /* 0x0000080b0a008388 */ /* 0x000fe80000000800 */
[----:B------:R-:W-:Y:S01]  /*3d40*/  BAR.SYNC.DEFER_BLOCKING 0x0 ;  /* 0x0000000000007b1d */ /* 0x000fe20000010000 */
[----:B-1----:R-:W-:-:S13]  /*3d50*/  ISETP.NE.AND P0, PT, R13, RZ, PT ;  /* 0x000000ff0d00720c */ /* 0x002fda0003f05270 */
[----:B------:R-:W-:-:S04]  /*3d60*/  @P0 IMAD.MOV.U32 R5, RZ, RZ, c[0x0][0x268] ;  /* 0x00009a00ff050624 */ /* 0x000fc800078e00ff */
[----:B------:R-:W-:-:S04]  /*3d70*/  @P0 IMAD R24, R24, R5, c[0x0][0x1ec] ;  /* 0x00007b0018180624 */ /* 0x000fc800078e0205 */
[----:B------:R-:W-:Y:S01]  /*3d80*/  @P0 IMAD R5, R24, c[0x0][0x1d4], RZ ;  /* 0x0000750018050a24 */ /* 0x000fe200078e02ff */
[----:B------:R0:W1:Y:S02]  /*3d90*/  @!P3 LDS R11, [R8.X4+0x8] ;  /* 0x00000800080bb984 */ /* 0x0000640000004800 */
[----:B0-----:R-:W-:Y:S02]  /*3da0*/  CS2R R8, SRZ ;  /* 0x0000000000087805 */ /* 0x001fe4000001ff00 */
[--C-:B------:R-:W-:Y:S01]  /*3db0*/  @P0 SHF.R.S32.HI R9, RZ, 0x1f, R5.reuse ;  /* 0x0000001fff090819 */ /* 0x100fe20000011405 */
[----:B------:R-:W-:Y:S01]  /*3dc0*/  @P0 IMAD.MOV.U32 R8, RZ, RZ, R5 ;  /* 0x000000ffff080224 */ /* 0x000fe200078e0005 */
[----:B-1----:R-:W0:Y:S02]  /*3dd0*/  SHFL.BFLY PT, R0, R11, 0x1, 0x1f ;  /* 0x0c201f000b007f89 */ /* 0x002e2400000e0000 */
[----:B0-----:R-:W-:-:S06]  /*3de0*/  FADD.FTZ R0, R0, R11 ;  /* 0x0000000b00007221 */ /* 0x001fcc0000010000 */
[----:B------:R-:W0:Y:S01]  /*3df0*/  SHFL.IDX PT, R0, R0, RZ, 0x1f ;  /* 0x00001fff00007589 */ /* 0x000e2200000e0000 */
[----:B------:R-:W-:Y:S05]  /*3e00*/  @P1 BRA `(.L_x_358) ;  /* 0x0000044000001947 */ /* 0x000fea0003800000 */
[----:B------:R-:W-:Y:S01]  /*3e10*/  LOP3.LUT R5, RZ, R7, RZ, 0x33, !PT ;  /* 0x00000007ff057212 */ /* 0x000fe200078e33ff */
[----:B0-----:R-:W-:Y:S01]  /*3e20*/  FADD.FTZ R0, R0, 9.9999999747524270788e-07 ;  /* 0x358637bd00007421 */ /* 0x001fe20000010000 */
[----:B------:R-:W-:Y:S02]  /*3e30*/  BSSY B1, `(.L_x_359) ;  /* 0x0000017000017945 */ /* 0x000fe40003800000 */
[----:B------:R-:W-:Y:S01]  /*3e40*/  IADD3 R5, -R19, R16, R5 ;  /* 0x0000001013057210 */ /* 0x000fe20007ffe105 */
[----:B------:R0:W1:Y:S03]  /*3e50*/  MUFU.RCP R14, R0 ;  /* 0x00000000000e7308 */ /* 0x0000660000001000 */
[C---:B------:R-:W-:Y:S02]  /*3e60*/  LEA.HI R6, R5.reuse, 0x1, RZ, 0x1a ;  /* 0x0000000105067811 */ /* 0x040fe400078fd0ff */
[----:B------:R-:W-:-:S02]  /*3e70*/  ISETP.GE.U32.AND P1, PT, R5, 0xc0, PT ;  /* 0x000000c00500780c */ /* 0x000fc40003f26070 */
[----:B------:R-:W-:-:S13]  /*3e80*/  LOP3.LUT P3, R6, R6, 0x3, RZ, 0xc0, !PT ;  /* 0x0000000306067812 */ /* 0x000fda000786c0ff */
[----:B------:R-:W-:Y:S05]  /*3e90*/  @!P3 BRA `(.L_x_360) ;  /* 0x000001000000b947 */ /* 0x000fea0003800000 */
[----:B01----:R-:W-:Y:S02]  /*3ea0*/  IMAD.MOV.U32 R0, RZ, RZ, R6 ;  /* 0x000000ffff007224 */ /* 0x003fe400078e0006 */
.L_x_361:
[C---:B------:R-:W-:Y:S01]  /*3eb0*/  IMAD.IADD R15, R3.reuse, 0x1, -R7 ;  /* 0x00000001030f7824 */ /* 0x040fe200078e0a07 */
[C---:B0-----:R-:W-:Y:S02]  /*3ec0*/  @P0 IADD3 R11, P3, R3.reuse, R8, RZ ;  /* 0x00000008030b0210 */ /* 0x041fe40007f7e0ff */
[----:B------:R-:W-:Y:S02]  /*3ed0*/  IADD3 R0, R0, -0x1, RZ ;  /* 0xffffffff00007810 */ /* 0x000fe40007ffe0ff */
[----:B------:R-:W0:Y:S01]  /*3ee0*/  LDS R5, [R15.X4+0x110] ;  /* 0x000110000f057984 */ /* 0x000e220000004800 */
[----:B------:R-:W-:Y:S02]  /*3ef0*/  @P0 LEA.HI.X.SX32 R12, R3, R9, 0x1, P3 ;  /* 0x00000009030c0211 */ /* 0x000fe400018f0eff */
[----:B------:R-:W-:Y:S02]  /*3f00*/  @P0 LEA R10, P3, R11, c[0x0][0x260], 0x2 ;  /* 0x000098000b0a0a11 */ /* 0x000fe400078610ff */
[----:B------:R-:W-:-:S02]  /*3f10*/  IADD3 R3, R3, 0x40, RZ ;  /* 0x0000004003037810 */ /* 0x000fc40007ffe0ff */
[----:B------:R-:W-:Y:S02]  /*3f20*/  @P0 LEA.HI.X R11, R11, c[0x0][0x264], R12, 0x2, P3 ;  /* 0x000099000b0b0a11 */ /* 0x000fe400018f140c */
[----:B------:R-:W-:Y:S01]  /*3f30*/  ISETP.NE.AND P3, PT, R0, RZ, PT ;  /* 0x000000ff0000720c */ /* 0x000fe20003f65270 */
[----:B0-----:R-:W-:Y:S01]  /*3f40*/  FMUL.FTZ R21, R5, R14 ;  /* 0x0000000e05157220 */ /* 0x001fe20000410000 */
[----:B------:R-:W-:-:S04]  /*3f50*/  LEA R5, R15, UR6, 0x1 ;  /* 0x000000060f057c11 */ /* 0x000fc8000f8e08ff */
[----:B------:R-:W-:Y:S01]  /*3f60*/  F2FP.PACK_AB R6, RZ, R21 ;  /* 0x00000015ff06723e */ /* 0x000fe200000000ff */
[----:B------:R0:W-:Y:S04]  /*3f70*/  @P0 STG.E [R10.64], R21 ;  /* 0x000000150a000986 */ /* 0x0001e8000c101924 */
[----:B------:R0:W-:Y:S02]  /*3f80*/  STS.U16 [R5], R6 ;  /* 0x0000000605007388 */ /* 0x0001e40000000400 */
[----:B------:R-:W-:Y:S05]  /*3f90*/  @P3 BRA `(.L_x_361) ;  /* 0xffffff1000003947 */ /* 0x000fea000383ffff */
.L_x_360:
[----:B01----:R-:W-:Y:S05]  /*3fa0*/  BSYNC B1 ;  /* 0x0000000000017941 */ /* 0x003fea0003800000 */
.L_x_359:
        /* <DEDUP_REMOVED lines=8> */
.L_x_362:
[----:B------:R-:W0:Y:S01]  /*4030*/  LDS R5, [R6] ;  /* 0x0000000006057984 */ /* 0x000e220000000800 */
[----:B------:R-:W-:-:S04]  /*4040*/  IADD3 R11, P0, R3, R8, RZ ;  /* 0x00000008030b7210 */ /* 0x000fc80007f1e0ff */
[C---:B------:R-:W-:Y:S02]  /*4050*/  LEA.HI.X.SX32 R12, R3.reuse, R9, 0x1, P0 ;  /* 0x00000009030c7211 */ /* 0x040fe400000f0eff */
[----:B------:R-:W-:Y:S01]  /*4060*/  IADD3 R3, R3, 0x100, RZ ;  /* 0x0000010003037810 */ /* 0x000fe20007ffe0ff */
[----:B0-----:R-:W-:-:S05]  /*4070*/  FMUL.FTZ R13, R5, R14 ;  /* 0x0000000e050d7220 */ /* 0x001fca0000410000 */
[----:B------:R-:W-:-:S04]  /*4080*/  F2FP.PACK_AB R5, RZ, R13 ;  /* 0x0000000dff05723e */ /* 0x000fc800000000ff */
[----:B------:R-:W-:-:S05]  /*4090*/  PRMT R10, R5, 0x7610, R10 ;  /* 0x00007610050a7816 */ /* 0x000fca000000000a */
[----:B------:R0:W-:Y:S04]  /*40a0*/  STS.U16 [R0], R10 ;  /* 0x0000000a00007388 */ /* 0x0001e80000000400 */
[----:B------:R-:W1:Y:S01]  /*40b0*/  LDS R5, [R6+0x100] ;  /* 0x0001000006057984 */ /* 0x000e620000000800 */
[----:B0-----:R-:W-:-:S04]  /*40c0*/  LEA R10, P0, R11, c[0x0][0x260], 0x2 ;  /* 0x000098000b0a7a11 */ /* 0x001fc800078010ff */
[----:B------:R-:W-:Y:S02]  /*40d0*/  LEA.HI.X R11, R11, c[0x0][0x264], R12, 0x2, P0 ;  /* 0x000099000b0b7a11 */ /* 0x000fe400000f140c */
[----:B------:R-:W-:-:S03]  /*40e0*/  ISETP.GE.AND P0, PT, R3, R16, PT ;  /* 0x000000100300720c */ /* 0x000fc60003f06270 */
[----:B------:R-:W-:Y:S01]  /*40f0*/  @P1 STG.E [R10.64], R13 ;  /* 0x0000000d0a001986 */ /* 0x000fe2000c101924 */
[----:B-1----:R-:W-:-:S05]  /*4100*/  FMUL.FTZ R15, R5, R14 ;  /* 0x0000000e050f7220 */ /* 0x002fca0000410000 */
[----:B------:R-:W-:Y:S01]  /*4110*/  F2FP.PACK_AB R5, RZ, R15 ;  /* 0x0000000fff05723e */ /* 0x000fe200000000ff */
[----:B------:R-:W-:Y:S03]  /*4120*/  @P1 STG.E [R10.64+0x100], R15 ;  /* 0x0001000f0a001986 */ /* 0x000fe6000c101924 */
[----:B------:R-:W-:-:S05]  /*4130*/  PRMT R20, R5, 0x7610, R20 ;  /* 0x0000761005147816 */ /* 0x000fca0000000014 */
[----:B------:R-:W-:Y:S04]  /*4140*/  STS.U16 [R0+0x80], R20 ;  /* 0x0000801400007388 */ /* 0x000fe80000000400 */
[----:B------:R-:W0:Y:S02]  /*4150*/  LDS R5, [R6+0x200] ;  /* 0x0002000006057984 */ /* 0x000e240000000800 */
[----:B0-----:R-:W-:-:S05]  /*4160*/  FMUL.FTZ R21, R5, R14 ;  /* 0x0000000e05157220 */ /* 0x001fca0000410000 */
[----:B------:R-:W-:Y:S01]  /*4170*/  F2FP.PACK_AB R5, RZ, R21 ;  /* 0x00000015ff05723e */ /* 0x000fe200000000ff */
[----:B------:R-:W-:Y:S03]  /*4180*/  @P1 STG.E [R10.64+0x200], R21 ;  /* 0x000200150a001986 */ /* 0x000fe6000c101924 */
[----:B------:R-:W-:-:S05]  /*4190*/  PRMT R24, R5, 0x7610, R24 ;  /* 0x0000761005187816 */ /* 0x000fca0000000018 */
[----:B------:R-:W-:Y:S04]  /*41a0*/  STS.U16 [R0+0x100], R24 ;  /* 0x0001001800007388 */ /* 0x000fe80000000400 */
[----:B------:R0:W1:Y:S02]  /*41b0*/  LDS R5, [R6+0x300] ;  /* 0x0003000006057984 */ /* 0x0000640000000800 */
[----:B0-----:R-:W-:Y:S01]  /*41c0*/  IADD3 R6, R6, 0x400, RZ ;  /* 0x0000040006067810 */ /* 0x001fe20007ffe0ff */
[----:B-1----:R-:W-:-:S05]  /*41d0*/  FMUL.FTZ R25, R5, R14 ;  /* 0x0000000e05197220 */ /* 0x002fca0000410000 */
[----:B------:R-:W-:Y:S01]  /*41e0*/  @P1 STG.E [R10.64+0x300], R25 ;  /* 0x000300190a001986 */ /* 0x000fe2000c101924 */
[----:B------:R-:W-:-:S04]  /*41f0*/  F2FP.PACK_AB R5, RZ, R25 ;  /* 0x00000019ff05723e */ /* 0x000fc800000000ff */
[----:B------:R-:W-:Y:S02]  /*4200*/  PRMT R12, R5, 0x7610, R12 ;  /* 0x00007610050c7816 */ /* 0x000fe4000000000c */
[----:B------:R-:W-:-:S03]  /*4210*/  IADD3 R5, R0, 0x200, RZ ;  /* 0x0000020000057810 */ /* 0x000fc60007ffe0ff */
[----:B------:R0:W-:Y:S02]  /*4220*/  STS.U16 [R0+0x180], R12 ;  /* 0x0001800c00007388 */ /* 0x0001e40000000400 */
[----:B0-----:R-:W-:Y:S01]  /*4230*/  IMAD.MOV.U32 R0, RZ, RZ, R5 ;  /* 0x000000ffff007224 */ /* 0x001fe200078e0005 */
[----:B------:R-:W-:Y:S05]  /*4240*/  @!P0 BRA `(.L_x_362) ;  /* 0xfffffde000008947 */ /* 0x000fea000383ffff */
.L_x_358:
[----:B------:R-:W-:Y:S05]  /*4250*/  BSYNC B0 ;  /* 0x0000000000007941 */ /* 0x000fea0003800000 */
.L_x_357:
[----:B0-----:R-:W0:Y:S01]  /*4260*/  S2R R0, SR_CTAID.X ;  /* 0x0000000000007919 */ /* 0x001e220000002500 */
[----:B------:R-:W-:Y:S01]  /*4270*/  SHF.R.S32.HI R20, RZ, 0x1f, R19 ;  /* 0x0000001fff147819 */ /* 0x000fe20000011413 */
[----:B------:R-:W-:Y:S01]  /*4280*/  BSSY B0, `(.L_x_363) ;  /* 0x0000020000007945 */ /* 0x000fe20003800000 */
[----:B------:R-:W-:Y:S01]  /*4290*/  SHF.R.S32.HI R3, RZ, 0x1f, R18 ;  /* 0x0000001fff037819 */ /* 0x000fe20000011412 */
[----:B------:R-:W-:Y:S01]  /*42a0*/  CS2R R10, SRZ ;  /* 0x00000000000a7805 */ /* 0x000fe2000001ff00 */
[----:B------:R-:W-:Y:S01]  /*42b0*/  LEA.HI R20, R20, R19, RZ, 0x3 ;  /* 0x0000001314147211 */ /* 0x000fe200078f18ff */
[----:B------:R-:W-:Y:S01]  /*42c0*/  CS2R R8, SRZ ;  /* 0x0000000000087805 */ /* 0x000fe2000001ff00 */
[----:B------:R-:W-:-:S02]  /*42d0*/  LEA.HI R3, R3, R18, RZ, 0x3 ;  /* 0x0000001203037211 */ /* 0x000fc400078f18ff */
[----:B------:R-:W-:Y:S02]  /*42e0*/  LOP3.LUT R34, R20, 0xfffffff8, RZ, 0xc0, !PT ;  /* 0xfffffff814227812 */ /* 0x000fe400078ec0ff */
[----:B------:R-:W-:Y:S02]  /*42f0*/  LOP3.LUT R5, R3, 0xfffffff8, RZ, 0xc0, !PT ;  /* 0xfffffff803057812 */ /* 0x000fe400078ec0ff */
[----:B------:R-:W-:Y:S01]  /*4300*/  SHF.R.S32.HI R20, RZ, 0x3, R20 ;  /* 0x00000003ff147819 */ /* 0x000fe20000011414 */
[----:B------:R-:W-:Y:S02]  /*4310*/  IMAD.IADD R34, R19, 0x1, -R34 ;  /* 0x0000000113227824 */ /* 0x000fe400078e0a22 */
[----:B------:R-:W-:Y:S02]  /*4320*/  IMAD.IADD R5, R18, 0x1, -R5 ;  /* 0x0000000112057824 */ /* 0x000fe400078e0a05 */
[C---:B------:R-:W-:Y:S01]  /*4330*/  IMAD.SHL.U32 R33, R34.reuse, 0x8, RZ ;  /* 0x0000000822217824 */ /* 0x040fe200078e00ff */
[----:B------:R-:W-:-:S02]  /*4340*/  ISETP.GT.OR P1, PT, R34, 0x5, P2 ;  /* 0x000000052200780c */ /* 0x000fc40001724670 */
[CC--:B------:R-:W-:Y:S02]  /*4350*/  ISETP.NE.AND P0, PT, R20.reuse, R5.reuse, PT ;  /* 0x000000051400720c */ /* 0x0c0fe40003f05270 */
[----:B------:R-:W-:Y:S01]  /*4360*/  ISETP.NE.OR P3, PT, R20, R5, P1 ;  /* 0x000000051400720c */ /* 0x000fe20000f65670 */
[----:B0-----:R-:W-:Y:S01]  /*4370*/  IMAD R3, R2, c[0x0][0x1d8], R0 ;  /* 0x0000760002037a24 */ /* 0x001fe200078e0200 */
[----:B------:R-:W-:Y:S01]  /*4380*/  ISETP.GT.AND P1, PT, R34, 0x5, PT ;  /* 0x000000052200780c */ /* 0x000fe20003f24270 */
[----:B------:R-:W-:Y:S02]  /*4390*/  IMAD R5, R4, c[0x0][0x1d4], R33 ;  /* 0x0000750004057a24 */ /* 0x000fe400078e0221 */
[----:B------:R-:W-:-:S03]  /*43a0*/  IMAD R32, R3, 0x30, RZ ;  /* 0x0000003003207824 */ /* 0x000fc600078e02ff */
[----:B------:R-:W-:Y:S01]  /*43b0*/  SHF.R.S32.HI R4, RZ, 0x1f, R5 ;  /* 0x0000001fff047819 */ /* 0x000fe20000011405 */
        /* <DEDUP_REMOVED lines=11> */
.L_x_365:
[----:B-----5:R0:W-:Y:S02]  /*4470*/  STS.128 [R34.X16+0x90], R8 ;  /* 0x0000900822007388 */ /* 0x0201e4000000cc00 */
.L_x_364:
[----:B------:R-:W-:Y:S05]  /*4480*/  BSYNC B0 ;  /* 0x0000000000007941 */ /* 0x000fea0003800000 */
.L_x_363:
        /* <DEDUP_REMOVED lines=8> */
[----:B------:R-:W-:Y:S01]  /*4510*/  IMAD.IADD R21, R20, 0x1, R7 ;  /* 0x0000000114157824 */ /* 0x000fe200078e0207 */
        /* <DEDUP_REMOVED lines=63> */
.L_x_372:
        /* <DEDUP_REMOVED lines=17> */
.L_x_371:
[----:B------:R-:W-:Y:S05]  /*4a20*/  BSYNC B2 ;  /* 0x0000000000027941 */ /* 0x000fea0003800000 */
.L_x_370:
[----:B------:R-:W-:-:S13]  /*4a30*/  LOP3.LUT P3, RZ, R48, 0xfffffff8, RZ, 0xc0, !PT ;  /* 0xfffffff830ff7812 */ /* 0x000fda000786c0ff */
[----:B------:R-:W-:Y:S05]  /*4a40*/  @!P3 BRA `(.L_x_369) ;  /* 0x000006400000b947 */ /* 0x000fea0003800000 */
[----:B------:R-:W-:Y:S01]  /*4a50*/  ULDC UR5, c[0x0][0x1ec] ;  /* 0x00007b0000057ab9 */ /* 0x000fe20000000800 */
[----:B------:R-:W-:Y:S01]  /*4a60*/  IMAD R48, R2, c[0x0][0x1d4], RZ ;  /* 0x0000750002307a24 */ /* 0x000fe200078e02ff */
[----:B------:R-:W-:-:S06]  /*4a70*/  UISETP.NE.AND UP0, UPT, URZ, UR5, UPT ;  /* 0x000000053f00728c */ /* 0x000fcc000bf05270 */
[----:B------:R-:W-:Y:S02]  /*4a80*/  PLOP3.LUT P2, PT, PT, PT, UP0, 0x80, 0x0 ;  /* 0x000000000000781c */ /* 0x000fe40003f4f008 */
.L_x_375:
[----:B------:R-:W-:Y:S02]  /*4a90*/  SHF.R.S32.HI R13, RZ, 0x1f, R45 ;  /* 0x0000001fff0d7819 */ /* 0x000fe4000001142d */
[C---:B------:R-:W-:Y:S02]  /*4aa0*/  IADD3 R12, P3, R48.reuse, R45, RZ ;  /* 0x0000002d300c7210 */ /* 0x040fe40007f7e0ff */
[----:B------:R-:W-:Y:S02]  /*4ab0*/  ISETP.NE.AND P5, PT, R23, RZ, PT ;  /* 0x000000ff1700720c */ /* 0x000fe40003fa5270 */
[----:B------:R-:W-:Y:S02]  /*4ac0*/  LEA.HI.X.SX32 R13, R48, R13, 0x1, P3 ;  /* 0x0000000d300d7211 */ /* 0x000fe400018f0eff */
[----:B------:R-:W-:-:S04]  /*4ad0*/  LEA R54, P3, R12, c[0x0][0x1a8], 0x2 ;  /* 0x00006a000c367a11 */ /* 0x000fc800078610ff */
[----:B------:R-:W-:-:S05]  /*4ae0*/  LEA.HI.X R55, R12, c[0x0][0x1ac], R13, 0x2, P3 ;  /* 0x00006b000c377a11 */ /* 0x000fca00018f140d */
[----:B------:R-:W2:Y:S01]  /*4af0*/  LDG.E R12, [R54.64] ;  /* 0x00000024360c7981 */ /* 0x000ea2000c1e1900 */
[----:B------:R-:W-:-:S05]  /*4b00*/  IMAD R13, R45, 0x30, RZ ;  /* 0x000000302d0d7824 */ /* 0x000fca00078e02ff */
[----:B------:R-:W-:-:S04]  /*4b10*/  IADD3 R14, P4, R32, R13, RZ ;  /* 0x0000000d200e7210 */ /* 0x000fc80007f9e0ff */
[----:B------:R-:W-:Y:S02]  /*4b20*/  LEA.HI.X.SX32 R13, R13, R6, 0x1, P4 ;  /* 0x000000060d0d7211 */ /* 0x000fe400020f0eff */
[----:B------:R-:W-:-:S04]  /*4b30*/  LEA R52, P4, R14, c[0x0][0x1a0], 0x1 ;  /* 0x000068000e347a11 */ /* 0x000fc800078808ff */
[----:B------:R-:W-:Y:S01]  /*4b40*/  LEA.HI.X R53, R14, c[0x0][0x1a4], R13, 0x1, P4 ;  /* 0x000069000e357a11 */ /* 0x000fe200020f0c0d */
        /* <DEDUP_REMOVED lines=20> */
.L_x_373:
        /* <DEDUP_REMOVED lines=13> */
[----:B-----5:R-:W-:Y:S01]  /*4d60*/  HADD2.F32 R30, -RZ, R12.H0_H0 ;  /* 0x2000000cff1e7230 */ /* 0x020fe20000004100 */
[----:B------:R-:W-:Y:S01]  /*4d70*/  LEA R49, R28, UR6, 0x1 ;  /* 0x000000061c317c11 */ /* 0x000fe2000f8e08ff */
[----:B------:R-:W-:Y:S02]  /*4d80*/  HADD2.F32 R54, -RZ, R13.H0_H0 ;  /* 0x2000000dff367230 */ /* 0x000fe40000004100 */
[----:B------:R-:W-:Y:S02]  /*4d90*/  HADD2.F32 R56, -RZ, R14.H0_H0 ;  /* 0x2000000eff387230 */ /* 0x000fe40000004100 */
[----:B------:R-:W-:Y:S02]  /*4da0*/  HADD2.F32 R58, -RZ, R15.H0_H0 ;  /* 0x2000000fff3a7230 */ /* 0x000fe40000004100 */
[----:B---3--:R-:W-:-:S02]  /*4db0*/  HADD2.F32 R29, -RZ, R29.H0_H0 ;  /* 0x2000001dff1d7230 */ /* 0x008fc40000004100 */
[----:B-1----:R-:W-:Y:S02]  /*4dc0*/  HADD2.F32 R12, -RZ, R12.H1_H1 ;  /* 0x3000000cff0c7230 */ /* 0x002fe40000004100 */
[----:B------:R-:W-:Y:S01]  /*4dd0*/  HADD2.F32 R13, -RZ, R13.H1_H1 ;  /* 0x3000000dff0d7230 */ /* 0x000fe20000004100 */
[C---:B------:R-:W-:Y:S01]  /*4de0*/  FFMA.FTZ R35, R29.reuse, R30, R35 ;  /* 0x0000001e1d237223 */ /* 0x040fe20000010023 */
[----:B------:R-:W-:Y:S01]  /*4df0*/  HADD2.F32 R14, -RZ, R14.H1_H1 ;  /* 0x3000000eff0e7230 */ /* 0x000fe20000004100 */
[C---:B------:R-:W-:Y:S01]  /*4e00*/  FFMA.FTZ R36, R29.reuse, R12, R36 ;  /* 0x0000000c1d247223 */ /* 0x040fe20000010024 */
[----:B------:R-:W-:Y:S01]  /*4e10*/  HADD2.F32 R15, -RZ, R15.H1_H1 ;  /* 0x3000000fff0f7230 */ /* 0x000fe20000004100 */
[C---:B------:R-:W-:Y:S02]  /*4e20*/  FFMA.FTZ R37, R29.reuse, R54, R37 ;  /* 0x000000361d257223 */ /* 0x040fe40000010025 */
[C---:B------:R-:W-:Y:S02]  /*4e30*/  FFMA.FTZ R38, R29.reuse, R13, R38 ;  /* 0x0000000d1d267223 */ /* 0x040fe40000010026 */
[----:B------:R-:W-:-:S02]  /*4e40*/  FFMA.FTZ R39, R29, R56, R39 ;  /* 0x000000381d277223 */ /* 0x000fc40000010027 */
[C---:B------:R-:W-:Y:S02]  /*4e50*/  FFMA.FTZ R40, R29.reuse, R14, R40 ;  /* 0x0000000e1d287223 */ /* 0x040fe40000010028 */
        /* <DEDUP_REMOVED lines=14> */
.L_x_374:
[----:B------:R-:W2:Y:S01]  /*4f40*/  LDS.U16 R12, [R49+0x10] ;  /* 0x00001000310c7984 */ /* 0x000ea20000000400 */
[----:B------:R-:W-:Y:S01]  /*4f50*/  IADD3 R45, R45, 0x10, RZ ;  /* 0x000000102d2d7810 */ /* 0x000fe20007ffe0ff */
[--C-:B------:R-:W-:Y:S02]  /*4f60*/  HADD2.F32 R13, -RZ, R24.reuse.H0_H0 ;  /* 0x20000018ff0d7230 */ /* 0x100fe40000004100 */
[----:B------:R-:W-:Y:S01]  /*4f70*/  HADD2.F32 R15, -RZ, R24.H1_H1 ;  /* 0x30000018ff0f7230 */ /* 0x000fe20000004100 */
[----:B------:R-:W-:Y:S01]  /*4f80*/  ISETP.GE.AND P3, PT, R45, R44, PT ;  /* 0x0000002c2d00720c */ /* 0x000fe20003f66270 */
[--C-:B-1----:R-:W-:Y:S02]  /*4f90*/  HADD2.F32 R24, -RZ, R26.reuse.H0_H0 ;  /* 0x2000001aff187230 */ /* 0x102fe40000004100 */
[----:B------:R-:W-:Y:S02]  /*4fa0*/  HADD2.F32 R29, -RZ, R26.H1_H1 ;  /* 0x3000001aff1d7230 */ /* 0x000fe40000004100 */
[----:B------:R-:W-:-:S02]  /*4fb0*/  HADD2.F32 R14, -RZ, R25.H0_H0 ;  /* 0x20000019ff0e7230 */ /* 0x000fc40000004100 */
[----:B------:R-:W-:Y:S02]  /*4fc0*/  HADD2.F32 R26, -RZ, R27.H0_H0 ;  /* 0x2000001bff1a7230 */ /* 0x000fe40000004100 */
        /* <DEDUP_REMOVED lines=12> */
.L_x_369:
[----:B------:R-:W-:Y:S05]  /*5090*/  BSYNC B1 ;  /* 0x0000000000017941 */ /* 0x000fea0003800000 */
.L_x_368:
        /* <DEDUP_REMOVED lines=69> */
.L_x_380:
        /* <DEDUP_REMOVED lines=16> */
.L_x_379:
[----:B------:R-:W-:Y:S05]  /*55f0*/  BSYNC B2 ;  /* 0x0000000000027941 */ /* 0x000fea0003800000 */
.L_x_378:
[----:B------:R-:W-:Y:S02]  /*5600*/  IADD3 R21, R21, 0x8, RZ ;  /* 0x0000000815157810 */ /* 0x000fe40007ffe0ff */
.L_x_377:
[----:B------:R-:W-:Y:S05]  /*5610*/  BSYNC B1 ;  /* 0x0000000000017941 */ /* 0x000fea0003800000 */
.L_x_376:
[----:B------:R-:W-:-:S13]  /*5620*/  LOP3.LUT P3, RZ, R48, 0xfffffff8, RZ, 0xc0, !PT ;  /* 0xfffffff830ff7812 */ /* 0x000fda000786c0ff */
[----:B------:R-:W-:Y:S05]  /*5630*/  @!P3 BRA `(.L_x_367) ;  /* 0x00000a700000b947 */ /* 0x000fea0003800000 */
[----:B------:R-:W-:Y:S01]  /*5640*/  LEA R48, R21, UR4, 0x1 ;  /* 0x0000000415307c11 */ /* 0x000fe2000f8e08ff */
[----:B------:R-:W-:Y:S02]  /*5650*/  IMAD.MOV.U32 R12, RZ, RZ, 0x30 ;  /* 0x00000030ff0c7424 */ /* 0x000fe400078e00ff */
[----:B------:R-:W-:Y:S02]  /*5660*/  IMAD.MOV.U32 R43, RZ, RZ, RZ ;  /* 0x000000ffff2b7224 */ /* 0x000fe400078e00ff */
[----:B------:R-:W-:Y:S02]  /*5670*/  IMAD R48, R7, -0x2, R48 ;  /* 0xfffffffe07307824 */ /* 0x000fe400078e0230 */
[----:B------:R-:W-:-:S05]  /*5680*/  IMAD R49, R21, R12, 0x180 ;  /* 0x0000018015317424 */ /* 0x000fca00078e020c */
.L_x_387:
        /* <DEDUP_REMOVED lines=64> */
.L_x_383:
        /* <DEDUP_REMOVED lines=16> */
.L_x_382:
[----:B------:R-:W-:Y:S05]  /*5b90*/  BSYNC B1 ;  /* 0x0000000000017941 */ /* 0x000fea0003800000 */
.L_x_381:
        /* <DEDUP_REMOVED lines=59> */
.L_x_386:
        /* <DEDUP_REMOVED lines=16> */
.L_x_385:
[----:B------:R-:W-:Y:S05]  /*6050*/  BSYNC B1 ;  /* 0x0000000000017941 */ /* 0x000fea0003800000 */
.L_x_384:
[----:B------:R-:W-:Y:S02]  /*6060*/  IADD3 R21, R21, 0x10, RZ ;  /* 0x0000001015157810 */ /* 0x000fe40007ffe0ff */
[----:B------:R-:W-:Y:S02]  /*6070*/  IADD3 R43, R43, 0x20, RZ ;  /* 0x000000202b2b7810 */ /* 0x000fe40007ffe0ff */
[----:B------:R-:W-:Y:S02]  /*6080*/  ISETP.GE.AND P3, PT, R21, R18, PT ;  /* 0x000000121500720c */ /* 0x000fe40003f66270 */
[----:B------:R-:W-:-:S11]  /*6090*/  IADD3 R49, R49, 0x300, RZ ;  /* 0x0000030031317810 */ /* 0x000fd60007ffe0ff */
[----:B------:R-:W-:Y:S05]  /*60a0*/  @!P3 BRA `(.L_x_387) ;  /* 0xfffff5e00000b947 */ /* 0x000fea000383ffff */
.L_x_367:
[----:B------:R-:W-:Y:S05]  /*60b0*/  BSYNC B0 ;  /* 0x0000000000007941 */ /* 0x000fea0003800000 */
.L_x_366:
        /* <DEDUP_REMOVED lines=36> */
.L_x_391:
[----:B------:R-:W-:Y:S05]  /*6300*/  BSYNC B1 ;  /* 0x0000000000017941 */ /* 0x000fea0003800000 */
.L_x_390:
[----:B-1---5:R-:W-:Y:S02]  /*6310*/  HADD2.F32 R4, -RZ, R13.H0_H0 ;  /* 0x2000000dff047230 */ /* 0x022fe40000004100 */
[----:B0-----:R-:W-:Y:S02]  /*6320*/  HADD2.F32 R8, -RZ, R15.H0_H0 ;  /* 0x2000000fff087230 */ /* 0x001fe40000004100 */
        /* <DEDUP_REMOVED lines=14> */
.L_x_389:
[----:B------:R-:W-:Y:S05]  /*6410*/  BSYNC B0 ;  /* 0x0000000000007941 */ /* 0x000fea0003800000 */
.L_x_388:
[----:B------:R-:W-:Y:S06]  /*6420*/  BAR.SYNC.DEFER_BLOCKING 0x0 ;  /* 0x0000000000007b1d */ /* 0x000fec0000010000 */
[----:B------:R-:W-:Y:S05]  /*6430*/  @P1 BRA `(.L_x_392) ;  /* 0x0000064000001947 */ /* 0x000fea0003800000 */
[C---:B------:R-:W-:Y:S01]  /*6440*/  LOP3.LUT R0, R19.reuse, 0xffffffe0, RZ, 0xc0, !PT ;  /* 0xffffffe013007812 */ /* 0x040fe200078ec0ff */
[----:B------:R-:W-:Y:S01]  /*6450*/  IMAD R20, R20, 0x30, R33 ;  /* 0x0000003014147824 */ /* 0x000fe200078e0221 */
[----:B------:R-:W-:-:S02]  /*6460*/  LOP3.LUT R2, R19, 0xfffffff0, RZ, 0xc0, !PT ;  /* 0xfffffff013027812 */ /* 0x000fc400078ec0ff */
[----:B------:R-:W-:Y:S02]  /*6470*/  ISETP.NE.AND P0, PT, R0, 0x20, PT ;  /* 0x000000200000780c */ /* 0x000fe40003f05270 */
[C---:B------:R-:W-:Y:S02]  /*6480*/  LOP3.LUT R4, R19.reuse, 0xfffffff8, RZ, 0xc0, !PT ;  /* 0xfffffff813047812 */ /* 0x040fe400078ec0ff */
[----:B------:R-:W-:Y:S02]  /*6490*/  ISETP.NE.AND P2, PT, R2, 0x10, PT ;  /* 0x000000100200780c */ /* 0x000fe40003f45270 */
[----:B------:R-:W-:Y:S02]  /*64a0*/  ISETP.NE.AND P4, PT, R4, 0x8, PT ;  /* 0x000000080400780c */ /* 0x000fe40003f85270 */
[C---:B------:R-:W-:Y:S02]  /*64b0*/  ISETP.GT.AND P6, PT, R19.reuse, 0x1f, PT ;  /* 0x0000001f1300780c */ /* 0x040fe40003fc4270 */
[----:B------:R-:W-:-:S02]  /*64c0*/  ISETP.GT.AND P3, PT, R19, 0xf, PT ;  /* 0x0000000f1300780c */ /* 0x000fc40003f64270 */
[----:B------:R-:W-:Y:S02]  /*64d0*/  ISETP.GT.AND P5, PT, R19, 0x7, PT ;  /* 0x000000071300780c */ /* 0x000fe40003fa4270 */
[----:B------:R-:W-:Y:S01]  /*64e0*/  LEA R20, R20, 0x110, 0x1 ;  /* 0x0000011014147811 */ /* 0x000fe200078e08ff */
[----:B------:R-:W-:Y:S05]  /*64f0*/  @P0 BRA `(.L_x_393) ;  /* 0x0000005000000947 */ /* 0x000fea0003800000 */
[----:B------:R-:W-:Y:S02]  /*6500*/  F2FP.PACK_AB R4, R36, R35 ;  /* 0x000000232404723e */ /* 0x000fe400000000ff */
[----:B------:R-:W-:Y:S02]  /*6510*/  F2FP.PACK_AB R5, R38, R37 ;  /* 0x000000252605723e */ /* 0x000fe400000000ff */
[----:B------:R-:W-:Y:S02]  /*6520*/  F2FP.PACK_AB R6, R40, R39 ;  /* 0x000000272806723e */ /* 0x000fe400000000ff */
[----:B------:R-:W-:-:S05]  /*6530*/  F2FP.PACK_AB R7, R42, R41 ;  /* 0x000000292a07723e */ /* 0x000fca00000000ff */
[----:B------:R1:W-:Y:S02]  /*6540*/  STS.128 [R20+-0x180], R4 ;  /* 0xfffe800414007388 */ /* 0x0003e40000000c00 */
.L_x_393:
[----:B------:R-:W-:Y:S01]  /*6550*/  WARPSYNC 0xffffffff ;  /* 0xffffffff00007948 */ /* 0x000fe20003800000 */
[----:B------:R-:W-:Y:S06]  /*6560*/  BAR.SYNC.DEFER_BLOCKING 0x0 ;  /* 0x0000000000007b1d */ /* 0x000fec0000010000 */
[----:B------:R-:W-:Y:S01]  /*6570*/  BSSY B0, `(.L_x_394) ;  /* 0x0000013000007945 */ /* 0x000fe20003800000 */
[----:B------:R-:W-:Y:S05]  /*6580*/  @P6 BRA `(.L_x_395) ;  /* 0x0000011000006947 */ /* 0x000fea0003800000 */
[----:B-1----:R-:W1:Y:S02]  /*6590*/  LDS.128 R4, [R20] ;  /* 0x0000000014047984 */ /* 0x002e640000000c00 */
[----:B-1----:R-:W-:-:S02]  /*65a0*/  HADD2.F32 R0, -RZ, R4.H0_H0 ;  /* 0x20000004ff007230 */ /* 0x002fc40000004100 */
[----:B0-----:R-:W-:Y:S02]  /*65b0*/  HADD2.F32 R9, -RZ, R4.H1_H1 ;  /* 0x30000004ff097230 */ /* 0x001fe40000004100 */
[--C-:B------:R-:W-:Y:S01]  /*65c0*/  HADD2.F32 R4, -RZ, R6.reuse.H0_H0 ;  /* 0x20000006ff047230 */ /* 0x100fe20000004100 */
[----:B------:R-:W-:Y:S01]  /*65d0*/  FADD.FTZ R35, R35, R0 ;  /* 0x0000000023237221 */ /* 0x000fe20000010000 */
[----:B------:R-:W-:Y:S01]  /*65e0*/  HADD2.F32 R11, -RZ, R6.H1_H1 ;  /* 0x30000006ff0b7230 */ /* 0x000fe20000004100 */
[----:B------:R-:W-:Y:S01]  /*65f0*/  FADD.FTZ R36, R36, R9 ;  /* 0x0000000924247221 */ /* 0x000fe20000010000 */
[----:B------:R-:W-:Y:S01]  /*6600*/  HADD2.F32 R2, -RZ, R5.H0_H0 ;  /* 0x20000005ff027230 */ /* 0x000fe20000004100 */
[----:B------:R-:W-:Y:S01]  /*6610*/  FADD.FTZ R39, R39, R4 ;  /* 0x0000000427277221 */ /* 0x000fe20000010000 */
[----:B------:R-:W-:Y:S01]  /*6620*/  HADD2.F32 R6, -RZ, R7.H0_H0 ;  /* 0x20000007ff067230 */ /* 0x000fe20000004100 */
[----:B------:R-:W-:Y:S01]  /*6630*/  FADD.FTZ R40, R40, R11 ;  /* 0x0000000b28287221 */ /* 0x000fe20000010000 */
[----:B------:R-:W-:Y:S01]  /*6640*/  HADD2.F32 R5, -RZ, R5.H1_H1 ;  /* 0x30000005ff057230 */ /* 0x000fe20000004100 */
[----:B------:R-:W-:Y:S01]  /*6650*/  FADD.FTZ R37, R37, R2 ;  /* 0x0000000225257221 */ /* 0x000fe20000010000 */
[----:B------:R-:W-:Y:S01]  /*6660*/  HADD2.F32 R7, -RZ, R7.H1_H1 ;  /* 0x30000007ff077230 */ /* 0x000fe20000004100 */
[----:B------:R-:W-:-:S02]  /*6670*/  FADD.FTZ R41, R41, R6 ;  /* 0x0000000629297221 */ /* 0x000fc40000010000 */
[----:B------:R-:W-:Y:S02]  /*6680*/  FADD.FTZ R38, R38, R5 ;  /* 0x0000000526267221 */ /* 0x000fe40000010000 */
[----:B------:R-:W-:Y:S02]  /*6690*/  FADD.FTZ R42, R42, R7 ;  /* 0x000000072a2a7221 */ /* 0x000fe40000010000 */
.L_x_395:
[----:B------:R-:W-:Y:S05]  /*66a0*/  BSYNC B0 ;  /* 0x0000000000007941 */ /* 0x000fea0003800000 */
.L_x_394:
[----:B------:R-:W-:Y:S06]  /*66b0*/  BAR.SYNC.DEFER_BLOCKING 0x0 ;  /* 0x0000000000007b1d */ /* 0x000fec0000010000 */
[----:B------:R-:W-:Y:S01]  /*66c0*/  BSSY B0, `(.L_x_396) ;  /* 0x0000007000007945 */ /* 0x000fe20003800000 */
[----:B------:R-:W-:Y:S05]  /*66d0*/  @P2 BRA `(.L_x_397) ;  /* 0x0000005000002947 */ /* 0x000fea0003800000 */
[----:B-1----:R-:W-:Y:S02]  /*66e0*/  F2FP.PACK_AB R4, R36, R35 ;  /* 0x000000232404723e */ /* 0x002fe400000000ff */
[----:B------:R-:W-:-:S02]  /*66f0*/  F2FP.PACK_AB R5, R38, R37 ;  /* 0x000000252605723e */ /* 0x000fc400000000ff */
[----:B------:R-:W-:Y:S02]  /*6700*/  F2FP.PACK_AB R6, R40, R39 ;  /* 0x000000272806723e */ /* 0x000fe400000000ff */
[----:B------:R-:W-:-:S05]  /*6710*/  F2FP.PACK_AB R7, R42, R41 ;  /* 0x000000292a07723e */ /* 0x000fca00000000ff */
[----:B------:R1:W-:Y:S02]  /*6720*/  STS.128 [R20+-0xc0], R4 ;  /* 0xffff400414007388 */ /* 0x0003e40000000c00 */
.L_x_397:
[----:B------:R-:W-:Y:S05]  /*6730*/  BSYNC B0 ;  /* 0x0000000000007941 */ /* 0x000fea0003800000 */
.L_x_396:
[----:B------:R-:W-:Y:S06]  /*6740*/  BAR.SYNC.DEFER_BLOCKING 0x0 ;  /* 0x0000000000007b1d */ /* 0x000fec0000010000 */
[----:B------:R-:W-:Y:S01]  /*6750*/  BSSY B0, `(.L_x_398) ;  /* 0x0000013000007945 */ /* 0x000fe20003800000 */
[----:B------:R-:W-:Y:S05]  /*6760*/  @P3 BRA `(.L_x_399) ;  /* 0x0000011000003947 */ /* 0x000fea0003800000 */
[----:B-1----:R-:W1:Y:S02]  /*6770*/  LDS.128 R4, [R20] ;  /* 0x0000000014047984 */ /* 0x002e640000000c00 */
[--C-:B-1----:R-:W-:Y:S02]  /*6780*/  HADD2.F32 R0, -RZ, R4.reuse.H0_H0 ;  /* 0x20000004ff007230 */ /* 0x102fe40000004100 */
[----:B0-----:R-:W-:-:S02]  /*6790*/  HADD2.F32 R9, -RZ, R4.H1_H1 ;  /* 0x30000004ff097230 */ /* 0x001fc40000004100 */
        /* <DEDUP_REMOVED lines=14> */
.L_x_399:
[----:B------:R-:W-:Y:S05]  /*6880*/  BSYNC B0 ;  /* 0x0000000000007941 */ /* 0x000fea0003800000 */
.L_x_398:
        /* <DEDUP_REMOVED lines=8> */
.L_x_401:
[----:B------:R-:W-:Y:S05]  /*6910*/  BSYNC B0 ;  /* 0x0000000000007941 */ /* 0x000fea0003800000 */
.L_x_400:
        /* <DEDUP_REMOVED lines=20> */
.L_x_403:
[----:B------:R-:W-:Y:S05]  /*6a60*/  BSYNC B0 ;  /* 0x0000000000007941 */ /* 0x000fea0003800000 */
.L_x_402:
[----:B------:R-:W-:Y:S06]  /*6a70*/  BAR.SYNC.DEFER_BLOCKING 0x0 ;  /* 0x0000000000007b1d */ /* 0x000fec0000010000 */
.L_x_392:
        /* <DEDUP_REMOVED lines=17> */
.L_x_404:
[----:B-1----:R-:W-:Y:S02]  /*6b90*/  IMAD.MOV.U32 R4, RZ, RZ, c[0x0][0x250] ;  /* 0x00009400ff047624 */ /* 0x002fe400078e00ff */
[----:B------:R-:W-:-:S05]  /*6ba0*/  IMAD.MOV.U32 R5, RZ, RZ, c[0x0][0x254] ;  /* 0x00009500ff057624 */ /* 0x000fca00078e00ff */
[----:B------:R-:W2:Y:S01]  /*6bb0*/  LDG.E R4, [R4.64] ;  /* 0x0000002404047981 */ /* 0x000ea2000c1e1900 */
[----:B------:R-:W-:Y:S02]  /*6bc0*/  IMAD R33, R3, 0x30, R33 ;  /* 0x0000003003217824 */ /* 0x000fe400078e0221 */
[C---:B--2---:R-:W-:Y:S02]  /*6bd0*/  FMUL.FTZ R36, R4.reuse, R36 ;  /* 0x0000002404247220 */ /* 0x044fe40000410000 */
[C---:B------:R-:W-:Y:S02]  /*6be0*/  FMUL.FTZ R37, R4.reuse, R37 ;  /* 0x0000002504257220 */ /* 0x040fe40000410000 */
[C---:B------:R-:W-:Y:S02]  /*6bf0*/  FMUL.FTZ R38, R4.reuse, R38 ;  /* 0x0000002604267220 */ /* 0x040fe40000410000 */
[----:B------:R-:W1:Y:S01]  /*6c00*/  F2I.S8.NTZ R36, R36 ;  /* 0x0000002400247305 */ /* 0x000e620000202100 */
[----:B------:R-:W-:-:S02]  /*6c10*/  FMUL.FTZ R39, R4, R39 ;  /* 0x0000002704277220 */ /* 0x000fc40000410000 */
[C---:B------:R-:W-:Y:S02]  /*6c20*/  FMUL.FTZ R40, R4.reuse, R40 ;  /* 0x0000002804287220 */ /* 0x040fe40000410000 */
[C---:B------:R-:W-:Y:S02]  /*6c30*/  FMUL.FTZ R35, R4.reuse, R35 ;  /* 0x0000002304237220 */ /* 0x040fe40000410000 */
[C---:B------:R-:W-:Y:S01]  /*6c40*/  FMUL.FTZ R41, R4.reuse, R41 ;  /* 0x0000002904297220 */ /* 0x040fe20000410000 */
[----:B------:R-:W2:Y:S01]  /*6c50*/  F2I.S8.NTZ R37, R37 ;  /* 0x0000002500257305 */ /* 0x000ea20000202100 */
[----:B------:R-:W-:-:S07]  /*6c60*/  FMUL.FTZ R4, R4, R42 ;  /* 0x0000002a04047220 */ /* 0x000fce0000410000 */
[----:B------:R-:W3:Y:S01]  /*6c70*/  F2I.S8.NTZ R38, R38 ;  /* 0x0000002600267305 */ /* 0x000ee20000202100 */
[----:B-1----:R-:W-:-:S04]  /*6c80*/  PRMT R0, R36, 0x8880, RZ ;  /* 0x0000888024007816 */ /* 0x002fc800000000ff */
[----:B------:R-:W-:-:S03]  /*6c90*/  PRMT R0, R0, 0x7710, RZ ;  /* 0x0000771000007816 */ /* 0x000fc600000000ff */
[----:B------:R-:W1:Y:S01]  /*6ca0*/  F2I.S8.NTZ R39, R39 ;  /* 0x0000002700277305 */ /* 0x000e620000202100 */
[----:B--2---:R-:W-:Y:S02]  /*6cb0*/  PRMT R2, R37, 0x8880, RZ ;  /* 0x0000888025027816 */ /* 0x004fe400000000ff */
[----:B0-----:R-:W-:Y:S02]  /*6cc0*/  LOP3.LUT R9, R0, 0xff, RZ, 0xc0, !PT ;  /* 0x000000ff00097812 */ /* 0x001fe400078ec0ff */
[----:B------:R-:W-:Y:S02]  /*6cd0*/  PRMT R2, R2, 0x7710, RZ ;  /* 0x0000771002027816 */ /* 0x000fe400000000ff */
[----:B------:R-:W-:Y:S01]  /*6ce0*/  SHF.L.U64.HI R6, R9, 0x8, RZ ;  /* 0x0000000809067819 */ /* 0x000fe200000102ff */
[----:B------:R-:W0:Y:S01]  /*6cf0*/  F2I.S8.NTZ R40, R40 ;  /* 0x0000002800287305 */ /* 0x000e220000202100 */
[----:B---3--:R-:W-:Y:S02]  /*6d00*/  PRMT R5, R38, 0x8880, RZ ;  /* 0x0000888026057816 */ /* 0x008fe400000000ff */
[----:B------:R-:W-:-:S02]  /*6d10*/  LOP3.LUT R8, R2, 0xff, RZ, 0xc0, !PT ;  /* 0x000000ff02087812 */ /* 0x000fc400078ec0ff */
[----:B------:R-:W-:Y:S02]  /*6d20*/  PRMT R5, R5, 0x7710, RZ ;  /* 0x0000771005057816 */ /* 0x000fe400000000ff */
[----:B------:R-:W-:Y:S01]  /*6d30*/  SHF.L.U64.HI R2, R8, 0x10, RZ ;  /* 0x0000001008027819 */ /* 0x000fe200000102ff */
[----:B------:R-:W2:Y:S01]  /*6d40*/  F2I.S8.NTZ R35, R35 ;  /* 0x0000002300237305 */ /* 0x000ea20000202100 */
[----:B------:R-:W-:Y:S02]  /*6d50*/  LOP3.LUT R7, R5, 0xff, RZ, 0xc0, !PT ;  /* 0x000000ff05077812 */ /* 0x000fe400078ec0ff */
[----:B-1----:R-:W-:Y:S02]  /*6d60*/  PRMT R0, R39, 0x8880, RZ ;  /* 0x0000888027007816 */ /* 0x002fe400000000ff */
[----:B------:R-:W-:Y:S02]  /*6d70*/  SHF.L.U64.HI R5, R7, 0x18, RZ ;  /* 0x0000001807057819 */ /* 0x000fe400000102ff */
[----:B------:R-:W-:Y:S01]  /*6d80*/  PRMT R0, R0, 0x7710, RZ ;  /* 0x0000771000007816 */ /* 0x000fe200000000ff */
[----:B------:R-:W1:Y:S01]  /*6d90*/  F2I.S8.NTZ R41, R41 ;  /* 0x0000002900297305 */ /* 0x000e620000202100 */
[----:B------:R-:W-:-:S02]  /*6da0*/  LOP3.LUT R5, R5, R2, R6, 0xfe, !PT ;  /* 0x0000000205057212 */ /* 0x000fc400078efe06 */
[----:B0-----:R-:W-:Y:S02]  /*6db0*/  PRMT R2, R40, 0x8880, RZ ;  /* 0x0000888028027816 */ /* 0x001fe400000000ff */
[----:B------:R-:W-:Y:S02]  /*6dc0*/  LOP3.LUT R0, R0, 0xff, RZ, 0xc0, !PT ;  /* 0x000000ff00007812 */ /* 0x000fe400078ec0ff */
[----:B------:R-:W-:Y:S01]  /*6dd0*/  PRMT R2, R2, 0x7710, RZ ;  /* 0x0000771002027816 */ /* 0x000fe200000000ff */
[----:B------:R-:W0:Y:S01]  /*6de0*/  F2I.S8.NTZ R4, R4 ;  /* 0x0000000400047305 */ /* 0x000e220000202100 */
[----:B--2---:R-:W-:Y:S02]  /*6df0*/  PRMT R35, R35, 0x8880, RZ ;  /* 0x0000888023237816 */ /* 0x004fe400000000ff */
[----:B------:R-:W-:Y:S02]  /*6e00*/  LOP3.LUT R6, R0, 0xffffff00, R5, 0xf8, !PT ;  /* 0xffffff0000067812 */ /* 0x000fe400078ef805 */
[----:B------:R-:W-:-:S02]  /*6e10*/  PRMT R5, R2, 0x7604, RZ ;  /* 0x0000760402057816 */ /* 0x000fc400000000ff */
[----:B------:R-:W-:Y:S02]  /*6e20*/  PRMT R0, R35, 0x7710, RZ ;  /* 0x0000771023007816 */ /* 0x000fe400000000ff */
[----:B-1----:R-:W-:Y:S02]  /*6e30*/  PRMT R41, R41, 0x8880, RZ ;  /* 0x0000888029297816 */ /* 0x002fe400000000ff */
[----:B------:R-:W-:Y:S01]  /*6e40*/  LOP3.LUT R3, R5, 0xffff00ff, R6, 0xf8, !PT ;  /* 0xffff00ff05037812 */ /* 0x000fe200078ef806 */
[----:B------:R-:W-:Y:S01]  /*6e50*/  IMAD.U32 R6, R8, 0x10000, RZ ;  /* 0x0001000008067824 */ /* 0x000fe200078e00ff */
[----:B------:R-:W-:Y:S02]  /*6e60*/  PRMT R2, R41, 0x7710, RZ ;  /* 0x0000771029027816 */ /* 0x000fe400000000ff */
[----:B------:R-:W-:Y:S02]  /*6e70*/  PRMT R9, R0, 0x6540, R9 ;  /* 0x0000654000097816 */ /* 0x000fe40000000009 */
[----:B------:R-:W-:-:S02]  /*6e80*/  PRMT R2, R2, 0x7054, RZ ;  /* 0x0000705402027816 */ /* 0x000fc400000000ff */
[----:B0-----:R-:W-:Y:S02]  /*6e90*/  PRMT R0, R4, 0x8880, RZ ;  /* 0x0000888004007816 */ /* 0x001fe400000000ff */
        /* <DEDUP_REMOVED lines=9> */
.L_x_290:
[----:B0-----:R-:W-:Y:S01]  /*6f30*/  IMAD.MOV.U32 R54, RZ, RZ, 0x10 ;  /* 0x00000010ff367424 */ /* 0x001fe200078e00ff */
[----:B------:R-:W-:Y:S01]  /*6f40*/  MOV R30, 0x6f80 ;  /* 0x00006f80001e7802 */ /* 0x000fe20000000f00 */
[----:B------:R-:W-:Y:S02]  /*6f50*/  IMAD.MOV.U32 R55, RZ, RZ, 0x1f ;  /* 0x0000001fff377424 */ /* 0x000fe400078e00ff */
[----:B------:R-:W-:Y:S02]  /*6f60*/  IMAD.MOV.U32 R46, RZ, RZ, -0x1 ;  /* 0xffffffffff2e7424 */ /* 0x000fe400078e00ff */
[----:B------:R-:W-:Y:S05]  /*6f70*/  CALL.REL.NOINC `($__internal_2_$__cuda_sm70_shflsync_bfly_p) ;  /* 0x000003a000007944 */ /* 0x000fea0003c00000 */
[----:B01----:R-:W-:Y:S05]  /*6f80*/  BRA `(.L_x_405) ;  /* 0xffffa80000007947 */ /* 0x003fea000383ffff */
.L_x_291:
[----:B------:R-:W-:Y:S01]  /*6f90*/  IMAD.MOV.U32 R54, RZ, RZ, 0x8 ;  /* 0x00000008ff367424 */ /* 0x000fe200078e00ff */
[----:B------:R-:W-:Y:S01]  /*6fa0*/  MOV R30, 0x6fe0 ;  /* 0x00006fe0001e7802 */ /* 0x000fe20000000f00 */
[----:B------:R-:W-:Y:S02]  /*6fb0*/  IMAD.MOV.U32 R55, RZ, RZ, 0x1f ;  /* 0x0000001fff377424 */ /* 0x000fe400078e00ff */
[----:B------:R-:W-:Y:S02]  /*6fc0*/  IMAD.MOV.U32 R46, RZ, RZ, -0x1 ;  /* 0xffffffffff2e7424 */ /* 0x000fe400078e00ff */
[----:B------:R-:W-:Y:S05]  /*6fd0*/  CALL.REL.NOINC `($__internal_2_$__cuda_sm70_shflsync_bfly_p) ;  /* 0x0000034000007944 */ /* 0x000fea0003c00000 */
[----:B01----:R-:W-:Y:S01]  /*6fe0*/  FADD.FTZ R57, R57, R54 ;  /* 0x0000003639397221 */ /* 0x003fe20000010000 */
[----:B------:R-:W-:Y:S01]  /*6ff0*/  MOV R30, 0x7040 ;  /* 0x00007040001e7802 */ /* 0x000fe20000000f00 */
[----:B------:R-:W-:-:S02]  /*7000*/  IMAD.MOV.U32 R54, RZ, RZ, 0x4 ;  /* 0x00000004ff367424 */ /* 0x000fc400078e00ff */
[----:B------:R-:W-:Y:S02]  /*7010*/  IMAD.MOV.U32 R55, RZ, RZ, 0x1f ;  /* 0x0000001fff377424 */ /* 0x000fe400078e00ff */
[----:B------:R-:W-:Y:S02]  /*7020*/  IMAD.MOV.U32 R46, RZ, RZ, -0x1 ;  /* 0xffffffffff2e7424 */ /* 0x000fe400078e00ff */
[----:B------:R-:W-:Y:S05]  /*7030*/  CALL.REL.NOINC `($__internal_2_$__cuda_sm70_shflsync_bfly_p) ;  /* 0x000002e000007944 */ /* 0x000fea0003c00000 */
[----:B01----:R-:W-:Y:S01]  /*7040*/  FADD.FTZ R57, R57, R54 ;  /* 0x0000003639397221 */ /* 0x003fe20000010000 */
[----:B------:R-:W-:Y:S01]  /*7050*/  MOV R30, 0x70a0 ;  /* 0x000070a0001e7802 */ /* 0x000fe20000000f00 */
[----:B------:R-:W-:Y:S02]  /*7060*/  IMAD.MOV.U32 R54, RZ, RZ, 0x2 ;  /* 0x00000002ff367424 */ /* 0x000fe400078e00ff */
[----:B------:R-:W-:Y:S02]  /*7070*/  IMAD.MOV.U32 R55, RZ, RZ, 0x1f ;  /* 0x0000001fff377424 */ /* 0x000fe400078e00ff */
[----:B------:R-:W-:Y:S02]  /*7080*/  IMAD.MOV.U32 R46, RZ, RZ, -0x1 ;  /* 0xffffffffff2e7424 */ /* 0x000fe400078e00ff */
[----:B------:R-:W-:Y:S05]  /*7090*/  CALL.REL.NOINC `($__internal_2_$__cuda_sm70_shflsync_bfly_p) ;  /* 0x0000028000007944 */ /* 0x000fea0003c00000 */
[----:B-1----:R-:W-:Y:S01]  /*70a0*/  FADD.FTZ R4, R57, R54 ;  /* 0x0000003639047221 */ /* 0x002fe20000010000 */
[----:B------:R-:W-:Y:S01]  /*70b0*/  MOV R30, 0x7110 ;  /* 0x00007110001e7802 */ /* 0x000fe20000000f00 */
[----:B------:R-:W-:-:S02]  /*70c0*/  IMAD.MOV.U32 R54, RZ, RZ, 0x1 ;  /* 0x00000001ff367424 */ /* 0x000fc400078e00ff */
[----:B0-----:R-:W-:Y:S02]  /*70d0*/  IMAD.MOV.U32 R55, RZ, RZ, 0x1f ;  /* 0x0000001fff377424 */ /* 0x001fe400078e00ff */
[----:B------:R-:W-:Y:S02]  /*70e0*/  IMAD.MOV.U32 R46, RZ, RZ, -0x1 ;  /* 0xffffffffff2e7424 */ /* 0x000fe400078e00ff */
[----:B------:R-:W-:Y:S02]  /*70f0*/  IMAD.MOV.U32 R57, RZ, RZ, R4 ;  /* 0x000000ffff397224 */ /* 0x000fe400078e0004 */
[----:B------:R-:W-:Y:S05]  /*7100*/  CALL.REL.NOINC `($__internal_2_$__cuda_sm70_shflsync_bfly_p) ;  /* 0x0000021000007944 */ /* 0x000fea0003c00000 */
[----:B01----:R-:W-:Y:S05]  /*7110*/  BRA `(.L_x_406) ;  /* 0xffffa70000007947 */ /* 0x003fea000383ffff */
.L_x_329:
[----:B0-----:R-:W-:Y:S01]  /*7120*/  IMAD.MOV.U32 R54, RZ, RZ, 0x2 ;  /* 0x00000002ff367424 */ /* 0x001fe200078e00ff */
[----:B------:R-:W-:Y:S01]  /*7130*/  MOV R30, 0x7170 ;  /* 0x00007170001e7802 */ /* 0x000fe20000000f00 */
[----:B------:R-:W-:Y:S02]  /*7140*/  IMAD.MOV.U32 R55, RZ, RZ, 0x1f ;  /* 0x0000001fff377424 */ /* 0x000fe400078e00ff */
[----:B------:R-:W-:Y:S02]  /*7150*/  IMAD.MOV.U32 R46, RZ, RZ, -0x1 ;  /* 0xffffffffff2e7424 */ /* 0x000fe400078e00ff */
[----:B------:R-:W-:Y:S05]  /*7160*/  CALL.REL.NOINC `($__internal_2_$__cuda_sm70_shflsync_bfly_p) ;  /* 0x000001b000007944 */ /* 0x000fea0003c00000 */
[----:B01----:R-:W-:Y:S05]  /*7170*/  BRA `(.L_x_407) ;  /* 0xffffbf8000007947 */ /* 0x003fea000383ffff */
.L_x_330:
[----:B------:R-:W-:Y:S01]  /*7180*/  IMAD.MOV.U32 R54, RZ, RZ, 0x1 ;  /* 0x00000001ff367424 */ /* 0x000fe200078e00ff */
[----:B------:R-:W-:Y:S01]  /*7190*/  MOV R30, 0x71d0 ;  /* 0x000071d0001e7802 */ /* 0x000fe20000000f00 */
[----:B------:R-:W-:-:S02]  /*71a0*/  IMAD.MOV.U32 R55, RZ, RZ, 0x1f ;  /* 0x0000001fff377424 */ /* 0x000fc400078e00ff */
[----:B------:R-:W-:Y:S02]  /*71b0*/  IMAD.MOV.U32 R46, RZ, RZ, -0x1 ;  /* 0xffffffffff2e7424 */ /* 0x000fe400078e00ff */
[----:B------:R-:W-:Y:S05]  /*71c0*/  CALL.REL.NOINC `($__internal_2_$__cuda_sm70_shflsync_bfly_p) ;  /* 0x0000015000007944 */ /* 0x000fea0003c00000 */
[----:B01----:R-:W-:Y:S05]  /*71d0*/  BRA `(.L_x_408) ;  /* 0xffffbf5000007947 */ /* 0x003fea000383ffff */
.L_x_334:
[----:B------:R-:W-:Y:S01]  /*71e0*/  IMAD.MOV.U32 R57, RZ, RZ, R3 ;  /* 0x000000ffff397224 */ /* 0x000fe200078e0003 */
[----:B--2---:R-:W-:Y:S01]  /*71f0*/  MOV R30, 0x7240 ;  /* 0x00007240001e7802 */ /* 0x004fe20000000f00 */
[----:B------:R-:W-:Y:S02]  /*7200*/  IMAD.MOV.U32 R54, RZ, RZ, 0x10 ;  /* 0x00000010ff367424 */ /* 0x000fe400078e00ff */
[----:B------:R-:W-:Y:S02]  /*7210*/  IMAD.MOV.U32 R55, RZ, RZ, 0x1f ;  /* 0x0000001fff377424 */ /* 0x000fe400078e00ff */
[----:B------:R-:W-:Y:S02]  /*7220*/  IMAD.MOV.U32 R46, RZ, RZ, -0x1 ;  /* 0xffffffffff2e7424 */ /* 0x000fe400078e00ff */
[----:B01--4-:R-:W-:Y:S05]  /*7230*/  CALL.REL.NOINC `($__internal_2_$__cuda_sm70_shflsync_bfly_p) ;  /* 0x000000e000007944 */ /* 0x013fea0003c00000 */
[----:B01----:R-:W-:Y:S05]  /*7240*/  BRA `(.L_x_409) ;  /* 0xffffc15000007947 */ /* 0x003fea000383ffff */
.L_x_335:
[----:B------:R-:W-:Y:S01]  /*7250*/  IMAD.MOV.U32 R54, RZ, RZ, 0x8 ;  /* 0x00000008ff367424 */ /* 0x000fe200078e00ff */
[----:B--2---:R-:W-:Y:S01]  /*7260*/  MOV R30, 0x72a0 ;  /* 0x000072a0001e7802 */ /* 0x004fe20000000f00 */
[----:B------:R-:W-:Y:S02]  /*7270*/  IMAD.MOV.U32 R55, RZ, RZ, 0x1f ;  /* 0x0000001fff377424 */ /* 0x000fe400078e00ff */
[----:B------:R-:W-:-:S02]  /*7280*/  IMAD.MOV.U32 R46, RZ, RZ, -0x1 ;  /* 0xffffffffff2e7424 */ /* 0x000fc400078e00ff */
[----:B01-3--:R-:W-:Y:S05]  /*7290*/  CALL.REL.NOINC `($__internal_2_$__cuda_sm70_shflsync_bfly_p) ;  /* 0x0000008000007944 */ /* 0x00bfea0003c00000 */
[----:B-1----:R-:W-:Y:S01]  /*72a0*/  FMNMX.FTZ R0, R57, R54, !PT ;  /* 0x0000003639007209 */ /* 0x002fe20007810000 */
[----:B------:R-:W-:Y:S01]  /*72b0*/  IMAD.MOV.U32 R54, RZ, RZ, 0x4 ;  /* 0x00000004ff367424 */ /* 0x000fe200078e00ff */
[----:B------:R-:W-:Y:S01]  /*72c0*/  MOV R30, 0x7310 ;  /* 0x00007310001e7802 */ /* 0x000fe20000000f00 */
[----:B0-----:R-:W-:-:S02]  /*72d0*/  IMAD.MOV.U32 R55, RZ, RZ, 0x1f ;  /* 0x0000001fff377424 */ /* 0x001fc400078e00ff */
[----:B------:R-:W-:Y:S02]  /*72e0*/  IMAD.MOV.U32 R46, RZ, RZ, -0x1 ;  /* 0xffffffffff2e7424 */ /* 0x000fe400078e00ff */
[----:B------:R-:W-:Y:S02]  /*72f0*/  IMAD.MOV.U32 R57, RZ, RZ, R0 ;  /* 0x000000ffff397224 */ /* 0x000fe400078e0000 */
[----:B------:R-:W-:Y:S05]  /*7300*/  CALL.REL.NOINC `($__internal_2_$__cuda_sm70_shflsync_bfly_p) ;  /* 0x0000001000007944 */ /* 0x000fea0003c00000 */
[----:B01----:R-:W-:Y:S05]  /*7310*/  BRA `(.L_x_410) ;  /* 0xffffc0d000007947 */ /* 0x003fea000383ffff */
        .weak           $__internal_2_$__cuda_sm70_shflsync_bfly_p
        .type           $__internal_2_$__cuda_sm70_shflsync_bfly_p,@function
        .size           $__internal_2_$__cuda_sm70_shflsync_bfly_p,(.L_x_2727 - $__internal_2_$__cuda_sm70_shflsync_bfly_p)
$__internal_2_$__cuda_sm70_shflsync_bfly_p:
[----:B------:R-:W-:Y:S01]  /*7320*/  IMAD.MOV.U32 R31, RZ, RZ, 0x0 ;  /* 0x00000000ff1f7424 */ /* 0x000fe200078e00ff */
[----:B------:R-:W-:Y:S04]  /*7330*/  WARPSYNC R46 ;  /* 0x0000002e00007348 */ /* 0x000fe80003800000 */
[----:B------:R0:W1:Y:S01]  /*7340*/  SHFL.BFLY PT, R54, R57, R54, R55 ;  /* 0x0c00003639367389 */ /* 0x00006200000e0037 */
[----:B------:R-:W-:Y:S05]  /*7350*/  RET.REL.NODEC R30 `(_ZN4mmha33masked_multihead_attention_kernelItLi48ELi64ELi4ELi8ELi64ELb1ELb1EEEv26Multihead_attention_paramsIT_XT5_EE) ;  /* 0xffff8ca01e007950 */ /* 0x000fea0003c3ffff */
.L_x_411:
        /* <DEDUP_REMOVED lines=10> */
.L_x_2727:


//--------------------- .text._ZN4mmha33masked_multihead_attention_kernelItLi48ELi64ELi1ELi8ELi256ELb1ELb0EEEv26Multihead_attention_paramsIT_XT5_EE --------------------------
	.section	.text._ZN4mmha33masked_multihead_attention_kernelItLi48ELi64ELi1ELi8ELi256ELb1ELb0EEEv26Multihead_attention_paramsIT_XT5_EE,"ax",@progbits
	.sectioninfo	@"SHI_REGISTERS=127"
	.align	128
        .global         _ZN4mmha33masked_multihead_attention_kernelItLi48ELi64ELi1ELi8ELi256ELb1ELb0EEEv26Multihead_attention_paramsIT_XT5_EE
        .type           _ZN4mmha33masked_multihead_attention_kernelItLi48ELi64ELi1ELi8ELi256ELb1ELb0EEEv26Multihead_attention_paramsIT_XT5_EE,@function
        .size           _ZN4mmha33masked_multihead_attention_kernelItLi48ELi64ELi1ELi8ELi256ELb1ELb0EEEv26Multihead_attention_paramsIT_XT5_EE,(.L_x_2728 - _ZN4mmha33masked_multihead_attention_kernelItLi48ELi64ELi1ELi8ELi256ELb1ELb0EEEv26Multihead_attention_paramsIT_XT5_EE)
        .other          _ZN4mmha33masked_multihead_attention_kernelItLi48ELi64ELi1ELi8ELi256ELb1ELb0EEEv26Multihead_attention_paramsIT_XT5_EE,@"STO_CUDA_ENTRY STV_DEFAULT"
_ZN4mmha33masked_multihead_attention_kernelItLi48ELi64ELi1ELi8ELi256ELb1ELb0EEEv26Multihead_attention_paramsIT_XT5_EE:
.text._ZN4mmha33masked_multihead_attention_kernelItLi48ELi64ELi1ELi8ELi256ELb1ELb0EEEv26Multihead_attention_paramsIT_XT5_EE:
        /* <DEDUP_REMOVED lines=11> */
.L_x_412:
        /* <DEDUP_REMOVED lines=124> */
.L_x_414:
[----:B0--3--:R-:W-:Y:S05]  /*0870*/  BSYNC B0 ;  /* 0x0000000000007941 */ /* 0x009fea0003800000 */
.L_x_413:
        /* <DEDUP_REMOVED lines=68> */
.L_x_417:
        /* <DEDUP_REMOVED lines=9> */
.L_x_418:
        /* <DEDUP_REMOVED lines=42> */
.L_x_422:
        /* <DEDUP_REMOVED lines=34> */
.L_x_425:
[----:B------:R-:W-:Y:S05]  /*1210*/  BSYNC B2 ;  /* 0x0000000000027941 */ /* 0x000fea0003800000 */
.L_x_424:
[----:B------:R-:W-:Y:S01]  /*1220*/  PRMT R0, R23, 0x7632, R0 ;  /* 0x0000763217007816 */ /* 0x000fe20000000000 */
[----:B------:R0:W-:Y:S04]  /*1230*/  STS.U16 [R20+0x140], R23 ;  /* 0x0001401714007388 */ /* 0x0001e80000000400 */
[----:B------:R0:W-:Y:S02]  /*1240*/  STS.U16 [R9], R0 ;  /* 0x0000000009007388 */ /* 0x0001e40000000400 */
.L_x_423:
[----:B------:R-:W-:Y:S05]  /*1250*/  BSYNC B1 ;  /* 0x0000000000017941 */ /* 0x000fea0003800000 */
.L_x_421:
[----:B0-----:R-:W-:Y:S01]  /*1260*/  PRMT R0, R27, 0x7632, R0 ;  /* 0x000076321b007816 */ /* 0x001fe20000000000 */
[----:B------:R0:W-:Y:S04]  /*1270*/  STS.U16 [R14+0x140], R27 ;  /* 0x0001401b0e007388 */ /* 0x0001e80000000400 */
[----:B------:R0:W-:Y:S02]  /*1280*/  STS.U16 [R29], R0 ;  /* 0x000000001d007388 */ /* 0x0001e40000000400 */
.L_x_420:
[----:B------:R-:W-:Y:S05]  /*1290*/  BSYNC B0 ;  /* 0x0000000000007941 */ /* 0x000fea0003800000 */
.L_x_419:
[----:B------:R-:W-:Y:S06]  /*12a0*/  BAR.SYNC.DEFER_BLOCKING 0x0 ;  /* 0x0000000000007b1d */ /* 0x000fec0000010000 */
[----:B------:R-:W-:Y:S01]  /*12b0*/  BSSY B0, `(.L_x_426) ;  /* 0x0000005000007945 */ /* 0x000fe20003800000 */
[----:B------:R-:W-:Y:S05]  /*12c0*/  @!P6 BRA `(.L_x_427) ;  /* 0x000000300000e947 */ /* 0x000fea0003800000 */
[----:B------:R-:W-:Y:S01]  /*12d0*/  ISETP.NE.AND P0, PT, RZ, c[0x0][0x1ec], PT ;  /* 0x00007b00ff007a0c */ /* 0x000fe20003f05270 */
[----:B0-----:R0:W1:-:S12]  /*12e0*/  LDS R27, [R10] ;  /* 0x000000000a1b7984 */ /* 0x0010580000000800 */
[----:B------:R0:W2:Y:S02]  /*12f0*/  @!P0 LDS R23, [R12] ;  /* 0x000000000c178984 */ /* 0x0000a40000000800 */
.L_x_427:
[----:B------:R-:W-:Y:S05]  /*1300*/  BSYNC B0 ;  /* 0x0000000000007941 */ /* 0x000fea0003800000 */
.L_x_426:
[----:B------:R-:W-:Y:S06]  /*1310*/  BAR.SYNC.DEFER_BLOCKING 0x0 ;  /* 0x0000000000007b1d */ /* 0x000fec0000010000 */
[----:B------:R-:W-:Y:S05]  /*1320*/  BRA `(.L_x_416) ;  /* 0x0000035000007947 */ /* 0x000fea0003800000 */
.L_x_415:
        /* <DEDUP_REMOVED lines=25> */
.L_x_428:
        /* <DEDUP_REMOVED lines=27> */
.L_x_429:
[----:B------:R-:W-:Y:S05]  /*1670*/  BSYNC B0 ;  /* 0x0000000000007941 */ /* 0x000fea0003800000 */
.L_x_416:
        /* <DEDUP_REMOVED lines=19> */
.L_x_535:
        /* <DEDUP_REMOVED lines=9> */
.L_x_536:
[----:B-1----:R-:W-:Y:S02]  /*1840*/  FADD.FTZ R0, R5, R6 ;  /* 0x0000000605007221 */ /* 0x002fe40000010000 */
.L_x_431:
[----:B------:R-:W-:Y:S05]  /*1850*/  BSYNC B0 ;  /* 0x0000000000007941 */ /* 0x000fea0003800000 */
.L_x_430:
        /* <DEDUP_REMOVED lines=18> */
.L_x_435:
[----:B------:R3:W-:Y:S02]  /*1980*/  STS [R7.X4+0x140], R120 ;  /* 0x0001407807007388 */ /* 0x0007e40000004800 */
.L_x_434:
        /* <DEDUP_REMOVED lines=30> */
.L_x_436:
        /* <DEDUP_REMOVED lines=16> */
.L_x_457:
[----:B------:R-:W-:-:S04]  /*1c70*/  ISETP.NE.U32.AND P0, PT, RZ, c[0x0][0x200], PT ;  /* 0x00008000ff007a0c */ /* 0x000fc80003f05070 */
[----:B------:R-:W-:-:S13]  /*1c80*/  ISETP.NE.AND.EX P0, PT, RZ, c[0x0][0x204], PT, P0 ;  /* 0x00008100ff007a0c */ /* 0x000fda0003f05300 */
[----:B------:R-:W-:-:S05]  /*1c90*/  @P0 IMAD R105, R2, c[0x0][0x1d4], RZ ;  /* 0x0000750002690a24 */ /* 0x000fca00078e02ff */
[--C-:B------:R-:W-:Y:S02]  /*1ca0*/  @P0 SHF.R.S32.HI R106, RZ, 0x1f, R105.reuse ;  /* 0x0000001fff6a0819 */ /* 0x100fe40000011469 */
[----:B0-----:R-:W-:Y:S02]  /*1cb0*/  @P0 IADD3 R104, P1, P3, R116, c[0x0][0x200], R105 ;  /* 0x0000800074680a10 */ /* 0x001fe40007b3e069 */
[----:B------:R-:W-:-:S04]  /*1cc0*/  @P0 SHF.R.S32.HI R105, RZ, 0x1f, R116 ;  /* 0x0000001fff690819 */ /* 0x000fc80000011474 */
[----:B------:R-:W-:-:S05]  /*1cd0*/  @P0 IADD3.X R105, R105, c[0x0][0x204], R106, P1, P3 ;  /* 0x0000810069690a10 */ /* 0x000fca0000fe646a */
[----:B------:R-:W3:Y:S01]  /*1ce0*/  @P0 LDG.E.U8 R104, [R104.64] ;  /* 0x0000002468680981 */ /* 0x000ee2000c1e1100 */
[----:B------:R-:W-:Y:S01]  /*1cf0*/  IABS R121, R116 ;  /* 0x0000007400797213 */ /* 0x000fe20000000000 */
[----:B------:R-:W-:Y:S01]  /*1d00*/  BSSY B1, `(.L_x_439) ;  /* 0x0000036000017945 */ /* 0x000fe20003800000 */
[----:B------:R-:W-:Y:S02]  /*1d10*/  IABS R122, c[0x0][0x1d4] ;  /* 0x00007500007a7a13 */ /* 0x000fe40000000000 */
[----:B------:R-:W-:Y:S01]  /*1d20*/  ISETP.GE.AND P3, PT, R116, RZ, PT ;  /* 0x000000ff7400720c */ /* 0x000fe20003f66270 */
[----:B------:R-:W-:Y:S01]  /*1d30*/  IMAD.HI.U32 R106, R0, R121, RZ ;  /* 0x00000079006a7227 */ /* 0x000fe200078e00ff */
[----:B------:R-:W-:-:S03]  /*1d40*/  ISETP.NE.AND P4, PT, RZ, c[0x0][0x1d4], PT ;  /* 0x00007500ff007a0c */ /* 0x000fc60003f85270 */
[----:B------:R-:W-:-:S04]  /*1d50*/  IMAD.MOV R106, RZ, RZ, -R106 ;  /* 0x000000ffff6a7224 */ /* 0x000fc800078e0a6a */
[----:B------:R-:W-:-:S05]  /*1d60*/  IMAD R121, R122, R106, R121 ;  /* 0x0000006a7a797224 */ /* 0x000fca00078e0279 */
[----:B------:R-:W-:-:S13]  /*1d70*/  ISETP.GT.U32.AND P1, PT, R3, R121, PT ;  /* 0x000000790300720c */ /* 0x000fda0003f24070 */
[----:B------:R-:W-:-:S05]  /*1d80*/  @!P1 IMAD.IADD R121, R121, 0x1, -R122 ;  /* 0x0000000179799824 */ /* 0x000fca00078e0a7a */
[----:B------:R-:W-:-:S13]  /*1d90*/  ISETP.GT.U32.AND P1, PT, R3, R121, PT ;  /* 0x000000790300720c */ /* 0x000fda0003f24070 */
[----:B------:R-:W-:Y:S01]  /*1da0*/  @!P1 IMAD.IADD R121, R121, 0x1, -R122 ;  /* 0x0000000179799824 */ /* 0x000fe200078e0a7a */
[----:B------:R-:W-:-:S03]  /*1db0*/  ISETP.GE.AND P1, PT, R116, R109, PT ;  /* 0x0000006d7400720c */ /* 0x000fc60003f26270 */
[----:B------:R-:W-:Y:S01]  /*1dc0*/  @!P3 IMAD.MOV R121, RZ, RZ, -R121 ;  /* 0x000000ffff79b224 */ /* 0x000fe200078e0a79 */
[----:B------:R-:W-:Y:S02]  /*1dd0*/  @!P4 LOP3.LUT R121, RZ, c[0x0][0x1d4], RZ, 0x33, !PT ;  /* 0x00007500ff79ca12 */ /* 0x000fe400078e33ff */
[----:B---3--:R-:W-:-:S07]  /*1de0*/  ISETP.NE.AND P0, PT, R104, RZ, P0 ;  /* 0x000000ff6800720c */ /* 0x008fce0000705270 */
[----:B--2-45:R-:W-:Y:S05]  /*1df0*/  @P1 BRA `(.L_x_440) ;  /* 0x0000026000001947 */ /* 0x034fea0003800000 */
[----:B------:R-:W-:-:S05]  /*1e00*/  IMAD.SHL.U32 R123, R121, 0x8, RZ ;  /* 0x00000008797b7824 */ /* 0x000fca00078e00ff */
[----:B------:R-:W-:-:S13]  /*1e10*/  ISETP.GE.AND P3, PT, R123, R118, PT ;  /* 0x000000767b00720c */ /* 0x000fda0003f66270 */
[----:B------:R-:W-:-:S05]  /*1e20*/  @!P3 IMAD R76, R114, c[0x0][0x1d4], RZ ;  /* 0x00007500724cba24 */ /* 0x000fca00078e02ff */
        /* <DEDUP_REMOVED lines=35> */
.L_x_440:
[----:B0-----:R-:W-:Y:S05]  /*2060*/  BSYNC B1 ;  /* 0x0000000000017941 */ /* 0x001fea0003800000 */
.L_x_439:
[----:B------:R-:W-:Y:S01]  /*2070*/  BSSY B1, `(.L_x_441) ;  /* 0x000002a000017945 */ /* 0x000fe20003800000 */
[----:B------:R-:W-:Y:S05]  /*2080*/  @P1 BRA `(.L_x_442) ;  /* 0x0000028000001947 */ /* 0x000fea0003800000 */
[----:B------:R-:W-:-:S05]  /*2090*/  IADD3 R123, R121, c[0x0][0x1d4], RZ ;  /* 0x00007500797b7a10 */ /* 0x000fca0007ffe0ff */
[----:B------:R-:W-:-:S05]  /*20a0*/  IMAD.SHL.U32 R123, R123, 0x8, RZ ;  /* 0x000000087b7b7824 */ /* 0x000fca00078e00ff */
[----:B------:R-:W-:-:S13]  /*20b0*/  ISETP.GE.AND P3, PT, R123, R118, PT ;  /* 0x000000767b00720c */ /* 0x000fda0003f66270 */
[----:B------:R-:W-:Y:S01]  /*20c0*/  @!P3 IMAD R6, R114, c[0x0][0x1d4], RZ ;  /* 0x000075007206ba24 */ /* 0x000fe200078e02ff */
[----:B------:R-:W-:-:S04]  /*20d0*/  @!P3 SHF.R.S32.HI R4, RZ, 0x1f, R123 ;  /* 0x0000001fff04b819 */ /* 0x000fc8000001147b */
        /* <DEDUP_REMOVED lines=27> */
[----:B------:R-:W-:Y:S01]  /*2290*/  IMAD R104, R112, c[0x0][0x1d4], RZ ;  /* 0x0000750070687a24 */ /* 0x000fe200078e02ff */
[----:B------:R-:W-:-:S03]  /*22a0*/  SHF.R.S32.HI R106, RZ, 0x1f, R123 ;  /* 0x0000001fff6a7819 */ /* 0x000fc6000001147b */
[----:B------:R-:W-:-:S05]  /*22b0*/  IMAD R104, R104, 0x30, RZ ;  /* 0x0000003068687824 */ /* 0x000fca00078e02ff */
[----:B------:R-:W-:-:S04]  /*22c0*/  IADD3 R123, P3, R104, R123, RZ ;  /* 0x0000007b687b7210 */ /* 0x000fc80007f7e0ff */
[----:B------:R-:W-:Y:S02]  /*22d0*/  LEA.HI.X.SX32 R106, R104, R106, 0x1, P3 ;  /* 0x0000006a686a7211 */ /* 0x000fe400018f0eff */
[----:B------:R-:W-:-:S04]  /*22e0*/  LEA R104, P3, R123, c[0x0][0x198], 0x1 ;  /* 0x000066007b687a11 */ /* 0x000fc800078608ff */
[----:B------:R-:W-:-:S05]  /*22f0*/  LEA.HI.X R105, R123, c[0x0][0x19c], R106, 0x1, P3 ;  /* 0x000067007b697a11 */ /* 0x000fca00018f0c6a */
[----:B------:R0:W-:Y:S04]  /*2300*/  STG.E.128 [R104.64], R4 ;  /* 0x0000000468007986 */ /* 0x0001e8000c101d24 */
.L_x_442:
[----:B0-----:R-:W-:Y:S05]  /*2310*/  BSYNC B1 ;  /* 0x0000000000017941 */ /* 0x001fea0003800000 */
.L_x_441:
[----:B------:R-:W-:Y:S01]  /*2320*/  BSSY B1, `(.L_x_443) ;  /* 0x000002b000017945 */ /* 0x000fe20003800000 */
[----:B------:R-:W-:Y:S05]  /*2330*/  @P1 BRA `(.L_x_444) ;  /* 0x0000029000001947 */ /* 0x000fea0003800000 */
[----:B------:R-:W-:-:S04]  /*2340*/  IMAD.MOV.U32 R80, RZ, RZ, c[0x0][0x1d4] ;  /* 0x00007500ff507624 */ /* 0x000fc800078e00ff */
[----:B------:R-:W-:-:S04]  /*2350*/  IMAD R123, R80, 0x2, R121 ;  /* 0x00000002507b7824 */ /* 0x000fc800078e0279 */
        /* <DEDUP_REMOVED lines=39> */
.L_x_444:
[----:B0-----:R-:W-:Y:S05]  /*25d0*/  BSYNC B1 ;  /* 0x0000000000017941 */ /* 0x001fea0003800000 */
.L_x_443:
[----:B------:R-:W-:Y:S01]  /*25e0*/  BSSY B1, `(.L_x_445) ;  /* 0x000002c000017945 */ /* 0x000fe20003800000 */
[----:B------:R-:W-:Y:S01]  /*25f0*/  IMAD.MOV.U32 R122, RZ, RZ, c[0x0][0x1d4] ;  /* 0x00007500ff7a7624 */ /* 0x000fe200078e00ff */
[----:B------:R-:W-:Y:S05]  /*2600*/  @P1 BRA `(.L_x_446) ;  /* 0x0000029000001947 */ /* 0x000fea0003800000 */
[----:B------:R-:W-:-:S04]  /*2610*/  IMAD R123, R122, 0x3, R121 ;  /* 0x000000037a7b7824 */ /* 0x000fc800078e0279 */
[----:B------:R-:W-:-:S05]  /*2620*/  IMAD.SHL.U32 R123, R123, 0x8, RZ ;  /* 0x000000087b7b7824 */ /* 0x000fca00078e00ff */
[----:B------:R-:W-:-:S13]  /*2630*/  ISETP.GE.AND P2, PT, R123, R118, PT ;  /* 0x000000767b00720c */ /* 0x000fda0003f46270 */
[----:B------:R-:W-:Y:S01]  /*2640*/  @!P2 IMAD R86, R114, c[0x0][0x1d4], RZ ;  /* 0x000075007256aa24 */ /* 0x000fe200078e02ff */
[----:B------:R-:W-:-:S04]  /*2650*/  @!P2 SHF.R.S32.HI R84, RZ, 0x1f, R123 ;  /* 0x0000001fff54a819 */ /* 0x000fc8000001147b */
[----:B------:R-:W-:-:S04]  /*2660*/  @!P2 IADD3 R85, P3, R86, R123, RZ ;  /* 0x0000007b5655a210 */ /* 0x000fc80007f7e0ff */
[----:B------:R-:W-:Y:S02]  /*2670*/  @!P2 LEA.HI.X.SX32 R84, R86, R84, 0x1, P3 ;  /* 0x000000545654a211 */ /* 0x000fe400018f0eff */
[C---:B------:R-:W-:Y:S01]  /*2680*/  @!P2 LEA R104, P3, R85.reuse, c[0x0][0x198], 0x1 ;  /* 0x000066005568aa11 */ /* 0x040fe200078608ff */
[----:B------:R-:W-:Y:S01]  /*2690*/  ULDC UR4, c[0x0][0x1ec] ;  /* 0x00007b0000047ab9 */ /* 0x000fe20000000800 */
[----:B------:R-:W-:Y:S02]  /*26a0*/  CS2R R86, SRZ ;  /* 0x0000000000567805 */ /* 0x000fe4000001ff00 */
[----:B------:R-:W-:Y:S01]  /*26b0*/  @!P2 LEA.HI.X R105, R85, c[0x0][0x19c], R84, 0x1, P3 ;  /* 0x000067005569aa11 */ /* 0x000fe200018f0c54 */
[----:B------:R-:W-:Y:S01]  /*26c0*/  UISETP.NE.AND UP0, UPT, URZ, UR4, UPT ;  /* 0x000000043f00728c */ /* 0x000fe2000bf05270 */
        /* <DEDUP_REMOVED lines=29> */
.L_x_446:
[----:B0-----:R-:W-:Y:S05]  /*28a0*/  BSYNC B1 ;  /* 0x0000000000017941 */ /* 0x001fea0003800000 */
.L_x_445:
[----:B------:R-:W-:Y:S01]  /*28b0*/  BSSY B1, `(.L_x_447) ;  /* 0x000002c000017945 */ /* 0x000fe20003800000 */
        /* <DEDUP_REMOVED lines=43> */
.L_x_448:
[----:B0-----:R-:W-:Y:S05]  /*2b70*/  BSYNC B1 ;  /* 0x0000000000017941 */ /* 0x001fea0003800000 */
.L_x_447:
        /* <DEDUP_REMOVED lines=43> */
.L_x_450:
[----:B0-----:R-:W-:Y:S05]  /*2e30*/  BSYNC B1 ;  /* 0x0000000000017941 */ /* 0x001fea0003800000 */
.L_x_449:
        /* <DEDUP_REMOVED lines=43> */
.L_x_452:
[----:B0-----:R-:W-:Y:S05]  /*30f0*/  BSYNC B1 ;  /* 0x0000000000017941 */ /* 0x001fea0003800000 */
.L_x_451:
[----:B------:R-:W-:Y:S01]  /*3100*/  BSSY B1, `(.L_x_453) ;  /* 0x000002a000017945 */ /* 0x000fe20003800000 */
[----:B------:R-:W-:Y:S01]  /*3110*/  IMAD R121, R122, 0x7, R121 ;  /* 0x000000077a797824 */ /* 0x000fe200078e0279 */
[----:B------:R-:W-:Y:S05]  /*3120*/  @P1 BRA `(.L_x_454) ;  /* 0x0000027000001947 */ /* 0x000fea0003800000 */
        /* <DEDUP_REMOVED lines=39> */
.L_x_454:
[----:B0-----:R-:W-:Y:S05]  /*33a0*/  BSYNC B1 ;  /* 0x0000000000017941 */ /* 0x001fea0003800000 */
.L_x_453:
        /* <DEDUP_REMOVED lines=66> */
.L_x_456:
[----:B------:R-:W-:Y:S05]  /*37d0*/  BSYNC B1 ;  /* 0x0000000000017941 */ /* 0x000fea0003800000 */
.L_x_455:
[----:B------:R-:W-:-:S04]  /*37e0*/  IADD3 R116, R116, 0x100, RZ ;  /* 0x0000010074747810 */ /* 0x000fc80007ffe0ff */
[----:B------:R-:W-:-:S13]  /*37f0*/  ISETP.GE.AND P0, PT, R116, R119, PT ;  /* 0x000000777400720c */ /* 0x000fda0003f06270 */
[----:B------:R-:W-:Y:S01]  /*3800*/  @P0 CALL.REL.NOINC `(.L_x_438) ;  /* 0x0000001000000944 */ /* 0x000fe20003c00000 */
[----:B------:R-:W-:Y:S05]  /*3810*/  BRA `(.L_x_457) ;  /* 0xffffe45000007947 */ /* 0x000fea000383ffff */
.L_x_438:
[----:B------:R-:W-:Y:S05]  /*3820*/  BSYNC B0 ;  /* 0x0000000000007941 */ /* 0x000fea0003800000 */
.L_x_437:
        /* <DEDUP_REMOVED lines=43> */
.L_x_465:
        /* <DEDUP_REMOVED lines=15> */
.L_x_463:
[----:B------:R-:W4:Y:S02]  /*3bd0*/  LDS R4, [R10] ;  /* 0x000000000a047984 */ /* 0x000f240000000800 */
[----:B---34-:R-:W-:-:S04]  /*3be0*/  FADD.FTZ R4, -R11, R4 ;  /* 0x000000040b047221 */ /* 0x018fc80000010100 */
[----:B------:R-:W-:-:S04]  /*3bf0*/  FMUL.FTZ R4, R4, 1.4426950216293334961 ;  /* 0x3fb8aa3b04047820 */ /* 0x000fc80000410000 */
[----:B------:R3:W4:Y:S03]  /*3c00*/  MUFU.EX2 R7, R4 ;  /* 0x0000000400077308 */ /* 0x0007260000000800 */
.L_x_464:
[----:B------:R-:W-:Y:S05]  /*3c10*/  BSYNC B2 ;  /* 0x0000000000027941 */ /* 0x000fea0003800000 */
.L_x_462:
[----:B----4-:R4:W-:Y:S01]  /*3c20*/  STS [R10], R7 ;  /* 0x000000070a007388 */ /* 0x0109e20000000800 */
[----:B------:R-:W-:Y:S01]  /*3c30*/  FADD.FTZ R6, R7, R6 ;  /* 0x0000000607067221 */ /* 0x000fe20000010000 */
[----:B------:R-:W-:Y:S01]  /*3c40*/  IADD3 R8, R8, 0x100, RZ ;  /* 0x0000010008087810 */ /* 0x000fe20007ffe0ff */
[----:B------:R-:W-:Y:S05]  /*3c50*/  @P3 BRA `(.L_x_465) ;  /* 0xfffffe8000003947 */ /* 0x000fea000383ffff */
.L_x_461:
[----:B------:R-:W-:Y:S05]  /*3c60*/  BSYNC B1 ;  /* 0x0000000000017941 */ /* 0x000fea0003800000 */
.L_x_460:
[----:B------:R-:W-:-:S13]  /*3c70*/  ISETP.GE.U32.AND P0, PT, R0, 0x300, PT ;  /* 0x000003000000780c */ /* 0x000fda0003f06070 */
[----:B------:R-:W-:Y:S05]  /*3c80*/  @!P0 BRA `(.L_x_459) ;  /* 0x0000040000008947 */ /* 0x000fea0003800000 */
[----:B------:R-:W-:Y:S01]  /*3c90*/  IMAD R13, R2, c[0x0][0x1d4], RZ ;  /* 0x00007500020d7a24 */ /* 0x000fe200078e02ff */
[----:B------:R-:W-:-:S04]  /*3ca0*/  ISETP.NE.U32.AND P0, PT, RZ, c[0x0][0x200], PT ;  /* 0x00008000ff007a0c */ /* 0x000fc80003f05070 */
[----:B------:R-:W-:Y:S02]  /*3cb0*/  ISETP.NE.AND.EX P0, PT, RZ, c[0x0][0x204], PT, P0 ;  /* 0x00008100ff007a0c */ /* 0x000fe40003f05300 */
[----:B---3--:R-:W-:Y:S02]  /*3cc0*/  SHF.R.S32.HI R4, RZ, 0x1f, R13 ;  /* 0x0000001fff047819 */ /* 0x008fe4000001140d */
.L_x_478:
[----:B------:R-:W-:Y:S01]  /*3cd0*/  SHF.R.S32.HI R3, RZ, 0x1f, R8 ;  /* 0x0000001fff037819 */ /* 0x000fe20000011408 */
[C---:B0-----:R-:W-:Y:S01]  /*3ce0*/  IMAD.IADD R0, R8.reuse, 0x1, -R115 ;  /* 0x0000000108007824 */ /* 0x041fe200078e0a73 */
[C---:B------:R-:W-:Y:S01]  /*3cf0*/  IADD3 R2, P4, P5, R8.reuse, c[0x0][0x200], R13 ;  /* 0x0000800008027a10 */ /* 0x040fe20007d9e00d */
[----:B------:R-:W-:Y:S01]  /*3d00*/  BSSY B1, `(.L_x_466) ;  /* 0x000000e000017945 */ /* 0x000fe20003800000 */
[----:B------:R-:W-:Y:S02]  /*3d10*/  IADD3 R8, R8, 0x400, RZ ;  /* 0x0000040008087810 */ /* 0x000fe40007ffe0ff */
[----:B------:R-:W-:Y:S02]  /*3d20*/  IADD3.X R3, R3, c[0x0][0x204], R4, P4, P5 ;  /* 0x0000810003037a10 */ /* 0x000fe400027ea404 */
[----:B------:R-:W-:-:S02]  /*3d30*/  ISETP.GE.AND P3, PT, R8, R111, PT ;  /* 0x0000006f0800720c */ /* 0x000fc40003f66270 */
[----:B---34-:R-:W-:Y:S01]  /*3d40*/  LEA R7, R0, 0x140, 0x2 ;  /* 0x0000014000077811 */ /* 0x018fe200078e10ff */
[----:B------:R-:W-:Y:S05]  /*3d50*/  @!P0 BRA `(.L_x_467) ;  /* 0x0000004000008947 */ /* 0x000fea0003800000 */
[----:B------:R-:W3:Y:S02]  /*3d60*/  LDG.E.U8 R0, [R2.64] ;  /* 0x0000002402007981 */ /* 0x000ee4000c1e1100 */
[----:B---3--:R-:W-:-:S13]  /*3d70*/  ISETP.NE.AND P4, PT, R0, RZ, PT ;  /* 0x000000ff0000720c */ /* 0x008fda0003f85270 */
[----:B0-----:R-:W-:Y:S01]  /*3d80*/  @P4 IMAD.MOV.U32 R5, RZ, RZ, RZ ;  /* 0x000000ffff054224 */ /* 0x001fe200078e00ff */
[----:B------:R-:W-:Y:S05]  /*3d90*/  @P4 BRA `(.L_x_468) ;  /* 0x0000004000004947 */ /* 0x000fea0003800000 */
.L_x_467:
[----:B------:R-:W3:Y:S02]  /*3da0*/  LDS R0, [R7] ;  /* 0x0000000007007984 */ /* 0x000ee40000000800 */
[----:B---3--:R-:W-:-:S04]  /*3db0*/  FADD.FTZ R0, -R11, R0 ;  /* 0x000000000b007221 */ /* 0x008fc80000010100 */
[----:B------:R-:W-:-:S04]  /*3dc0*/  FMUL.FTZ R0, R0, 1.4426950216293334961 ;  /* 0x3fb8aa3b00007820 */ /* 0x000fc80000410000 */
[----:B0-----:R0:W3:Y:S03]  /*3dd0*/  MUFU.EX2 R5, R0 ;  /* 0x0000000000057308 */ /* 0x0010e60000000800 */
.L_x_468:
[----:B------:R-:W-:Y:S05]  /*3de0*/  BSYNC B1 ;  /* 0x0000000000017941 */ /* 0x000fea0003800000 */
.L_x_466:
        /* <DEDUP_REMOVED lines=8> */
.L_x_470:
[----:B0-----:R-:W0:Y:S02]  /*3e70*/  LDS R0, [R7+0x400] ;  /* 0x0004000007007984 */ /* 0x001e240000000800 */
[----:B0-----:R-:W-:-:S04]  /*3e80*/  FADD.FTZ R0, -R11, R0 ;  /* 0x000000000b007221 */ /* 0x001fc80000010100 */
[----:B------:R-:W-:-:S06]  /*3e90*/  FMUL.FTZ R0, R0, 1.4426950216293334961 ;  /* 0x3fb8aa3b00007820 */ /* 0x000fcc0000410000 */
[----:B------:R-:W0:Y:S02]  /*3ea0*/  MUFU.EX2 R0, R0 ;  /* 0x0000000000007308 */ /* 0x000e240000000800 */
.L_x_471:
[----:B------:R-:W-:Y:S05]  /*3eb0*/  BSYNC B1 ;  /* 0x0000000000017941 */ /* 0x000fea0003800000 */
.L_x_469:
        /* <DEDUP_REMOVED lines=8> */
.L_x_473:
[----:B0-----:R-:W0:Y:S02]  /*3f40*/  LDS R0, [R7+0x800] ;  /* 0x0008000007007984 */ /* 0x001e240000000800 */
[----:B0-----:R-:W-:-:S04]  /*3f50*/  FADD.FTZ R0, -R11, R0 ;  /* 0x000000000b007221 */ /* 0x001fc80000010100 */
[----:B------:R-:W-:-:S06]  /*3f60*/  FMUL.FTZ R0, R0, 1.4426950216293334961 ;  /* 0x3fb8aa3b00007820 */ /* 0x000fcc0000410000 */
[----:B------:R-:W0:Y:S02]  /*3f70*/  MUFU.EX2 R0, R0 ;  /* 0x0000000000007308 */ /* 0x000e240000000800 */
.L_x_474:
[----:B------:R-:W-:Y:S05]  /*3f80*/  BSYNC B1 ;  /* 0x0000000000017941 */ /* 0x000fea0003800000 */
.L_x_472:
        /* <DEDUP_REMOVED lines=8> */
.L_x_476:
[----:B0-----:R-:W0:Y:S02]  /*4010*/  LDS R0, [R7+0xc00] ;  /* 0x000c000007007984 */ /* 0x001e240000000800 */
[----:B0-----:R-:W-:-:S04]  /*4020*/  FADD.FTZ R0, -R11, R0 ;  /* 0x000000000b007221 */ /* 0x001fc80000010100 */
[----:B------:R-:W-:-:S06]  /*4030*/  FMUL.FTZ R0, R0, 1.4426950216293334961 ;  /* 0x3fb8aa3b00007820 */ /* 0x000fcc0000410000 */
[----:B------:R-:W0:Y:S02]  /*4040*/  MUFU.EX2 R0, R0 ;  /* 0x0000000000007308 */ /* 0x000e240000000800 */
.L_x_477:
[----:B------:R-:W-:Y:S05]  /*4050*/  BSYNC B1 ;  /* 0x0000000000017941 */ /* 0x000fea0003800000 */
.L_x_475:
[----:B0-----:R0:W-:Y:S01]  /*4060*/  STS [R7+0xc00], R0 ;  /* 0x000c000007007388 */ /* 0x0011e20000000800 */
[----:B------:R-:W-:Y:S01]  /*4070*/  FADD.FTZ R6, R9, R0 ;  /* 0x0000000009067221 */ /* 0x000fe20000010000 */
[----:B------:R-:W-:Y:S05]  /*4080*/  @!P3 BRA `(.L_x_478) ;  /* 0xfffffc400000b947 */ /* 0x000fea000383ffff */
.L_x_459:
[----:B------:R-:W-:Y:S05]  /*4090*/  BSYNC B0 ;  /* 0x0000000000007941 */ /* 0x000fea0003800000 */
.L_x_458:
[----:B------:R-:W5:Y:S01]  /*40a0*/  SHFL.BFLY PT, R3, R6, 0x10, 0x1f ;  /* 0x0e001f0006037f89 */ /* 0x000f6200000e0000 */
        /* <DEDUP_REMOVED lines=10> */
[----:B-----5:R-:W-:Y:S01]  /*4150*/  FADD.FTZ R3, R3, R6 ;  /* 0x0000000603037221 */ /* 0x020fe20000010000 */
        /* <DEDUP_REMOVED lines=10> */
[----:B----4-:R-:W0:Y:S02]  /*4200*/  SHFL.BFLY PT, R7, R2, 0x1, 0x1f ;  /* 0x0c201f0002077f89 */ /* 0x010e2400000e0000 */
[----:B0-----:R-:W-:-:S05]  /*4210*/  FADD.FTZ R7, R2, R7 ;  /* 0x0000000702077221 */ /* 0x001fca0000010000 */
[----:B------:R-:W-:Y:S04]  /*4220*/  @!P0 STS [R6+0x20], R7 ;  /* 0x0000200706008388 */ /* 0x000fe80000000800 */
[----:B------:R-:W-:Y:S01]  /*4230*/  BAR.SYNC.DEFER_BLOCKING 0x0 ;  /* 0x0000000000007b1d */ /* 0x000fe20000010000 */
[----:B---3--:R-:W-:-:S13]  /*4240*/  ISETP.NE.AND P0, PT, R9, RZ, PT ;  /* 0x000000ff0900720c */ /* 0x008fda0003f05270 */
[----:B------:R-:W-:Y:S01]  /*4250*/  @P0 IMAD.MOV.U32 R5, RZ, RZ, c[0x0][0x268] ;  /* 0x00009a00ff050624 */ /* 0x000fe200078e00ff */
[----:B------:R-:W0:Y:S04]  /*4260*/  @!P3 LDS R7, [R4.X4+0x20] ;  /* 0x000020000407b984 */ /* 0x000e280000004800 */
[----:B0-----:R-:W0:Y:S02]  /*4270*/  SHFL.BFLY PT, R0, R7, 0x4, 0x1f ;  /* 0x0c801f0007007f89 */ /* 0x001e2400000e0000 */
[----:B0-----:R-:W-:-:S05]  /*4280*/  FADD.FTZ R0, R0, R7 ;  /* 0x0000000700007221 */ /* 0x001fca0000010000 */
[----:B------:R-:W0:Y:S02]  /*4290*/  SHFL.BFLY PT, R3, R0, 0x2, 0x1f ;  /* 0x0c401f0000037f89 */ /* 0x000e2400000e0000 */
[----:B0-----:R-:W-:Y:S02]  /*42a0*/  FADD.FTZ R3, R0, R3 ;  /* 0x0000000300037221 */ /* 0x001fe40000010000 */
[----:B------:R-:W-:-:S03]  /*42b0*/  @P0 IMAD R0, R112, R5, c[0x0][0x1ec] ;  /* 0x00007b0070000624 */ /* 0x000fc600078e0205 */
[----:B------:R-:W0:Y:S01]  /*42c0*/  SHFL.BFLY PT, R2, R3, 0x1, 0x1f ;  /* 0x0c201f0003027f89 */ /* 0x000e2200000e0000 */
[----:B------:R-:W-:Y:S02]  /*42d0*/  @P0 IMAD R5, R0, c[0x0][0x1d4], RZ ;  /* 0x0000750000050a24 */ /* 0x000fe400078e02ff */
        /* <DEDUP_REMOVED lines=8> */
[----:B------:R-:W-:Y:S01]  /*4360*/  BSSY B1, `(.L_x_481) ;  /* 0x0000018000017945 */ /* 0x000fe20003800000 */
[C---:B------:R-:W-:Y:S01]  /*4370*/  IMAD.IADD R7, R16.reuse, 0x1, R115 ;  /* 0x0000000110077824 */ /* 0x040fe200078e0273 */
[----:B------:R-:W-:Y:S01]  /*4380*/  IADD3 R0, -R16, R111, R0 ;  /* 0x0000006f10007210 */ /* 0x000fe20007ffe100 */
[----:B------:R0:W3:Y:S03]  /*4390*/  MUFU.RCP R11, R4 ;  /* 0x00000004000b7308 */ /* 0x0000e60000001000 */
[----:B------:R-:W-:-:S02]  /*43a0*/  LEA.HI R5, R0, 0x1, RZ, 0x18 ;  /* 0x0000000100057811 */ /* 0x000fc400078fc0ff */
[----:B------:R-:W-:Y:S02]  /*43b0*/  ISETP.GE.U32.AND P1, PT, R0, 0x300, PT ;  /* 0x000003000000780c */ /* 0x000fe40003f26070 */
[----:B------:R-:W-:-:S13]  /*43c0*/  LOP3.LUT P3, R5, R5, 0x3, RZ, 0xc0, !PT ;  /* 0x0000000305057812 */ /* 0x000fda000786c0ff */
[----:B------:R-:W-:Y:S05]  /*43d0*/  @!P3 BRA `(.L_x_482) ;  /* 0x000001000000b947 */ /* 0x000fea0003800000 */
[----:B0--3--:R-:W-:Y:S02]  /*43e0*/  IMAD.MOV.U32 R0, RZ, RZ, R5 ;  /* 0x000000ffff007224 */ /* 0x009fe400078e0005 */
.L_x_483:
        /* <DEDUP_REMOVED lines=15> */
.L_x_482:
[----:B0--3--:R-:W-:Y:S05]  /*44e0*/  BSYNC B1 ;  /* 0x0000000000017941 */ /* 0x009fea0003800000 */
.L_x_481:
        /* <DEDUP_REMOVED lines=8> */
.L_x_484:
        /* <DEDUP_REMOVED lines=34> */
.L_x_480:
[----:B------:R-:W-:Y:S05]  /*4790*/  BSYNC B0 ;  /* 0x0000000000007941 */ /* 0x000fea0003800000 */
.L_x_479:
        /* <DEDUP_REMOVED lines=18> */
[----:B0-----:R-:W-:Y:S01]  /*48c0*/  CS2R R4, SRZ ;  /* 0x0000000000047805 */ /* 0x001fe2000001ff00 */
[----:B------:R-:W-:Y:S02]  /*48d0*/  SHF.R.S32.HI R2, RZ, 0x1f, R110 ;  /* 0x0000001fff027819 */ /* 0x000fe4000001146e */
[----:B-1----:R-:W-:-:S07]  /*48e0*/  SHF.R.S32.HI R24, RZ, 0x1f, R114 ;  /* 0x0000001fff187819 */ /* 0x002fce0000011472 */
        /* <DEDUP_REMOVED lines=9> */
.L_x_487:
[----:B-----5:R0:W-:Y:S02]  /*4980*/  STS.128 [R18.X16+0xc0], R4 ;  /* 0x0000c00412007388 */ /* 0x0201e4000000cc00 */
.L_x_486:
[----:B------:R-:W-:Y:S05]  /*4990*/  BSYNC B0 ;  /* 0x0000000000007941 */ /* 0x000fea0003800000 */
.L_x_485:
        /* <DEDUP_REMOVED lines=14> */
[----:B------:R-:W-:Y:S02]  /*4a80*/  SHF.R.S32.HI R13, RZ, 0x1f, R9 ;  /* 0x0000001fff0d7819 */ /* 0x000fe40000011409 */
[----:B------:R-:W-:-:S04]  /*4a90*/  IADD3 R8, P3, R110, R9, RZ ;  /* 0x000000096e087210 */ /* 0x000fc80007f7e0ff */
[----:B------:R-:W-:Y:S01]  /*4aa0*/  LEA R34, P4, R8, c[0x0][0x1a0], 0x1 ;  /* 0x0000680008227a11 */ /* 0x000fe200078808ff */
[----:B------:R-:W-:Y:S01]  /*4ab0*/  IMAD.X R11, R2, 0x1, R13, P3 ;  /* 0x00000001020b7824 */ /* 0x000fe200018e060d */
[----:B------:R-:W-:-:S04]  /*4ac0*/  ISETP.GE.AND P3, PT, R32, R37, PT ;  /* 0x000000252000720c */ /* 0x000fc80003f66270 */
[----:B------:R-:W-:-:S09]  /*4ad0*/  LEA.HI.X R35, R8, c[0x0][0x1a4], R11, 0x1, P4 ;  /* 0x0000690008237a11 */ /* 0x000fd200020f0c0b */
        /* <DEDUP_REMOVED lines=20> */
[----:B------:R-:W-:-:S05]  /*4c20*/  IADD3 R9, P2, R114, R9, RZ ;  /* 0x0000000972097210 */ /* 0x000fca0007f5e0ff */
[----:B------:R-:W-:Y:S01]  /*4c30*/  IMAD.X R10, R24, 0x1, R13, P2 ;  /* 0x00000001180a7824 */ /* 0x000fe200010e060d */
[C---:B------:R-:W-:Y:S01]  /*4c40*/  LEA R8, P2, R9.reuse, c[0x0][0x1a0], 0x1 ;  /* 0x0000680009087a11 */ /* 0x040fe200078408ff */
[----:B------:R-:W1:Y:S03]  /*4c50*/  LDS.U16 R13, [R33] ;  /* 0x00000000210d7984 */ /* 0x000e660000000400 */
[----:B------:R-:W-:-:S06]  /*4c60*/  LEA.HI.X R9, R9, c[0x0][0x1a4], R10, 0x1, P2 ;  /* 0x0000690009097a11 */ /* 0x000fcc00010f0c0a */
[----:B------:R-:W5:Y:S01]  /*4c70*/  LDG.E.128 R8, [R8.64] ;  /* 0x0000002408087981 */ /* 0x000f62000c1e1d00 */
[----:B------:R-:W-:Y:S02]  /*4c80*/  ULDC UR5, c[0x0][0x1ec] ;  /* 0x00007b0000057ab9 */ /* 0x000fe40000000800 */
[----:B------:R-:W-:-:S06]  /*4c90*/  UISETP.NE.AND UP0, UPT, URZ, UR5, UPT ;  /* 0x000000053f00728c */ /* 0x000fcc000bf05270 */
[----:B------:R-:W-:Y:S01]  /*4ca0*/  PLOP3.LUT P2, PT, PT, PT, UP0, 0x80, 0x0 ;  /* 0x000000000000781c */ /* 0x000fe20003f4f008 */
[----:B-1----:R-:W-:-:S12]  /*4cb0*/  HADD2.F32 R13, -RZ, R13.H0_H0 ;  /* 0x2000000dff0d7230 */ /* 0x002fd80000004100 */
        /* <DEDUP_REMOVED lines=13> */
.L_x_494:
        /* <DEDUP_REMOVED lines=17> */
.L_x_493:
[----:B------:R-:W-:Y:S05]  /*4ea0*/  BSYNC B2 ;  /* 0x0000000000027941 */ /* 0x000fea0003800000 */
.L_x_492:
[----:B------:R-:W-:-:S13]  /*4eb0*/  LOP3.LUT P3, RZ, R12, 0xffffffe0, RZ, 0xc0, !PT ;  /* 0xffffffe00cff7812 */ /* 0x000fda000786c0ff */
[----:B------:R-:W-:Y:S05]  /*4ec0*/  @!P3 BRA `(.L_x_491) ;  /* 0x000005200000b947 */ /* 0x000fea0003800000 */
[----:B------:R-:W-:Y:S02]  /*4ed0*/  ULDC UR5, c[0x0][0x1ec] ;  /* 0x00007b0000057ab9 */ /* 0x000fe40000000800 */
[----:B------:R-:W-:-:S06]  /*4ee0*/  UISETP.NE.AND UP0, UPT, URZ, UR5, UPT ;  /* 0x000000053f00728c */ /* 0x000fcc000bf05270 */
[----:B------:R-:W-:Y:S02]  /*4ef0*/  PLOP3.LUT P2, PT, PT, PT, UP0, 0x80, 0x0 ;  /* 0x000000000000781c */ /* 0x000fe40003f4f008 */
.L_x_497:
[----:B------:R-:W-:Y:S01]  /*4f00*/  IMAD R9, R44, 0x30, RZ ;  /* 0x000000302c097824 */ /* 0x000fe200078e02ff */
[----:B------:R-:W-:-:S04]  /*4f10*/  ISETP.NE.AND P5, PT, R113, RZ, PT ;  /* 0x000000ff7100720c */ /* 0x000fc80003fa5270 */
[----:B------:R-:W-:Y:S02]  /*4f20*/  SHF.R.S32.HI R11, RZ, 0x1f, R9 ;  /* 0x0000001fff0b7819 */ /* 0x000fe40000011409 */
[-C--:B------:R-:W-:Y:S02]  /*4f30*/  IADD3 R10, P3, R114, R9.reuse, RZ ;  /* 0x00000009720a7210 */ /* 0x080fe40007f7e0ff */
[----:B------:R-:W-:-:S03]  /*4f40*/  IADD3 R9, P4, R110, R9, RZ ;  /* 0x000000096e097210 */ /* 0x000fc60007f9e0ff */
[--C-:B------:R-:W-:Y:S01]  /*4f50*/  IMAD.X R13, R24, 0x1, R11.reuse, P3 ;  /* 0x00000001180d7824 */ /* 0x100fe200018e060b */
[----:B------:R-:W-:Y:S01]  /*4f60*/  LEA R42, P3, R10, c[0x0][0x1a0], 0x1 ;  /* 0x000068000a2a7a11 */ /* 0x000fe200078608ff */
[----:B------:R-:W-:Y:S01]  /*4f70*/  IMAD.X R8, R2, 0x1, R11, P4 ;  /* 0x0000000102087824 */ /* 0x000fe200020e060b */
[C---:B------:R-:W-:Y:S02]  /*4f80*/  LEA R40, P4, R9.reuse, c[0x0][0x1a0], 0x1 ;  /* 0x0000680009287a11 */ /* 0x040fe400078808ff */
[----:B------:R-:W-:Y:S02]  /*4f90*/  LEA.HI.X R43, R10, c[0x0][0x1a4], R13, 0x1, P3 ;  /* 0x000069000a2b7a11 */ /* 0x000fe400018f0c0d */
[----:B------:R-:W-:-:S03]  /*4fa0*/  LEA.HI.X R41, R9, c[0x0][0x1a4], R8, 0x1, P4 ;  /* 0x0000690009297a11 */ /* 0x000fc600020f0c08 */
[----:B------:R1:W5:Y:S01]  /*4fb0*/  LDG.E.128 R8, [R42.64] ;  /* 0x000000242a087981 */ /* 0x000362000c1e1d00 */
[----:B------:R-:W-:Y:S05]  /*4fc0*/  @P2 BRA `(.L_x_495) ;  /* 0x000000b000002947 */ /* 0x000fea0003800000 */
[----:B------:R-:W3:Y:S04]  /*4fd0*/  @P5 LDG.E.128 R12, [R38.64] ;  /* 0x00000024260c5981 */ /* 0x000ee8000c1e1d00 */
[----:B--2---:R-:W2:Y:S02]  /*4fe0*/  LDS.128 R20, [R18.X16+0xc0] ;  /* 0x0000c00012147984 */ /* 0x004ea4000000cc00 */
[----:B--2--5:R-:W-:Y:S01]  /*4ff0*/  HFMA2.MMA R8, R8, 1, 1, R20 ;  /* 0x3c003c0008087835 */ /* 0x024fe20000000014 */
        /* <DEDUP_REMOVED lines=8> */
.L_x_495:
[----:B--2---:R-:W-:Y:S01]  /*5080*/  IMAD.IADD R20, R44, 0x1, -R115 ;  /* 0x000000012c147824 */ /* 0x004fe200078e0a73 */
[----:B------:R2:W5:Y:S02]  /*5090*/  LDG.E.128 R12, [R42.64+0xc00] ;  /* 0x000c00242a0c7981 */ /* 0x000564000c1e1d00 */
[--C-:B-----5:R-:W-:Y:S02]  /*50a0*/  HADD2.F32 R23, -RZ, R9.reuse.H0_H0 ;  /* 0x20000009ff177230 */ /* 0x120fe40000004100 */
[----:B------:R-:W-:Y:S01]  /*50b0*/  HADD2.F32 R46, -RZ, R9.H1_H1 ;  /* 0x30000009ff2e7230 */ /* 0x000fe20000004100 */
[----:B------:R-:W-:Y:S01]  /*50c0*/  LEA R45, R20, UR4, 0x1 ;  /* 0x00000004142d7c11 */ /* 0x000fe2000f8e08ff */
[----:B------:R-:W-:Y:S02]  /*50d0*/  HADD2.F32 R22, -RZ, R8.H0_H0 ;  /* 0x20000008ff167230 */ /* 0x000fe40000004100 */
[----:B------:R-:W-:Y:S02]  /*50e0*/  HADD2.F32 R9, -RZ, R10.H0_H0 ;  /* 0x2000000aff097230 */ /* 0x000fe40000004100 */
[----:B------:R-:W3:Y:S01]  /*50f0*/  LDS.U16 R21, [R45+0x140] ;  /* 0x000140002d157984 */ /* 0x000ee20000000400 */
[----:B------:R-:W-:-:S02]  /*5100*/  HADD2.F32 R48, -RZ, R11.H1_H1 ;  /* 0x3000000bff307230 */ /* 0x000fc40000004100 */
[----:B------:R-:W-:Y:S02]  /*5110*/  HADD2.F32 R8, -RZ, R8.H1_H1 ;  /* 0x30000008ff087230 */ /* 0x000fe40000004100 */
[----:B------:R-:W-:Y:S02]  /*5120*/  HADD2.F32 R10, -RZ, R10.H1_H1 ;  /* 0x3000000aff0a7230 */ /* 0x000fe40000004100 */
[----:B-12---:R-:W-:Y:S02]  /*5130*/  HADD2.F32 R42, -RZ, R11.H0_H0 ;  /* 0x2000000bff2a7230 */ /* 0x006fe40000004100 */
[----:B---3--:R-:W-:-:S05]  /*5140*/  HADD2.F32 R21, -RZ, R21.H0_H0 ;  /* 0x20000015ff157230 */ /* 0x008fca0000004100 */
[C---:B------:R-:W-:Y:S01]  /*5150*/  FFMA.FTZ R48, R21.reuse, R48, R25 ;  /* 0x0000003015307223 */ /* 0x040fe20000010019 */
[----:B------:R-:W-:Y:S01]  /*5160*/  LEA R25, R20, UR6, 0x1 ;  /* 0x0000000614197c11 */ /* 0x000fe2000f8e08ff */
[C---:B------:R-:W-:Y:S02]  /*5170*/  FFMA.FTZ R43, R21.reuse, R22, R31 ;  /* 0x00000016152b7223 */ /* 0x040fe4000001001f */
[C---:B------:R-:W-:Y:S02]  /*5180*/  FFMA.FTZ R36, R21.reuse, R8, R36 ;  /* 0x0000000815247223 */ /* 0x040fe40000010024 */
[C---:B------:R-:W-:Y:S02]  /*5190*/  FFMA.FTZ R30, R21.reuse, R23, R30 ;  /* 0x00000017151e7223 */ /* 0x040fe4000001001e */
[C---:B------:R-:W-:Y:S02]  /*51a0*/  FFMA.FTZ R29, R21.reuse, R46, R29 ;  /* 0x0000002e151d7223 */ /* 0x040fe4000001001d */
        /* <DEDUP_REMOVED lines=15> */
.L_x_496:
        /* <DEDUP_REMOVED lines=21> */
.L_x_491:
[----:B------:R-:W-:Y:S05]  /*53f0*/  BSYNC B1 ;  /* 0x0000000000017941 */ /* 0x000fea0003800000 */
.L_x_490:
        /* <DEDUP_REMOVED lines=36> */
[----:B------:R-:W-:-:S05]  /*5640*/  @!P4 LOP3.LUT R8, RZ, c[0x0][0x1d4], RZ, 0x33, !PT ;  /* 0x00007500ff08ca12 */ /* 0x000fca00078e33ff */
        /* <DEDUP_REMOVED lines=23> */
.L_x_502:
[----:B-----5:R-:W-:Y:S02]  /*57c0*/  HADD2.F32 R15, -RZ, R9.H0_H0 ;  /* 0x20000009ff0f7230 */ /* 0x020fe40000004100 */
[----:B--2---:R-:W-:Y:S02]  /*57d0*/  HADD2.F32 R21, -RZ, R10.H0_H0 ;  /* 0x2000000aff157230 */ /* 0x004fe40000004100 */
[----:B------:R-:W-:Y:S01]  /*57e0*/  HADD2.F32 R23, -RZ, R11.H0_H0 ;  /* 0x2000000bff177230 */ /* 0x000fe20000004100 */
[C---:B------:R-:W-:Y:S01]  /*57f0*/  FFMA.FTZ R30, R40.reuse, R15, R30 ;  /* 0x0000000f281e7223 */ /* 0x040fe2000001001e */
[--C-:B------:R-:W-:Y:S01]  /*5800*/  HADD2.F32 R12, -RZ, R8.reuse.H0_H0 ;  /* 0x20000008ff0c7230 */ /* 0x100fe20000004100 */
[C---:B------:R-:W-:Y:S01]  /*5810*/  FFMA.FTZ R28, R40.reuse, R21, R28 ;  /* 0x00000015281c7223 */ /* 0x040fe2000001001c */
[----:B------:R-:W-:Y:S01]  /*5820*/  HADD2.F32 R13, -RZ, R8.H1_H1 ;  /* 0x30000008ff0d7230 */ /* 0x000fe20000004100 */
[C---:B------:R-:W-:Y:S01]  /*5830*/  FFMA.FTZ R26, R40.reuse, R23, R26 ;  /* 0x00000017281a7223 */ /* 0x040fe2000001001a */
[----:B-1----:R-:W-:Y:S01]  /*5840*/  HADD2.F32 R9, -RZ, R9.H1_H1 ;  /* 0x30000009ff097230 */ /* 0x002fe20000004100 */
[C---:B------:R-:W-:Y:S01]  /*5850*/  FFMA.FTZ R31, R40.reuse, R12, R31 ;  /* 0x0000000c281f7223 */ /* 0x040fe2000001001f */
[----:B------:R-:W-:Y:S01]  /*5860*/  HADD2.F32 R10, -RZ, R10.H1_H1 ;  /* 0x3000000aff0a7230 */ /* 0x000fe20000004100 */
[C---:B------:R-:W-:Y:S01]  /*5870*/  FFMA.FTZ R36, R40.reuse, R13, R36 ;  /* 0x0000000d28247223 */ /* 0x040fe20000010024 */
[----:B------:R-:W-:Y:S01]  /*5880*/  HADD2.F32 R11, -RZ, R11.H1_H1 ;  /* 0x3000000bff0b7230 */ /* 0x000fe20000004100 */
[----:B------:R-:W-:-:S02]  /*5890*/  FFMA.FTZ R29, R40, R9, R29 ;  /* 0x00000009281d7223 */ /* 0x000fc4000001001d */
[C---:B------:R-:W-:Y:S02]  /*58a0*/  FFMA.FTZ R27, R40.reuse, R10, R27 ;  /* 0x0000000a281b7223 */ /* 0x040fe4000001001b */
[----:B------:R-:W-:Y:S02]  /*58b0*/  FFMA.FTZ R25, R40, R11, R25 ;  /* 0x0000000b28197223 */ /* 0x000fe40000010019 */
.L_x_501:
[----:B------:R-:W-:Y:S05]  /*58c0*/  BSYNC B2 ;  /* 0x0000000000027941 */ /* 0x000fea0003800000 */
.L_x_500:
[----:B------:R-:W-:Y:S02]  /*58d0*/  IADD3 R32, R32, 0x20, RZ ;  /* 0x0000002020207810 */ /* 0x000fe40007ffe0ff */
.L_x_499:
[----:B------:R-:W-:Y:S05]  /*58e0*/  BSYNC B1 ;  /* 0x0000000000017941 */ /* 0x000fea0003800000 */
.L_x_498:
[----:B------:R-:W-:-:S13]  /*58f0*/  LOP3.LUT P3, RZ, R37, 0xffffffe0, RZ, 0xc0, !PT ;  /* 0xffffffe025ff7812 */ /* 0x000fda000786c0ff */
[----:B------:R-:W-:Y:S05]  /*5900*/  @!P3 BRA `(.L_x_489) ;  /* 0x000009500000b947 */ /* 0x000fea0003800000 */
[C---:B------:R-:W-:Y:S01]  /*5910*/  LEA R40, R32.reuse, UR4, 0x1 ;  /* 0x0000000420287c11 */ /* 0x040fe2000f8e08ff */
[----:B------:R-:W-:Y:S02]  /*5920*/  IMAD.MOV.U32 R37, RZ, RZ, 0x30 ;  /* 0x00000030ff257424 */ /* 0x000fe400078e00ff */
[----:B------:R-:W-:Y:S02]  /*5930*/  IMAD.MOV.U32 R33, RZ, RZ, RZ ;  /* 0x000000ffff217224 */ /* 0x000fe400078e00ff */
[----:B------:R-:W-:Y:S02]  /*5940*/  IMAD R40, R115, -0x2, R40 ;  /* 0xfffffffe73287824 */ /* 0x000fe400078e0228 */
[----:B------:R-:W-:-:S05]  /*5950*/  IMAD R37, R32, R37, 0x600 ;  /* 0x0000060020257424 */ /* 0x000fca00078e0225 */
.L_x_509:
        /* <DEDUP_REMOVED lines=16> */
[----:B------:R1:W3:Y:S02]  /*5a60*/  F2I.FTZ.U32.TRUNC.NTZ R9, R12 ;  /* 0x0000000c00097305 */ /* 0x0002e4000021f000 */
[----:B-1----:R-:W1:Y:S01]  /*5a70*/  LDS.U16 R12, [R42+0x140] ;  /* 0x000140002a0c7984 */ /* 0x002e620000000400 */
        /* <DEDUP_REMOVED lines=37> */
.L_x_505:
        /* <DEDUP_REMOVED lines=16> */
.L_x_504:
[----:B------:R-:W-:Y:S05]  /*5dd0*/  BSYNC B1 ;  /* 0x0000000000017941 */ /* 0x000fea0003800000 */
.L_x_503:
[----:B------:R-:W-:Y:S01]  /*5de0*/  IADD3 R15, R32, 0x20, RZ ;  /* 0x00000020200f7810 */ /* 0x000fe20007ffe0ff */
[----:B------:R-:W-:Y:S03]  /*5df0*/  BSSY B1, `(.L_x_506) ;  /* 0x0000041000017945 */ /* 0x000fe60003800000 */
[----:B------:R-:W-:-:S13]  /*5e00*/  ISETP.GE.AND P3, PT, R15, c[0x0][0x1d4], PT ;  /* 0x000075000f007a0c */ /* 0x000fda0003f66270 */
        /* <DEDUP_REMOVED lines=47> */
.L_x_508:
        /* <DEDUP_REMOVED lines=16> */
.L_x_507:
[----:B------:R-:W-:Y:S05]  /*6200*/  BSYNC B1 ;  /* 0x0000000000017941 */ /* 0x000fea0003800000 */
.L_x_506:
[----:B------:R-:W-:Y:S02]  /*6210*/  IADD3 R32, R32, 0x40, RZ ;  /* 0x0000004020207810 */ /* 0x000fe40007ffe0ff */
[----:B------:R-:W-:Y:S02]  /*6220*/  IADD3 R33, R33, 0x80, RZ ;  /* 0x0000008021217810 */ /* 0x000fe40007ffe0ff */
[----:B------:R-:W-:Y:S02]  /*6230*/  ISETP.GE.AND P3, PT, R32, R109, PT ;  /* 0x0000006d2000720c */ /* 0x000fe40003f66270 */
[----:B------:R-:W-:-:S11]  /*6240*/  IADD3 R37, R37, 0xc00, RZ ;  /* 0x00000c0025257810 */ /* 0x000fd60007ffe0ff */
[----:B------:R-:W-:Y:S05]  /*6250*/  @!P3 BRA `(.L_x_509) ;  /* 0xfffff7000000b947 */ /* 0x000fea000383ffff */
.L_x_489:
[----:B------:R-:W-:Y:S05]  /*6260*/  BSYNC B0 ;  /* 0x0000000000007941 */ /* 0x000fea0003800000 */
.L_x_488:
        /* <DEDUP_REMOVED lines=13> */
[----:B------:R-:W1:Y:S02]  /*6340*/  LDS.U16 R12, [R12+0x140] ;  /* 0x000140000c0c7984 */ /* 0x000e640000000400 */
[----:B01----:R-:W-:Y:S01]  /*6350*/  HADD2.F32 R18, -RZ, R12.H0_H0 ;  /* 0x2000000cff127230 */ /* 0x003fe20000004100 */
        /* <DEDUP_REMOVED lines=16> */
[----:B---3--:R-:W-:Y:S01]  /*6460*/  @P3 HFMA2.MMA R9, R9, R13, -RZ ;  /* 0x0000000d09093235 */ /* 0x008fe200001000ff */
[----:B------:R-:W-:Y:S01]  /*6470*/  @P3 HMUL2 R8, R8, R12 ;  /* 0x0000000c08083232 */ /* 0x000fe20000000000 */
[----:B------:R-:W-:Y:S01]  /*6480*/  @P3 HFMA2.MMA R11, R11, R15, -RZ ;  /* 0x0000000f0b0b3235 */ /* 0x000fe200001000ff */
[----:B------:R-:W-:-:S06]  /*6490*/  @P3 HMUL2 R10, R10, R14 ;  /* 0x0000000e0a0a3232 */ /* 0x000fcc0000000000 */
[----:B------:R0:W-:Y:S04]  /*64a0*/  STG.E.128 [R4.64], R8 ;  /* 0x0000000804007986 */ /* 0x0001e8000c101d24 */
.L_x_513:
[----:B------:R-:W-:Y:S05]  /*64b0*/  BSYNC B1 ;  /* 0x0000000000017941 */ /* 0x000fea0003800000 */
.L_x_512:
[----:B-----5:R-:W-:Y:S02]  /*64c0*/  HADD2.F32 R7, -RZ, R9.H0_H0 ;  /* 0x20000009ff077230 */ /* 0x020fe40000004100 */
[----:B------:R-:W-:Y:S02]  /*64d0*/  HADD2.F32 R13, -RZ, R10.H0_H0 ;  /* 0x2000000aff0d7230 */ /* 0x000fe40000004100 */
[----:B------:R-:W-:Y:S01]  /*64e0*/  HADD2.F32 R15, -RZ, R11.H0_H0 ;  /* 0x2000000bff0f7230 */ /* 0x000fe20000004100 */
[C---:B------:R-:W-:Y:S01]  /*64f0*/  FFMA.FTZ R30, R18.reuse, R7, R30 ;  /* 0x00000007121e7223 */ /* 0x040fe2000001001e */
[--C-:B------:R-:W-:Y:S01]  /*6500*/  HADD2.F32 R2, -RZ, R8.reuse.H0_H0 ;  /* 0x20000008ff027230 */ /* 0x100fe20000004100 */
[C---:B------:R-:W-:Y:S01]  /*6510*/  FFMA.FTZ R28, R18.reuse, R13, R28 ;  /* 0x0000000d121c7223 */ /* 0x040fe2000001001c */
[----:B0-----:R-:W-:Y:S01]  /*6520*/  HADD2.F32 R5, -RZ, R8.H1_H1 ;  /* 0x30000008ff057230 */ /* 0x001fe20000004100 */
        /* <DEDUP_REMOVED lines=9> */
.L_x_511:
[----:B------:R-:W-:Y:S05]  /*65c0*/  BSYNC B0 ;  /* 0x0000000000007941 */ /* 0x000fea0003800000 */
.L_x_510:
        /* <DEDUP_REMOVED lines=25> */
.L_x_515:
        /* <DEDUP_REMOVED lines=22> */
.L_x_517:
[----:B------:R-:W-:Y:S05]  /*68c0*/  BSYNC B0 ;  /* 0x0000000000007941 */ /* 0x000fea0003800000 */
.L_x_516:
        /* <DEDUP_REMOVED lines=10> */
.L_x_519:
[----:B------:R-:W-:Y:S05]  /*6970*/  BSYNC B0 ;  /* 0x0000000000007941 */ /* 0x000fea0003800000 */
.L_x_518:
        /* <DEDUP_REMOVED lines=22> */
.L_x_521:
[----:B------:R-:W-:Y:S05]  /*6ae0*/  BSYNC B0 ;  /* 0x0000000000007941 */ /* 0x000fea0003800000 */
.L_x_520:
        /* <DEDUP_REMOVED lines=8> */
.L_x_523:
[----:B------:R-:W-:Y:S05]  /*6b70*/  BSYNC B0 ;  /* 0x0000000000007941 */ /* 0x000fea0003800000 */
.L_x_522:
        /* <DEDUP_REMOVED lines=20> */
.L_x_525:
[----:B------:R-:W-:Y:S05]  /*6cc0*/  BSYNC B0 ;  /* 0x0000000000007941 */ /* 0x000fea0003800000 */
.L_x_524:
        /* <DEDUP_REMOVED lines=8> */
.L_x_527:
[----:B------:R-:W-:Y:S05]  /*6d50*/  BSYNC B0 ;  /* 0x0000000000007941 */ /* 0x000fea0003800000 */
.L_x_526:
        /* <DEDUP_REMOVED lines=21> */
.L_x_529:
[----:B------:R-:W-:Y:S05]  /*6eb0*/  BSYNC B0 ;  /* 0x0000000000007941 */ /* 0x000fea0003800000 */
.L_x_528:
        /* <DEDUP_REMOVED lines=8> */
.L_x_531:
[----:B------:R-:W-:Y:S05]  /*6f40*/  BSYNC B0 ;  /* 0x0000000000007941 */ /* 0x000fea0003800000 */
.L_x_530:
        /* <DEDUP_REMOVED lines=20> */
.L_x_533:
[----:B------:R-:W-:Y:S05]  /*7090*/  BSYNC B0 ;  /* 0x0000000000007941 */ /* 0x000fea0003800000 */
.L_x_532:
[----:B------:R-:W-:Y:S06]  /*70a0*/  BAR.SYNC.DEFER_BLOCKING 0x0 ;  /* 0x0000000000007b1d */ /* 0x000fec0000010000 */
.L_x_514:
        /* <DEDUP_REMOVED lines=17> */
.L_x_534:
        /* <DEDUP_REMOVED lines=58> */
.L_x_432:
[----:B------:R-:W-:Y:S01]  /*7560*/  IMAD.MOV.U32 R3, RZ, RZ, 0x10 ;  /* 0x00000010ff037424 */ /* 0x000fe200078e00ff */
[----:B0-----:R-:W-:Y:S01]  /*7570*/  MOV R4, 0x75b0 ;  /* 0x000075b000047802 */ /* 0x001fe20000000f00 */
[----:B------:R-:W-:Y:S02]  /*7580*/  IMAD.MOV.U32 R0, RZ, RZ, 0x1f ;  /* 0x0000001fff007424 */ /* 0x000fe400078e00ff */
[----:B------:R-:W-:Y:S02]  /*7590*/  IMAD.MOV.U32 R7, RZ, RZ, -0x1 ;  /* 0xffffffffff077424 */ /* 0x000fe400078e00ff */
[----:B------:R-:W-:Y:S05]  /*75a0*/  CALL.REL.NOINC `($__internal_3_$__cuda_sm70_shflsync_bfly_p) ;  /* 0x000001b000007944 */ /* 0x000fea0003c00000 */
[----:B01----:R-:W-:Y:S05]  /*75b0*/  BRA `(.L_x_535) ;  /* 0xffffa1f000007947 */ /* 0x003fea000383ffff */
.L_x_433:
[----:B-1----:R-:W-:Y:S01]  /*75c0*/  IMAD.MOV.U32 R6, RZ, RZ, R9 ;  /* 0x000000ffff067224 */ /* 0x002fe200078e0009 */
[----:B0-----:R-:W-:Y:S01]  /*75d0*/  MOV R4, 0x7620 ;  /* 0x0000762000047802 */ /* 0x001fe20000000f00 */
[----:B------:R-:W-:Y:S02]  /*75e0*/  IMAD.MOV.U32 R3, RZ, RZ, 0x8 ;  /* 0x00000008ff037424 */ /* 0x000fe400078e00ff */
[----:B------:R-:W-:Y:S02]  /*75f0*/  IMAD.MOV.U32 R0, RZ, RZ, 0x1f ;  /* 0x0000001fff007424 */ /* 0x000fe400078e00ff */
[----:B------:R-:W-:-:S02]  /*7600*/  IMAD.MOV.U32 R7, RZ, RZ, -0x1 ;  /* 0xffffffffff077424 */ /* 0x000fc400078e00ff */
[----:B------:R-:W-:Y:S05]  /*7610*/  CALL.REL.NOINC `($__internal_3_$__cuda_sm70_shflsync_bfly_p) ;  /* 0x0000014000007944 */ /* 0x000fea0003c00000 */
[----:B01----:R-:W-:Y:S01]  /*7620*/  FADD.FTZ R6, R9, R0 ;  /* 0x0000000009067221 */ /* 0x003fe20000010000 */
[----:B------:R-:W-:Y:S01]  /*7630*/  MOV R4, 0x7680 ;  /* 0x0000768000047802 */ /* 0x000fe20000000f00 */
[----:B------:R-:W-:-:S02]  /*7640*/  IMAD.MOV.U32 R3, RZ, RZ, 0x4 ;  /* 0x00000004ff037424 */ /* 0x000fc400078e00ff */
[----:B------:R-:W-:Y:S02]  /*7650*/  IMAD.MOV.U32 R0, RZ, RZ, 0x1f ;  /* 0x0000001fff007424 */ /* 0x000fe400078e00ff */
[----:B------:R-:W-:Y:S02]  /*7660*/  IMAD.MOV.U32 R7, RZ, RZ, -0x1 ;  /* 0xffffffffff077424 */ /* 0x000fe400078e00ff */
[----:B------:R-:W-:Y:S05]  /*7670*/  CALL.REL.NOINC `($__internal_3_$__cuda_sm70_shflsync_bfly_p) ;  /* 0x000000e000007944 */ /* 0x000fea0003c00000 */
[----:B01----:R-:W-:Y:S01]  /*7680*/  FADD.FTZ R6, R6, R0 ;  /* 0x0000000006067221 */ /* 0x003fe20000010000 */
[----:B------:R-:W-:Y:S01]  /*7690*/  MOV R4, 0x76e0 ;  /* 0x000076e000047802 */ /* 0x000fe20000000f00 */
[----:B------:R-:W-:Y:S02]  /*76a0*/  IMAD.MOV.U32 R3, RZ, RZ, 0x2 ;  /* 0x00000002ff037424 */ /* 0x000fe400078e00ff */
[----:B------:R-:W-:Y:S02]  /*76b0*/  IMAD.MOV.U32 R0, RZ, RZ, 0x1f ;  /* 0x0000001fff007424 */ /* 0x000fe400078e00ff */
[----:B------:R-:W-:Y:S02]  /*76c0*/  IMAD.MOV.U32 R7, RZ, RZ, -0x1 ;  /* 0xffffffffff077424 */ /* 0x000fe400078e00ff */
[----:B------:R-:W-:Y:S05]  /*76d0*/  CALL.REL.NOINC `($__internal_3_$__cuda_sm70_shflsync_bfly_p) ;  /* 0x0000008000007944 */ /* 0x000fea0003c00000 */
[----:B01----:R-:W-:Y:S01]  /*76e0*/  FADD.FTZ R6, R6, R0 ;  /* 0x0000000006067221 */ /* 0x003fe20000010000 */
[----:B------:R-:W-:Y:S01]  /*76f0*/  MOV R4, 0x7740 ;  /* 0x0000774000047802 */ /* 0x000fe20000000f00 */
[----:B------:R-:W-:-:S02]  /*7700*/  IMAD.MOV.U32 R3, RZ, RZ, 0x1 ;  /* 0x00000001ff037424 */ /* 0x000fc400078e00ff */
[----:B------:R-:W-:Y:S02]  /*7710*/  IMAD.MOV.U32 R0, RZ, RZ, 0x1f ;  /* 0x0000001fff007424 */ /* 0x000fe400078e00ff */
[----:B------:R-:W-:Y:S02]  /*7720*/  IMAD.MOV.U32 R7, RZ, RZ, -0x1 ;  /* 0xffffffffff077424 */ /* 0x000fe400078e00ff */
[----:B------:R-:W-:Y:S05]  /*7730*/  CALL.REL.NOINC `($__internal_3_$__cuda_sm70_shflsync_bfly_p) ;  /* 0x0000002000007944 */ /* 0x000fea0003c00000 */
[----:B-1----:R-:W-:Y:S01]  /*7740*/  IMAD.MOV.U32 R5, RZ, RZ, R0 ;  /* 0x000000ffff057224 */ /* 0x002fe200078e0000 */
[----:B0-----:R-:W-:Y:S05]  /*7750*/  BRA `(.L_x_536) ;  /* 0xffffa0e000007947 */ /* 0x001fea000383ffff */
        .weak           $__internal_3_$__cuda_sm70_shflsync_bfly_p
        .type           $__internal_3_$__cuda_sm70_shflsync_bfly_p,@function
        .size           $__internal_3_$__cuda_sm70_shflsync_bfly_p,(.L_x_2728 - $__internal_3_$__cuda_sm70_shflsync_bfly_p)
$__internal_3_$__cuda_sm70_shflsync_bfly_p:
[----:B------:R-:W-:Y:S01]  /*7760*/  IMAD.MOV.U32 R5, RZ, RZ, 0x0 ;  /* 0x00000000ff057424 */ /* 0x000fe200078e00ff */
[----:B------:R-:W-:Y:S04]  /*7770*/  WARPSYNC R7 ;  /* 0x0000000700007348 */ /* 0x000fe80003800000 */
[----:B------:R0:W1:Y:S01]  /*7780*/  SHFL.BFLY PT, R0, R6, R3, R0 ;  /* 0x0c00000306007389 */ /* 0x00006200000e0000 */
[----:B------:R-:W-:Y:S05]  /*7790*/  RET.REL.NODEC R4 `(_ZN4mmha33masked_multihead_attention_kernelItLi48ELi64ELi1ELi8ELi256ELb1ELb0EEEv26Multihead_attention_paramsIT_XT5_EE) ;  /* 0xffff886004007950 */ /* 0x000fea0003c3ffff */
.L_x_537:
        /* <DEDUP_REMOVED lines=14> */
.L_x_2728:


//--------------------- .text._ZN4mmha33masked_multihead_attention_kernelItLi48ELi64ELi2ELi8ELi128ELb1ELb0EEEv26Multihead_attention_paramsIT_XT5_EE --------------------------
	.section	.text._ZN4mmha33masked_multihead_attention_kernelItLi48ELi64ELi2ELi8ELi128ELb1ELb0EEEv26Multihead_attention_paramsIT_XT5_EE,"ax",@progbits
	.sectioninfo	@"SHI_REGISTERS=83"
	.align	128
        .global         _ZN4mmha33masked_multihead_attention_kernelItLi48ELi64ELi2ELi8ELi128ELb1ELb0EEEv26Multihead_attention_paramsIT_XT5_EE
        .type           _ZN4mmha33masked_multihead_attention_kernelItLi48ELi64ELi2ELi8ELi128ELb1ELb0EEEv26Multihead_attention_paramsIT_XT5_EE,@function
        .size           _ZN4mmha33masked_multihead_attention_kernelItLi48ELi64ELi2ELi8ELi128ELb1ELb0EEEv26Multihead_attention_paramsIT_XT5_EE,(.L_x_2729 - _ZN4mmha33masked_multihead_attention_kernelItLi48ELi64ELi2ELi8ELi128ELb1ELb0EEEv26Multihead_attention_paramsIT_XT5_EE)
        .other          _ZN4mmha33masked_multihead_attention_kernelItLi48ELi64ELi2ELi8ELi128ELb1ELb0EEEv26Multihead_attention_paramsIT_XT5_EE,@"STO_CUDA_ENTRY STV_DEFAULT"
_ZN4mmha33masked_multihead_attention_kernelItLi48ELi64ELi2ELi8ELi128ELb1ELb0EEEv26Multihead_attention_paramsIT_XT5_EE:
.text._ZN4mmha33masked_multihead_attention_kernelItLi48ELi64ELi2ELi8ELi128ELb1ELb0EEEv26Multihead_attention_paramsIT_XT5_EE:
        /* <DEDUP_REMOVED lines=11> */
.L_x_538:
        /* <DEDUP_REMOVED lines=125> */
.L_x_540:
[----:B0--3--:R-:W-:Y:S05]  /*0880*/  BSYNC B0 ;  /* 0x0000000000007941 */ /* 0x009fea0003800000 */
.L_x_539:
        /* <DEDUP_REMOVED lines=67> */
.L_x_543:
        /* <DEDUP_REMOVED lines=9> */
.L_x_544:
        /* <DEDUP_REMOVED lines=42> */
.L_x_548:
        /* <DEDUP_REMOVED lines=34> */
.L_x_551:
[----:B------:R-:W-:Y:S05]  /*1210*/  BSYNC B2 ;  /* 0x0000000000027941 */ /* 0x000fea0003800000 */
.L_x_550:
[----:B------:R-:W-:Y:S01]  /*1220*/  PRMT R6, R28, 0x7632, R6 ;  /* 0x000076321c067816 */ /* 0x000fe20000000006 */
[----:B------:R0:W-:Y:S04]  /*1230*/  STS.U16 [R15+0x120], R28 ;  /* 0x0001201c0f007388 */ /* 0x0001e80000000400 */
[----:B------:R0:W-:Y:S02]  /*1240*/  STS.U16 [R12], R6 ;  /* 0x000000060c007388 */ /* 0x0001e40000000400 */
.L_x_549:
[----:B------:R-:W-:Y:S05]  /*1250*/  BSYNC B1 ;  /* 0x0000000000017941 */ /* 0x000fea0003800000 */
.L_x_547:
[----:B------:R-:W-:Y:S01]  /*1260*/  PRMT R0, R32, 0x7632, R0 ;  /* 0x0000763220007816 */ /* 0x000fe20000000000 */
[----:B------:R1:W-:Y:S04]  /*1270*/  STS.U16 [R10+0x120], R32 ;  /* 0x000120200a007388 */ /* 0x0003e80000000400 */
[----:B------:R1:W-:Y:S02]  /*1280*/  STS.U16 [R33], R0 ;  /* 0x0000000021007388 */ /* 0x0003e40000000400 */
.L_x_546:
[----:B------:R-:W-:Y:S05]  /*1290*/  BSYNC B0 ;  /* 0x0000000000007941 */ /* 0x000fea0003800000 */
.L_x_545:
[----:B------:R-:W-:Y:S06]  /*12a0*/  BAR.SYNC.DEFER_BLOCKING 0x0 ;  /* 0x0000000000007b1d */ /* 0x000fec0000010000 */
[----:B------:R-:W-:Y:S01]  /*12b0*/  BSSY B0, `(.L_x_552) ;  /* 0x0000005000007945 */ /* 0x000fe20003800000 */
[----:B------:R-:W-:Y:S05]  /*12c0*/  @!P6 BRA `(.L_x_553) ;  /* 0x000000300000e947 */ /* 0x000fea0003800000 */
[----:B------:R-:W-:Y:S01]  /*12d0*/  ISETP.NE.AND P0, PT, RZ, c[0x0][0x1ec], PT ;  /* 0x00007b00ff007a0c */ /* 0x000fe20003f05270 */
[----:B01----:R0:W1:-:S12]  /*12e0*/  LDS R32, [R11] ;  /* 0x000000000b207984 */ /* 0x0030580000000800 */
[----:B------:R0:W2:Y:S02]  /*12f0*/  @!P0 LDS R28, [R13] ;  /* 0x000000000d1c8984 */ /* 0x0000a40000000800 */
.L_x_553:
[----:B------:R-:W-:Y:S05]  /*1300*/  BSYNC B0 ;  /* 0x0000000000007941 */ /* 0x000fea0003800000 */
.L_x_552:
[----:B------:R-:W-:Y:S06]  /*1310*/  BAR.SYNC.DEFER_BLOCKING 0x0 ;  /* 0x0000000000007b1d */ /* 0x000fec0000010000 */
[----:B------:R-:W-:Y:S05]  /*1320*/  BRA `(.L_x_542) ;  /* 0x0000035000007947 */ /* 0x000fea0003800000 */
.L_x_541:
        /* <DEDUP_REMOVED lines=25> */
.L_x_554:
        /* <DEDUP_REMOVED lines=27> */
.L_x_555:
[----:B------:R-:W-:Y:S05]  /*1670*/  BSYNC B0 ;  /* 0x0000000000007941 */ /* 0x000fea0003800000 */
.L_x_542:
        /* <DEDUP_REMOVED lines=19> */
.L_x_676:
[----:B0--3--:R-:W-:Y:S01]  /*17b0*/  FADD.FTZ R6, R3, R0 ;  /* 0x0000000003067221 */ /* 0x009fe20000010000 */
[----:B------:R-:W-:Y:S05]  /*17c0*/  BRA.DIV ~URZ, `(.L_x_559) ;  /* 0x000056b27f007947 */ /* 0x000fea000b800000 */
[----:B------:R-:W0:Y:S02]  /*17d0*/  SHFL.BFLY PT, R0, R6, 0x8, 0x1f ;  /* 0x0d001f0006007f89 */ /* 0x000e2400000e0000 */
[----:B0-----:R-:W-:-:S05]  /*17e0*/  FADD.FTZ R0, R6, R0 ;  /* 0x0000000006007221 */ /* 0x001fca0000010000 */
[----:B--2---:R-:W0:Y:S02]  /*17f0*/  SHFL.BFLY PT, R3, R0, 0x4, 0x1f ;  /* 0x0c801f0000037f89 */ /* 0x004e2400000e0000 */
[----:B0-----:R-:W-:-:S05]  /*1800*/  FADD.FTZ R3, R0, R3 ;  /* 0x0000000300037221 */ /* 0x001fca0000010000 */
[----:B-1----:R-:W0:Y:S02]  /*1810*/  SHFL.BFLY PT, R4, R3, 0x2, 0x1f ;  /* 0x0c401f0003047f89 */ /* 0x002e2400000e0000 */
[----:B0-----:R-:W-:-:S05]  /*1820*/  FADD.FTZ R4, R3, R4 ;  /* 0x0000000403047221 */ /* 0x001fca0000010000 */
[----:B------:R0:W1:Y:S02]  /*1830*/  SHFL.BFLY PT, R5, R4, 0x1, 0x1f ;  /* 0x0c201f0004057f89 */ /* 0x00006400000e0000 */
.L_x_677:
[----:B-1----:R-:W-:Y:S02]  /*1840*/  FADD.FTZ R3, R5, R4 ;  /* 0x0000000405037221 */ /* 0x002fe40000010000 */
.L_x_557:
[----:B------:R-:W-:Y:S05]  /*1850*/  BSYNC B0 ;  /* 0x0000000000007941 */ /* 0x000fea0003800000 */
.L_x_556:
[----:B------:R-:W-:Y:S01]  /*1860*/  ISETP.NE.AND P0, PT, R19, RZ, PT ;  /* 0x000000ff1300720c */ /* 0x000fe20003f05270 */
[----:B-1----:R-:W-:Y:S01]  /*1870*/  IMAD.MOV.U32 R0, RZ, RZ, -0x800001 ;  /* 0xff7fffffff007424 */ /* 0x002fe200078e00ff */
[----:B0-----:R-:W-:-:S04]  /*1880*/  IADD3 R4, R16, -c[0x0][0x1d4], RZ ;  /* 0x8000750010047a10 */ /* 0x001fc80007ffe0ff */
        /* <DEDUP_REMOVED lines=15> */
.L_x_561:
[----:B------:R0:W-:Y:S02]  /*1980*/  STS [R5.X4+0x120], R0 ;  /* 0x0001200005007388 */ /* 0x0001e40000004800 */
.L_x_560:
[----:B------:R-:W-:Y:S01]  /*1990*/  WARPSYNC 0xffffffff ;  /* 0xffffffff00007948 */ /* 0x000fe20003800000 */
[----:B------:R-:W-:Y:S01]  /*19a0*/  BAR.SYNC.DEFER_BLOCKING 0x0 ;  /* 0x0000000000007b1d */ /* 0x000fe20000010000 */
[----:B------:R-:W-:Y:S02]  /*19b0*/  LEA.HI R3, R19, R19, RZ, 0x1 ;  /* 0x0000001313037211 */ /* 0x000fe400078f08ff */
[----:B0-----:R-:W-:Y:S02]  /*19c0*/  IADD3 R5, R25, 0xf, -R4 ;  /* 0x0000000f19057810 */ /* 0x001fe40007ffe804 */
[C---:B------:R-:W-:Y:S01]  /*19d0*/  LOP3.LUT R6, R3.reuse, 0xfffffffe, RZ, 0xc0, !PT ;  /* 0xfffffffe03067812 */ /* 0x040fe200078ec0ff */
        /* <DEDUP_REMOVED lines=13> */
[----:B--2---:R0:W2:Y:S04]  /*1ab0*/  LDS.64 R28, [R6.X8+0x40] ;  /* 0x00004000061c7984 */ /* 0x0040a80000008a00 */
[----:B------:R0:W4:Y:S04]  /*1ac0*/  LDS.64 R30, [R6.X8+0x50] ;  /* 0x00005000061e7984 */ /* 0x0001280000008a00 */
        /* <DEDUP_REMOVED lines=8> */
[----:B------:R4:W0:Y:S04]  /*1b50*/  LDS.64 R46, [R6.X8+0xd0] ;  /* 0x0000d000062e7984 */ /* 0x0008280000008a00 */
[----:B------:R4:W0:Y:S04]  /*1b60*/  LDS.64 R48, [R6.X8+0xe0] ;  /* 0x0000e00006307984 */ /* 0x0008280000008a00 */
[----:B------:R4:W0:Y:S04]  /*1b70*/  LDS.64 R50, [R6.X8+0xf0] ;  /* 0x0000f00006327984 */ /* 0x0008280000008a00 */
[----:B------:R4:W0:Y:S04]  /*1b80*/  LDS.64 R52, [R6.X8+0x100] ;  /* 0x0001000006347984 */ /* 0x0008280000008a00 */
[----:B------:R4:W0:Y:S02]  /*1b90*/  LDS.64 R54, [R6.X8+0x110] ;  /* 0x0001100006367984 */ /* 0x0008240000008a00 */
.L_x_562:
        /* <DEDUP_REMOVED lines=17> */
.L_x_600:
[----:B------:R-:W-:Y:S01]  /*1cb0*/  IABS R76, c[0x0][0x1d4] ;  /* 0x00007500004c7a13 */ /* 0x000fe20000000000 */
[----:B------:R-:W-:-:S03]  /*1cc0*/  IMAD.MOV.U32 R72, RZ, RZ, RZ ;  /* 0x000000ffff487224 */ /* 0x000fc600078e00ff */
[----:B------:R-:W0:Y:S08]  /*1cd0*/  I2F.RP R77, R76 ;  /* 0x0000004c004d7306 */ /* 0x000e300000209400 */
[----:B0-----:R-:W0:Y:S02]  /*1ce0*/  MUFU.RCP R77, R77 ;  /* 0x0000004d004d7308 */ /* 0x001e240000001000 */
[----:B0-----:R-:W-:-:S06]  /*1cf0*/  IADD3 R73, R77, 0xffffffe, RZ ;  /* 0x0ffffffe4d497810 */ /* 0x001fcc0007ffe0ff */
[----:B------:R-:W0:Y:S02]  /*1d00*/  F2I.FTZ.U32.TRUNC.NTZ R73, R73 ;  /* 0x0000004900497305 */ /* 0x000e24000021f000 */
[----:B0-----:R-:W-:-:S04]  /*1d10*/  IMAD.MOV R75, RZ, RZ, -R73 ;  /* 0x000000ffff4b7224 */ /* 0x001fc800078e0a49 */
[----:B------:R-:W-:-:S04]  /*1d20*/  IMAD R75, R75, R76, RZ ;  /* 0x0000004c4b4b7224 */ /* 0x000fc800078e02ff */
[----:B------:R-:W-:Y:S01]  /*1d30*/  IMAD.HI.U32 R72, R73, R75, R72 ;  /* 0x0000004b49487227 */ /* 0x000fe200078e0048 */
[----:B------:R-:W-:-:S05]  /*1d40*/  IABS R75, R7 ;  /* 0x00000007004b7213 */ /* 0x000fca0000000000 */
[----:B------:R-:W-:-:S04]  /*1d50*/  IMAD.HI.U32 R72, R72, R75, RZ ;  /* 0x0000004b48487227 */ /* 0x000fc800078e00ff */
[----:B------:R-:W-:-:S04]  /*1d60*/  IMAD.MOV R72, RZ, RZ, -R72 ;  /* 0x000000ffff487224 */ /* 0x000fc800078e0a48 */
[----:B------:R-:W-:-:S05]  /*1d70*/  IMAD R75, R76, R72, R75 ;  /* 0x000000484c4b7224 */ /* 0x000fca00078e024b */
[----:B------:R-:W-:-:S13]  /*1d80*/  ISETP.GT.U32.AND P0, PT, R76, R75, PT ;  /* 0x0000004b4c00720c */ /* 0x000fda0003f04070 */
[----:B------:R-:W-:Y:S01]  /*1d90*/  @!P0 IMAD.IADD R75, R75, 0x1, -R76 ;  /* 0x000000014b4b8824 */ /* 0x000fe200078e0a4c */
[----:B------:R-:W-:-:S04]  /*1da0*/  ISETP.NE.U32.AND P0, PT, RZ, c[0x0][0x200], PT ;  /* 0x00008000ff007a0c */ /* 0x000fc80003f05070 */
[----:B------:R-:W-:Y:S02]  /*1db0*/  ISETP.NE.AND.EX P0, PT, RZ, c[0x0][0x204], PT, P0 ;  /* 0x00008100ff007a0c */ /* 0x000fe40003f05300 */
[----:B------:R-:W-:-:S11]  /*1dc0*/  ISETP.GT.U32.AND P1, PT, R76, R75, PT ;  /* 0x0000004b4c00720c */ /* 0x000fd60003f24070 */
[----:B------:R-:W-:Y:S01]  /*1dd0*/  @P0 IMAD R72, R2, c[0x0][0x1d4], RZ ;  /* 0x0000750002480a24 */ /* 0x000fe200078e02ff */
[----:B------:R-:W-:Y:S01]  /*1de0*/  @P0 SHF.R.S32.HI R73, RZ, 0x1f, R7 ;  /* 0x0000001fff490819 */ /* 0x000fe20000011407 */
[----:B------:R-:W-:-:S03]  /*1df0*/  @!P1 IMAD.IADD R75, R75, 0x1, -R76 ;  /* 0x000000014b4b9824 */ /* 0x000fc600078e0a4c */
[--C-:B------:R-:W-:Y:S02]  /*1e00*/  @P0 SHF.R.S32.HI R76, RZ, 0x1f, R72.reuse ;  /* 0x0000001fff4c0819 */ /* 0x100fe40000011448 */
[----:B------:R-:W-:-:S04]  /*1e10*/  @P0 IADD3 R72, P1, P3, R7, c[0x0][0x200], R72 ;  /* 0x0000800007480a10 */ /* 0x000fc80007b3e048 */
[----:B------:R-:W-:-:S05]  /*1e20*/  @P0 IADD3.X R73, R73, c[0x0][0x204], R76, P1, P3 ;  /* 0x0000810049490a10 */ /* 0x000fca0000fe644c */
[----:B------:R-:W4:Y:S01]  /*1e30*/  @P0 LDG.E.U8 R72, [R72.64] ;  /* 0x0000002448480981 */ /* 0x000f22000c1e1100 */
[C---:B------:R-:W-:Y:S01]  /*1e40*/  ISETP.GE.AND P1, PT, R7.reuse, R25, PT ;  /* 0x000000190700720c */ /* 0x040fe20003f26270 */
[----:B------:R-:W-:Y:S01]  /*1e50*/  BSSY B1, `(.L_x_565) ;  /* 0x0000021000017945 */ /* 0x000fe20003800000 */
[----:B------:R-:W-:Y:S02]  /*1e60*/  ISETP.GE.AND P3, PT, R7, RZ, PT ;  /* 0x000000ff0700720c */ /* 0x000fe40003f66270 */
[----:B------:R-:W-:-:S11]  /*1e70*/  ISETP.NE.AND P4, PT, RZ, c[0x0][0x1d4], PT ;  /* 0x00007500ff007a0c */ /* 0x000fd60003f85270 */
[----:B------:R-:W-:Y:S02]  /*1e80*/  @!P3 IMAD.MOV R75, RZ, RZ, -R75 ;  /* 0x000000ffff4bb224 */ /* 0x000fe400078e0a4b */
[----:B------:R-:W-:Y:S02]  /*1e90*/  @!P4 LOP3.LUT R75, RZ, c[0x0][0x1d4], RZ, 0x33, !PT ;  /* 0x00007500ff4bca12 */ /* 0x000fe400078e33ff */
[----:B----4-:R-:W-:Y:S01]  /*1ea0*/  ISETP.NE.AND P0, PT, R72, RZ, P0 ;  /* 0x000000ff4800720c */ /* 0x010fe20000705270 */
[----:B------:R-:W-:Y:S07]  /*1eb0*/  @P1 BRA `(.L_x_566) ;  /* 0x000001a000001947 */ /* 0x000fee0003800000 */
[----:B------:R-:W-:Y:S01]  /*1ec0*/  IMAD.SHL.U32 R76, R75, 0x8, RZ ;  /* 0x000000084b4c7824 */ /* 0x000fe200078e00ff */
[----:B------:R-:W-:Y:S01]  /*1ed0*/  BSSY B2, `(.L_x_567) ;  /* 0x0000009000027945 */ /* 0x000fe20003800000 */
[----:B------:R-:W-:-:S03]  /*1ee0*/  CS2R R58, SRZ ;  /* 0x00000000003a7805 */ /* 0x000fc6000001ff00 */
[----:B------:R-:W-:-:S13]  /*1ef0*/  ISETP.GE.AND P3, PT, R76, R9, PT ;  /* 0x000000094c00720c */ /* 0x000fda0003f66270 */
[----:B------:R-:W-:Y:S05]  /*1f00*/  @P3 BRA `(.L_x_568) ;  /* 0x0000005000003947 */ /* 0x000fea0003800000 */
[----:B------:R-:W-:-:S04]  /*1f10*/  IADD3 R59, P2, R8, R76, RZ ;  /* 0x0000004c083b7210 */ /* 0x000fc80007f5e0ff */
[----:B------:R-:W-:Y:S02]  /*1f20*/  LEA.HI.X.SX32 R72, R76, R27, 0x1, P2 ;  /* 0x0000001b4c487211 */ /* 0x000fe400010f0eff */
[----:B------:R-:W-:-:S04]  /*1f30*/  LEA R58, P2, R59, c[0x0][0x198], 0x1 ;  /* 0x000066003b3a7a11 */ /* 0x000fc800078408ff */
[----:B------:R-:W-:-:S06]  /*1f40*/  LEA.HI.X R59, R59, c[0x0][0x19c], R72, 0x1, P2 ;  /* 0x000067003b3b7a11 */ /* 0x000fcc00010f0c48 */
[----:B------:R-:W5:Y:S03]  /*1f50*/  LDG.E.64 R58, [R58.64] ;  /* 0x000000243a3a7981 */ /* 0x000f66000c1e1b00 */
.L_x_568:
[----:B------:R-:W-:Y:S05]  /*1f60*/  BSYNC B2 ;  /* 0x0000000000027941 */ /* 0x000fea0003800000 */
.L_x_567:
[----:B------:R-:W-:Y:S02]  /*1f70*/  ULDC UR4, c[0x0][0x1ec] ;  /* 0x00007b0000047ab9 */ /* 0x000fe40000000800 */
[----:B------:R-:W-:-:S06]  /*1f80*/  UISETP.NE.AND UP0, UPT, URZ, UR4, UPT ;  /* 0x000000043f00728c */ /* 0x000fcc000bf05270 */
[----:B------:R-:W-:-:S13]  /*1f90*/  PLOP3.LUT P2, PT, PT, PT, UP0, 0x80, 0x0 ;  /* 0x000000000000781c */ /* 0x000fda0003f4f008 */
[----:B------:R-:W-:Y:S05]  /*1fa0*/  @P2 BRA `(.L_x_566) ;  /* 0x000000b000002947 */ /* 0x000fea0003800000 */
[----:B------:R-:W-:-:S13]  /*1fb0*/  ISETP.NE.AND P4, PT, R26, RZ, PT ;  /* 0x000000ff1a00720c */ /* 0x000fda0003f85270 */
[----:B------:R-:W4:Y:S01]  /*1fc0*/  @P4 LDG.E.64 R72, [R56.64] ;  /* 0x0000002438484981 */ /* 0x000f22000c1e1b00 */
[----:B---3-5:R-:W-:Y:S01]  /*1fd0*/  HFMA2.MMA R58, R58, 1, 1, R40 ;  /* 0x3c003c003a3a7835 */ /* 0x028fe20000000028 */
[----:B------:R-:W-:-:S09]  /*1fe0*/  HADD2 R59, R59, R41 ;  /* 0x000000293b3b7230 */ /* 0x000fd20000000000 */
[----:B----4-:R-:W-:Y:S01]  /*1ff0*/  @P4 HMUL2 R58, R58, R72 ;  /* 0x000000483a3a4232 */ /* 0x010fe20000000000 */
[----:B------:R-:W-:Y:S01]  /*2000*/  @P4 HFMA2.MMA R59, R59, R73, -RZ ;  /* 0x000000493b3b4235 */ /* 0x000fe200001000ff */
[----:B------:R-:W-:-:S04]  /*2010*/  @!P3 IADD3 R73, P4, R6, R76, RZ ;  /* 0x0000004c0649b210 */ /* 0x000fc80007f9e0ff */
[----:B------:R-:W-:Y:S02]  /*2020*/  @!P3 LEA.HI.X.SX32 R76, R76, R11, 0x1, P4 ;  /* 0x0000000b4c4cb211 */ /* 0x000fe400020f0eff */
[----:B------:R-:W-:-:S04]  /*2030*/  @!P3 LEA R72, P4, R73, c[0x0][0x198], 0x1 ;  /* 0x000066004948ba11 */ /* 0x000fc800078808ff */
[----:B------:R-:W-:-:S05]  /*2040*/  @!P3 LEA.HI.X R73, R73, c[0x0][0x19c], R76, 0x1, P4 ;  /* 0x000067004949ba11 */ /* 0x000fca00020f0c4c */
[----:B------:R0:W-:Y:S04]  /*2050*/  @!P3 STG.E.64 [R72.64], R58 ;  /* 0x0000003a4800b986 */ /* 0x0001e8000c101b24 */
.L_x_566:
[----:B------:R-:W-:Y:S05]  /*2060*/  BSYNC B1 ;  /* 0x0000000000017941 */ /* 0x000fea0003800000 */
.L_x_565:
        /* <DEDUP_REMOVED lines=8> */
[----:B------:R-:W-:-:S04]  /*20f0*/  IADD3 R13, P2, R8, R78, RZ ;  /* 0x0000004e080d7210 */ /* 0x000fc80007f5e0ff */
[----:B0-----:R-:W-:Y:S02]  /*2100*/  LEA.HI.X.SX32 R72, R78, R27, 0x1, P2 ;  /* 0x0000001b4e487211 */ /* 0x001fe400010f0eff */
[----:B------:R-:W-:-:S04]  /*2110*/  LEA R12, P2, R13, c[0x0][0x198], 0x1 ;  /* 0x000066000d0c7a11 */ /* 0x000fc800078408ff */
[----:B------:R-:W-:-:S06]  /*2120*/  LEA.HI.X R13, R13, c[0x0][0x19c], R72, 0x1, P2 ;  /* 0x000067000d0d7a11 */ /* 0x000fcc00010f0c48 */
[----:B------:R-:W5:Y:S03]  /*2130*/  LDG.E.64 R12, [R12.64] ;  /* 0x000000240c0c7981 */ /* 0x000f66000c1e1b00 */
.L_x_572:
[----:B------:R-:W-:Y:S05]  /*2140*/  BSYNC B2 ;  /* 0x0000000000027941 */ /* 0x000fea0003800000 */
.L_x_571:
[----:B------:R-:W-:Y:S02]  /*2150*/  ULDC UR4, c[0x0][0x1ec] ;  /* 0x00007b0000047ab9 */ /* 0x000fe40000000800 */
[----:B------:R-:W-:-:S06]  /*2160*/  UISETP.NE.AND UP0, UPT, URZ, UR4, UPT ;  /* 0x000000043f00728c */ /* 0x000fcc000bf05270 */
[----:B------:R-:W-:-:S13]  /*2170*/  PLOP3.LUT P2, PT, PT, PT, UP0, 0x80, 0x0 ;  /* 0x000000000000781c */ /* 0x000fda0003f4f008 */
[----:B------:R-:W-:Y:S05]  /*2180*/  @P2 BRA `(.L_x_570) ;  /* 0x000000d000002947 */ /* 0x000fea0003800000 */
[----:B------:R-:W-:-:S13]  /*2190*/  ISETP.NE.AND P4, PT, R26, RZ, PT ;  /* 0x000000ff1a00720c */ /* 0x000fda0003f85270 */
[----:B------:R-:W-:-:S04]  /*21a0*/  @P4 IMAD.MOV.U32 R77, RZ, RZ, 0x2 ;  /* 0x00000002ff4d4424 */ /* 0x000fc800078e00ff */
[----:B------:R-:W-:-:S05]  /*21b0*/  @P4 IMAD.WIDE R76, R74, R77, c[0x0][0x230] ;  /* 0x00008c004a4c4625 */ /* 0x000fca00078e024d */
[----:B0-----:R-:W4:Y:S01]  /*21c0*/  @P4 LDG.E.64 R72, [R76.64] ;  /* 0x000000244c484981 */ /* 0x001f22000c1e1b00 */
[----:B--2--5:R-:W-:Y:S01]  /*21d0*/  HFMA2.MMA R13, R13, 1, 1, R43 ;  /* 0x3c003c000d0d7835 */ /* 0x024fe2000000002b */
[----:B------:R-:W-:-:S04]  /*21e0*/  HADD2 R12, R12, R42 ;  /* 0x0000002a0c0c7230 */ /* 0x000fc80000000000 */
[----:B----4-:R-:W-:Y:S01]  /*21f0*/  @P4 HMUL2 R12, R12, R72 ;  /* 0x000000480c0c4232 */ /* 0x010fe20000000000 */
[----:B------:R-:W-:Y:S01]  /*2200*/  @P4 HFMA2.MMA R13, R13, R73, -RZ ;  /* 0x000000490d0d4235 */ /* 0x000fe200001000ff */
[----:B------:R-:W-:-:S04]  /*2210*/  @!P3 IADD3 R73, P4, R6, R78, RZ ;  /* 0x0000004e0649b210 */ /* 0x000fc80007f9e0ff */
[----:B------:R-:W-:Y:S02]  /*2220*/  @!P3 LEA.HI.X.SX32 R78, R78, R11, 0x1, P4 ;  /* 0x0000000b4e4eb211 */ /* 0x000fe400020f0eff */
[----:B------:R-:W-:-:S04]  /*2230*/  @!P3 LEA R72, P4, R73, c[0x0][0x198], 0x1 ;  /* 0x000066004948ba11 */ /* 0x000fc800078808ff */
[----:B------:R-:W-:-:S05]  /*2240*/  @!P3 LEA.HI.X R73, R73, c[0x0][0x19c], R78, 0x1, P4 ;  /* 0x000067004949ba11 */ /* 0x000fca00020f0c4e */
[----:B------:R0:W-:Y:S04]  /*2250*/  @!P3 STG.E.64 [R72.64], R12 ;  /* 0x0000000c4800b986 */ /* 0x0001e8000c101b24 */
.L_x_570:
[----:B------:R-:W-:Y:S05]  /*2260*/  BSYNC B1 ;  /* 0x0000000000017941 */ /* 0x000fea0003800000 */
.L_x_569:
[----:B------:R-:W-:Y:S01]  /*2270*/  BSSY B1, `(.L_x_573) ;  /* 0x0000020000017945 */ /* 0x000fe20003800000 */
[----:B------:R-:W-:Y:S05]  /*2280*/  @P1 BRA `(.L_x_574) ;  /* 0x000001e000001947 */ /* 0x000fea0003800000 */
[----:B------:R-:W-:Y:S01]  /*2290*/  IMAD.MOV.U32 R60, RZ, RZ, c[0x0][0x1d4] ;  /* 0x00007500ff3c7624 */ /* 0x000fe200078e00ff */
[----:B------:R-:W-:Y:S03]  /*22a0*/  BSSY B2, `(.L_x_575) ;  /* 0x000000b000027945 */ /* 0x000fe60003800000 */
[----:B------:R-:W-:-:S04]  /*22b0*/  IMAD R60, R60, 0x2, R75 ;  /* 0x000000023c3c7824 */ /* 0x000fc800078e024b */
        /* <DEDUP_REMOVED lines=9> */
.L_x_576:
[----:B------:R-:W-:Y:S05]  /*2350*/  BSYNC B2 ;  /* 0x0000000000027941 */ /* 0x000fea0003800000 */
.L_x_575:
[----:B------:R-:W-:Y:S02]  /*2360*/  ULDC UR4, c[0x0][0x1ec] ;  /* 0x00007b0000047ab9 */ /* 0x000fe40000000800 */
[----:B------:R-:W-:-:S06]  /*2370*/  UISETP.NE.AND UP0, UPT, URZ, UR4, UPT ;  /* 0x000000043f00728c */ /* 0x000fcc000bf05270 */
[----:B------:R-:W-:-:S13]  /*2380*/  PLOP3.LUT P2, PT, PT, PT, UP0, 0x80, 0x0 ;  /* 0x000000000000781c */ /* 0x000fda0003f4f008 */
[----:B------:R-:W-:Y:S05]  /*2390*/  @P2 BRA `(.L_x_574) ;  /* 0x000000d000002947 */ /* 0x000fea0003800000 */
[----:B------:R-:W-:-:S13]  /*23a0*/  ISETP.NE.AND P4, PT, R26, RZ, PT ;  /* 0x000000ff1a00720c */ /* 0x000fda0003f85270 */
[----:B0-----:R-:W-:-:S04]  /*23b0*/  @P4 IMAD.MOV.U32 R73, RZ, RZ, 0x2 ;  /* 0x00000002ff494424 */ /* 0x001fc800078e00ff */
[----:B------:R-:W-:-:S06]  /*23c0*/  @P4 IMAD.WIDE R72, R74, R73, c[0x0][0x230] ;  /* 0x00008c004a484625 */ /* 0x000fcc00078e0249 */
[----:B------:R-:W4:Y:S01]  /*23d0*/  @P4 LDG.E.64 R72, [R72.64+0x10] ;  /* 0x0000102448484981 */ /* 0x000f22000c1e1b00 */
[----:B-1---5:R-:W-:Y:S01]  /*23e0*/  HFMA2.MMA R61, R61, 1, 1, R45 ;  /* 0x3c003c003d3d7835 */ /* 0x022fe2000000002d */
        /* <DEDUP_REMOVED lines=8> */
.L_x_574:
[----:B------:R-:W-:Y:S05]  /*2470*/  BSYNC B1 ;  /* 0x0000000000017941 */ /* 0x000fea0003800000 */
.L_x_573:
        /* <DEDUP_REMOVED lines=14> */
.L_x_580:
[----:B------:R-:W-:Y:S05]  /*2560*/  BSYNC B2 ;  /* 0x0000000000027941 */ /* 0x000fea0003800000 */
.L_x_579:
        /* <DEDUP_REMOVED lines=8> */
[----:B------:R-:W-:Y:S01]  /*25f0*/  ISETP.GE.AND P3, PT, R78, R9, PT ;  /* 0x000000094e00720c */ /* 0x000fe20003f66270 */
[----:B-----5:R-:W-:Y:S01]  /*2600*/  HFMA2.MMA R63, R63, 1, 1, R47 ;  /* 0x3c003c003f3f7835 */ /* 0x020fe2000000002f */
[----:B------:R-:W-:-:S04]  /*2610*/  HADD2 R62, R62, R46 ;  /* 0x0000002e3e3e7230 */ /* 0x000fc80000000000 */
[----:B----4-:R-:W-:Y:S01]  /*2620*/  @P4 HMUL2 R62, R62, R72 ;  /* 0x000000483e3e4232 */ /* 0x010fe20000000000 */
[----:B------:R-:W-:-:S06]  /*2630*/  @P4 HFMA2.MMA R63, R63, R73, -RZ ;  /* 0x000000493f3f4235 */ /* 0x000fcc00001000ff */
[----:B------:R-:W-:-:S04]  /*2640*/  @!P3 IADD3 R77, P4, R6, R78, RZ ;  /* 0x0000004e064db210 */ /* 0x000fc80007f9e0ff */
[----:B------:R-:W-:Y:S02]  /*2650*/  @!P3 LEA.HI.X.SX32 R78, R78, R11, 0x1, P4 ;  /* 0x0000000b4e4eb211 */ /* 0x000fe400020f0eff */
[----:B------:R-:W-:-:S04]  /*2660*/  @!P3 LEA R76, P4, R77, c[0x0][0x198], 0x1 ;  /* 0x000066004d4cba11 */ /* 0x000fc800078808ff */
[----:B------:R-:W-:-:S05]  /*2670*/  @!P3 LEA.HI.X R77, R77, c[0x0][0x19c], R78, 0x1, P4 ;  /* 0x000067004d4dba11 */ /* 0x000fca00020f0c4e */
[----:B------:R0:W-:Y:S04]  /*2680*/  @!P3 STG.E.64 [R76.64], R62 ;  /* 0x0000003e4c00b986 */ /* 0x0001e8000c101b24 */
.L_x_578:
[----:B------:R-:W-:Y:S05]  /*2690*/  BSYNC B1 ;  /* 0x0000000000017941 */ /* 0x000fea0003800000 */
.L_x_577:
        /* <DEDUP_REMOVED lines=9> */
[----:B------:R-:W-:-:S04]  /*2730*/  IADD3 R65, P2, R8, R72, RZ ;  /* 0x0000004808417210 */ /* 0x000fc80007f5e0ff */
[----:B------:R-:W-:Y:S02]  /*2740*/  LEA.HI.X.SX32 R72, R72, R27, 0x1, P2 ;  /* 0x0000001b48487211 */ /* 0x000fe400010f0eff */
[----:B------:R-:W-:-:S04]  /*2750*/  LEA R64, P2, R65, c[0x0][0x198], 0x1 ;  /* 0x0000660041407a11 */ /* 0x000fc800078408ff */
[----:B------:R-:W-:-:S06]  /*2760*/  LEA.HI.X R65, R65, c[0x0][0x19c], R72, 0x1, P2 ;  /* 0x0000670041417a11 */ /* 0x000fcc00010f0c48 */
[----:B------:R-:W5:Y:S03]  /*2770*/  LDG.E.64 R64, [R64.64] ;  /* 0x0000002440407981 */ /* 0x000f66000c1e1b00 */
.L_x_584:
[----:B------:R-:W-:Y:S05]  /*2780*/  BSYNC B2 ;  /* 0x0000000000027941 */ /* 0x000fea0003800000 */
.L_x_583:
        /* <DEDUP_REMOVED lines=11> */
[----:B------:R-:W-:Y:S01]  /*2840*/  ISETP.GE.AND P3, PT, R76, R9, PT ;  /* 0x000000094c00720c */ /* 0x000fe20003f66270 */
[----:B----4-:R-:W-:Y:S01]  /*2850*/  @P4 HMUL2 R64, R64, R72 ;  /* 0x0000004840404232 */ /* 0x010fe20000000000 */
[----:B------:R-:W-:-:S11]  /*2860*/  @P4 HFMA2.MMA R65, R65, R73, -RZ ;  /* 0x0000004941414235 */ /* 0x000fd600001000ff */
[----:B------:R-:W-:-:S04]  /*2870*/  @!P3 IADD3 R77, P4, R6, R76, RZ ;  /* 0x0000004c064db210 */ /* 0x000fc80007f9e0ff */
[----:B------:R-:W-:Y:S02]  /*2880*/  @!P3 LEA.HI.X.SX32 R78, R76, R11, 0x1, P4 ;  /* 0x0000000b4c4eb211 */ /* 0x000fe400020f0eff */
[----:B------:R-:W-:-:S04]  /*2890*/  @!P3 LEA R76, P4, R77, c[0x0][0x198], 0x1 ;  /* 0x000066004d4cba11 */ /* 0x000fc800078808ff */
[----:B------:R-:W-:-:S05]  /*28a0*/  @!P3 LEA.HI.X R77, R77, c[0x0][0x19c], R78, 0x1, P4 ;  /* 0x000067004d4dba11 */ /* 0x000fca00020f0c4e */
[----:B------:R0:W-:Y:S04]  /*28b0*/  @!P3 STG.E.64 [R76.64], R64 ;  /* 0x000000404c00b986 */ /* 0x0001e8000c101b24 */
.L_x_582:
[----:B------:R-:W-:Y:S05]  /*28c0*/  BSYNC B1 ;  /* 0x0000000000017941 */ /* 0x000fea0003800000 */
.L_x_581:
        /* <DEDUP_REMOVED lines=14> */
.L_x_588:
[----:B------:R-:W-:Y:S05]  /*29b0*/  BSYNC B2 ;  /* 0x0000000000027941 */ /* 0x000fea0003800000 */
.L_x_587:
        /* <DEDUP_REMOVED lines=18> */
.L_x_586:
[----:B------:R-:W-:Y:S05]  /*2ae0*/  BSYNC B1 ;  /* 0x0000000000017941 */ /* 0x000fea0003800000 */
.L_x_585:
        /* <DEDUP_REMOVED lines=13> */
.L_x_592:
[----:B------:R-:W-:Y:S05]  /*2bc0*/  BSYNC B2 ;  /* 0x0000000000027941 */ /* 0x000fea0003800000 */
.L_x_591:
        /* <DEDUP_REMOVED lines=18> */
.L_x_590:
[----:B------:R-:W-:Y:S05]  /*2cf0*/  BSYNC B1 ;  /* 0x0000000000017941 */ /* 0x000fea0003800000 */
.L_x_589:
[----:B------:R-:W-:Y:S01]  /*2d00*/  BSSY B1, `(.L_x_593) ;  /* 0x0000020000017945 */ /* 0x000fe20003800000 */
[----:B------:R-:W-:Y:S01]  /*2d10*/  IMAD R75, R78, 0x7, R75 ;  /* 0x000000074e4b7824 */ /* 0x000fe200078e024b */
[----:B------:R-:W-:Y:S05]  /*2d20*/  @P1 BRA `(.L_x_594) ;  /* 0x000001d000001947 */ /* 0x000fea0003800000 */
[----:B------:R-:W-:Y:S01]  /*2d30*/  IMAD.SHL.U32 R78, R75, 0x8, RZ ;  /* 0x000000084b4e7824 */ /* 0x000fe200078e00ff */
[----:B------:R-:W-:Y:S01]  /*2d40*/  BSSY B2, `(.L_x_595) ;  /* 0x0000009000027945 */ /* 0x000fe20003800000 */
        /* <DEDUP_REMOVED lines=8> */
.L_x_596:
[----:B------:R-:W-:Y:S05]  /*2dd0*/  BSYNC B2 ;  /* 0x0000000000027941 */ /* 0x000fea0003800000 */
.L_x_595:
        /* <DEDUP_REMOVED lines=18> */
.L_x_594:
[----:B------:R-:W-:Y:S05]  /*2f00*/  BSYNC B1 ;  /* 0x0000000000017941 */ /* 0x000fea0003800000 */
.L_x_593:
[----:B01---5:R-:W-:Y:S01]  /*2f10*/  HMUL2 R72, R14, R58 ;  /* 0x0000003a0e487232 */ /* 0x023fe20000000000 */
[----:B------:R-:W-:Y:S01]  /*2f20*/  HFMA2.MMA R73, R15, R59, -RZ ;  /* 0x0000003b0f497235 */ /* 0x000fe200001000ff */
[----:B------:R-:W-:-:S04]  /*2f30*/  LOP3.LUT R80, R19, 0x1, RZ, 0xc0, !PT ;  /* 0x0000000113507812 */ /* 0x000fc800078ec0ff */
[----:B---3--:R-:W-:-:S05]  /*2f40*/  HFMA2.MMA R72, R20, R12, R72 ;  /* 0x0000000c14487235 */ /* 0x008fca0000000048 */
[----:B------:R-:W-:Y:S01]  /*2f50*/  HFMA2 R73, R21, R13, R73 ;  /* 0x0000000d15497231 */ /* 0x000fe20000000049 */
[----:B--2---:R-:W-:-:S03]  /*2f60*/  HFMA2.MMA R72, R28, R60, R72 ;  /* 0x0000003c1c487235 */ /* 0x004fc60000000048 */
        /* <DEDUP_REMOVED lines=16> */
[----:B------:R0:W1:Y:S02]  /*3070*/  SHFL.BFLY PT, R72, R79, 0x1, 0x1f ;  /* 0x0c201f004f487f89 */ /* 0x00006400000e0000 */
.L_x_678:
[----:B------:R-:W-:Y:S01]  /*3080*/  ISETP.EQ.U32.OR P1, PT, R80, 0x1, P1 ;  /* 0x000000015000780c */ /* 0x000fe20000f22470 */
[----:B------:R-:W-:Y:S01]  /*3090*/  BSSY B1, `(.L_x_598) ;  /* 0x000001d000017945 */ /* 0x000fe20003800000 */
[----:B-1----:R-:W-:-:S11]  /*30a0*/  FADD.FTZ R75, R79, R72 ;  /* 0x000000484f4b7221 */ /* 0x002fd60000010000 */
[----:B------:R-:W-:Y:S05]  /*30b0*/  @P1 BRA `(.L_x_599) ;  /* 0x000001a000001947 */ /* 0x000fea0003800000 */
[----:B------:R-:W-:-:S04]  /*30c0*/  ISETP.NE.U32.AND P1, PT, RZ, c[0x0][0x218], PT ;  /* 0x00008600ff007a0c */ /* 0x000fc80003f25070 */
[----:B------:R-:W-:-:S13]  /*30d0*/  ISETP.NE.AND.EX P3, PT, RZ, c[0x0][0x21c], PT, P1 ;  /* 0x00008700ff007a0c */ /* 0x000fda0003f65310 */
[----:B------:R-:W-:Y:S02]  /*30e0*/  @P3 IMAD R72, R18, c[0x0][0x220], R16 ;  /* 0x0000880012483a24 */ /* 0x000fe400078e0210 */
[----:B------:R-:W-:-:S03]  /*30f0*/  @P3 IMAD.MOV.U32 R73, RZ, RZ, 0x2 ;  /* 0x00000002ff493424 */ /* 0x000fc600078e00ff */
[----:B------:R-:W-:-:S05]  /*3100*/  @P3 IADD3 R72, R72, -0x1, RZ ;  /* 0xffffffff48483810 */ /* 0x000fca0007ffe0ff */
[----:B------:R-:W-:-:S04]  /*3110*/  @P3 IMAD R72, R72, c[0x0][0x220], R7 ;  /* 0x0000880048483a24 */ /* 0x000fc800078e0207 */
[----:B------:R-:W-:-:S06]  /*3120*/  @P3 IMAD.WIDE R72, R72, R73, c[0x0][0x218] ;  /* 0x0000860048483625 */ /* 0x000fcc00078e0249 */
[----:B------:R-:W2:Y:S01]  /*3130*/  @P3 LDG.E.U16 R72, [R72.64] ;  /* 0x0000002448483981 */ /* 0x000ea2000c1e1500 */
[----:B------:R-:W-:Y:S01]  /*3140*/  ISETP.NE.U32.AND P1, PT, RZ, c[0x0][0x228], PT ;  /* 0x00008a00ff007a0c */ /* 0x000fe20003f25070 */
[----:B------:R-:W-:-:S03]  /*3150*/  FMUL.FTZ R75, R75, c[0x0][0x1f0] ;  /* 0x00007c004b4b7a20 */ /* 0x000fc60000410000 */
[----:B------:R-:W-:-:S13]  /*3160*/  ISETP.NE.AND.EX P1, PT, RZ, c[0x0][0x22c], PT, P1 ;  /* 0x00008b00ff007a0c */ /* 0x000fda0003f25310 */
[----:B------:R-:W-:Y:S01]  /*3170*/  @P1 IADD3 R77, R7, 0x1, -R16 ;  /* 0x00000001074d1810 */ /* 0x000fe20007ffe810 */
[----:B--2---:R-:W-:-:S05]  /*3180*/  @P3 HADD2.F32 R76, -RZ, R72.H0_H0 ;  /* 0x20000048ff4c3230 */ /* 0x004fca0000004100 */
[----:B------:R-:W-:Y:S01]  /*3190*/  @P3 FADD.FTZ R75, R75, R76 ;  /* 0x0000004c4b4b3221 */ /* 0x000fe20000010000 */
[----:B------:R-:W-:-:S04]  /*31a0*/  @P1 ISETP.GE.AND P3, PT, R7, R10, PT ;  /* 0x0000000a0700120c */ /* 0x000fc80003f66270 */
[----:B------:R-:W-:-:S05]  /*31b0*/  @P1 SEL R76, R22, RZ, !P3 ;  /* 0x000000ff164c1207 */ /* 0x000fca0005800000 */
[----:B------:R-:W-:Y:S02]  /*31c0*/  @P1 IMAD.IADD R76, R76, 0x1, R77 ;  /* 0x000000014c4c1824 */ /* 0x000fe400078e024d */
[----:B------:R-:W-:-:S04]  /*31d0*/  @P1 IMAD.MOV.U32 R77, RZ, RZ, 0x2 ;  /* 0x00000002ff4d1424 */ /* 0x000fc800078e00ff */
[----:B------:R-:W-:-:S06]  /*31e0*/  @P1 IMAD.WIDE R72, R18, R77, c[0x0][0x228] ;  /* 0x00008a0012481625 */ /* 0x000fcc00078e024d */
[----:B------:R-:W2:Y:S01]  /*31f0*/  @P1 LDG.E.U16 R72, [R72.64] ;  /* 0x0000002448481981 */ /* 0x000ea2000c1e1500 */
[----:B------:R-:W1:Y:S01]  /*3200*/  @P1 I2F R76, R76 ;  /* 0x0000004c004c1306 */ /* 0x000e620000201400 */
[----:B------:R-:W-:Y:S01]  /*3210*/  IMAD.IADD R78, R7, 0x1, -R4 ;  /* 0x00000001074e7824 */ /* 0x000fe200078e0a04 */
[----:B--2---:R-:W-:-:S05]  /*3220*/  @P1 HADD2.F32 R77, -RZ, R72.H0_H0 ;  /* 0x20000048ff4d1230 */ /* 0x004fca0000004100 */
[----:B-1----:R-:W-:-:S05]  /*3230*/  @P1 FFMA.FTZ R75, R76, R77, R75 ;  /* 0x0000004d4c4b1223 */ /* 0x002fca000001004b */
[----:B------:R1:W-:Y:S01]  /*3240*/  STS [R78.X4+0x120], R75 ;  /* 0x0001204b4e007388 */ /* 0x0003e20000004800 */
[----:B------:R-:W-:-:S03]  /*3250*/  @!P0 FMNMX.FTZ R0, R0, R75, !PT ;  /* 0x0000004b00008209 */ /* 0x000fc60007810000 */
.L_x_599:
[----:B------:R-:W-:Y:S05]  /*3260*/  BSYNC B1 ;  /* 0x0000000000017941 */ /* 0x000fea0003800000 */
.L_x_598:
[----:B------:R-:W-:-:S04]  /*3270*/  IADD3 R7, R7, 0x40, RZ ;  /* 0x0000004007077810 */ /* 0x000fc80007ffe0ff */
[----:B------:R-:W-:-:S13]  /*3280*/  ISETP.GE.AND P0, PT, R7, R3, PT ;  /* 0x000000030700720c */ /* 0x000fda0003f06270 */
[----:B01----:R-:W-:Y:S01]  /*3290*/  @P0 CALL.REL.NOINC `(.L_x_564) ;  /* 0x0000001000000944 */ /* 0x003fe20003c00000 */
[----:B------:R-:W-:Y:S05]  /*32a0*/  BRA `(.L_x_600) ;  /* 0xffffea0000007947 */ /* 0x000fea000383ffff */
.L_x_564:
[----:B------:R-:W-:Y:S05]  /*32b0*/  BSYNC B0 ;  /* 0x0000000000007941 */ /* 0x000fea0003800000 */
.L_x_563:
[----:B------:R-:W-:Y:S01]  /*32c0*/  SHF.R.S32.HI R8, RZ, 0x1f, R19 ;  /* 0x0000001fff087819 */ /* 0x000fe20000011413 */
[----:B------:R-:W-:Y:S05]  /*32d0*/  BRA.DIV ~URZ, `(.L_x_601) ;  /* 0x00003df27f007947 */ /* 0x000fea000b800000 */
[----:B------:R4:W3:Y:S02]  /*32e0*/  SHFL.BFLY PT, R3, R0, 0x10, 0x1f ;  /* 0x0e001f0000037f89 */ /* 0x0008e400000e0000 */
.L_x_679:
[----:B---3--:R-:W-:Y:S01]  /*32f0*/  FMNMX.FTZ R7, R3, R0, !PT ;  /* 0x0000000003077209 */ /* 0x008fe20007810000 */
[----:B------:R-:W-:Y:S05]  /*3300*/  BRA.DIV ~URZ, `(.L_x_602) ;  /* 0x00003e427f007947 */ /* 0x000fea000b800000 */
[----:B----4-:R-:W3:Y:S02]  /*3310*/  SHFL.BFLY PT, R0, R7, 0x8, 0x1f ;  /* 0x0d001f0007007f89 */ /* 0x010ee400000e0000 */
[----:B---3--:R-:W-:-:S05]  /*3320*/  FMNMX.FTZ R0, R7, R0, !PT ;  /* 0x0000000007007209 */ /* 0x008fca0007810000 */
[----:B------:R-:W3:Y:S02]  /*3330*/  SHFL.BFLY PT, R3, R0, 0x4, 0x1f ;  /* 0x0c801f0000037f89 */ /* 0x000ee400000e0000 */
[----:B---3--:R-:W-:-:S05]  /*3340*/  FMNMX.FTZ R3, R0, R3, !PT ;  /* 0x0000000300037209 */ /* 0x008fca0007810000 */
[----:B0-----:R0:W3:Y:S02]  /*3350*/  SHFL.BFLY PT, R6, R3, 0x2, 0x1f ;  /* 0x0c401f0003067f89 */ /* 0x0010e400000e0000 */
.L_x_680:
        /* <DEDUP_REMOVED lines=35> */
.L_x_610:
[----:B0-----:R-:W-:Y:S01]  /*3590*/  IMAD.IADD R6, R11, 0x1, -R4 ;  /* 0x000000010b067824 */ /* 0x001fe200078e0a04 */
[----:B------:R-:W-:Y:S01]  /*35a0*/  IADD3 R8, R8, -0x1, RZ ;  /* 0xffffffff08087810 */ /* 0x000fe20007ffe0ff */
[----:B------:R-:W-:Y:S03]  /*35b0*/  BSSY B2, `(.L_x_607) ;  /* 0x0000011000027945 */ /* 0x000fe60003800000 */
[----:B------:R-:W-:-:S02]  /*35c0*/  ISETP.NE.AND P3, PT, R8, RZ, PT ;  /* 0x000000ff0800720c */ /* 0x000fc40003f65270 */
[----:B-1----:R-:W-:Y:S01]  /*35d0*/  LEA R15, R6, 0x120, 0x2 ;  /* 0x00000120060f7811 */ /* 0x002fe200078e10ff */
        /* <DEDUP_REMOVED lines=10> */
.L_x_608:
[----:B------:R-:W0:Y:S02]  /*3680*/  LDS R6, [R15] ;  /* 0x000000000f067984 */ /* 0x000e240000000800 */
[----:B0--3--:R-:W-:-:S04]  /*3690*/  FADD.FTZ R6, -R13, R6 ;  /* 0x000000060d067221 */ /* 0x009fc80000010100 */
[----:B------:R-:W-:-:S04]  /*36a0*/  FMUL.FTZ R6, R6, 1.4426950216293334961 ;  /* 0x3fb8aa3b06067820 */ /* 0x000fc80000410000 */
[----:B------:R0:W1:Y:S03]  /*36b0*/  MUFU.EX2 R10, R6 ;  /* 0x00000006000a7308 */ /* 0x0000660000000800 */
.L_x_609:
[----:B------:R-:W-:Y:S05]  /*36c0*/  BSYNC B2 ;  /* 0x0000000000027941 */ /* 0x000fea0003800000 */
.L_x_607:
[----:B-1----:R1:W-:Y:S01]  /*36d0*/  STS [R15], R10 ;  /* 0x0000000a0f007388 */ /* 0x0023e20000000800 */
[----:B------:R-:W-:Y:S01]  /*36e0*/  FADD.FTZ R9, R10, R9 ;  /* 0x000000090a097221 */ /* 0x000fe20000010000 */
[----:B------:R-:W-:Y:S01]  /*36f0*/  IADD3 R11, R11, 0x80, RZ ;  /* 0x000000800b0b7810 */ /* 0x000fe20007ffe0ff */
[----:B------:R-:W-:Y:S05]  /*3700*/  @P3 BRA `(.L_x_610) ;  /* 0xfffffe8000003947 */ /* 0x000fea000383ffff */
.L_x_606:
[----:B------:R-:W-:Y:S05]  /*3710*/  BSYNC B1 ;  /* 0x0000000000017941 */ /* 0x000fea0003800000 */
.L_x_605:
[----:B------:R-:W-:-:S13]  /*3720*/  ISETP.GE.U32.AND P0, PT, R0, 0x180, PT ;  /* 0x000001800000780c */ /* 0x000fda0003f06070 */
[----:B------:R-:W-:Y:S05]  /*3730*/  @!P0 BRA `(.L_x_604) ;  /* 0x0000040000008947 */ /* 0x000fea0003800000 */
[----:B------:R-:W-:Y:S01]  /*3740*/  IMAD R8, R2, c[0x0][0x1d4], RZ ;  /* 0x0000750002087a24 */ /* 0x000fe200078e02ff */
[----:B------:R-:W-:-:S04]  /*3750*/  ISETP.NE.U32.AND P0, PT, RZ, c[0x0][0x200], PT ;  /* 0x00008000ff007a0c */ /* 0x000fc80003f05070 */
[----:B------:R-:W-:Y:S02]  /*3760*/  ISETP.NE.AND.EX P0, PT, RZ, c[0x0][0x204], PT, P0 ;  /* 0x00008100ff007a0c */ /* 0x000fe40003f05300 */
[----:B-1----:R-:W-:Y:S02]  /*3770*/  SHF.R.S32.HI R10, RZ, 0x1f, R8 ;  /* 0x0000001fff0a7819 */ /* 0x002fe40000011408 */
.L_x_623:
        /* <DEDUP_REMOVED lines=9> */
[----:B------:R-:W4:Y:S02]  /*3810*/  LDG.E.U8 R0, [R6.64] ;  /* 0x0000002406007981 */ /* 0x000f24000c1e1100 */
[----:B----4-:R-:W-:-:S13]  /*3820*/  ISETP.NE.AND P4, PT, R0, RZ, PT ;  /* 0x000000ff0000720c */ /* 0x010fda0003f85270 */
[----:B------:R-:W-:Y:S01]  /*3830*/  @P4 IMAD.MOV.U32 R0, RZ, RZ, RZ ;  /* 0x000000ffff004224 */ /* 0x000fe200078e00ff */
[----:B------:R-:W-:Y:S05]  /*3840*/  @P4 BRA `(.L_x_613) ;  /* 0x0000004000004947 */ /* 0x000fea0003800000 */
.L_x_612:
[----:B------:R-:W0:Y:S02]  /*3850*/  LDS R0, [R15] ;  /* 0x000000000f007984 */ /* 0x000e240000000800 */
[----:B0--3--:R-:W-:-:S04]  /*3860*/  FADD.FTZ R0, -R13, R0 ;  /* 0x000000000d007221 */ /* 0x009fc80000010100 */
[----:B------:R-:W-:-:S06]  /*3870*/  FMUL.FTZ R0, R0, 1.4426950216293334961 ;  /* 0x3fb8aa3b00007820 */ /* 0x000fcc0000410000 */
[----:B------:R-:W0:Y:S02]  /*3880*/  MUFU.EX2 R0, R0 ;  /* 0x0000000000007308 */ /* 0x000e240000000800 */
.L_x_613:
[----:B------:R-:W-:Y:S05]  /*3890*/  BSYNC B1 ;  /* 0x0000000000017941 */ /* 0x000fea0003800000 */
.L_x_611:
[----:B0-----:R0:W-:Y:S01]  /*38a0*/  STS [R15], R0 ;  /* 0x000000000f007388 */ /* 0x0011e20000000800 */
[----:B------:R-:W-:Y:S01]  /*38b0*/  BSSY B1, `(.L_x_614) ;  /* 0x000000b000017945 */ /* 0x000fe20003800000 */
[----:B------:R-:W-:Y:S01]  /*38c0*/  FADD.FTZ R9, R0, R9 ;  /* 0x0000000900097221 */ /* 0x000fe20000010000 */
[----:B------:R-:W-:Y:S05]  /*38d0*/  @!P0 BRA `(.L_x_615) ;  /* 0x0000004000008947 */ /* 0x000fea0003800000 */
[----:B0-----:R-:W4:Y:S02]  /*38e0*/  LDG.E.U8 R0, [R6.64+0x80] ;  /* 0x0000802406007981 */ /* 0x001f24000c1e1100 */
[----:B----4-:R-:W-:-:S13]  /*38f0*/  ISETP.NE.AND P4, PT, R0, RZ, PT ;  /* 0x000000ff0000720c */ /* 0x010fda0003f85270 */
[----:B------:R-:W-:Y:S01]  /*3900*/  @P4 IMAD.MOV.U32 R0, RZ, RZ, RZ ;  /* 0x000000ffff004224 */ /* 0x000fe200078e00ff */
[----:B------:R-:W-:Y:S05]  /*3910*/  @P4 BRA `(.L_x_616) ;  /* 0x0000004000004947 */ /* 0x000fea0003800000 */
.L_x_615:
[----:B0-----:R-:W0:Y:S02]  /*3920*/  LDS R0, [R15+0x200] ;  /* 0x000200000f007984 */ /* 0x001e240000000800 */
[----:B0--3--:R-:W-:-:S04]  /*3930*/  FADD.FTZ R0, -R13, R0 ;  /* 0x000000000d007221 */ /* 0x009fc80000010100 */
[----:B------:R-:W-:-:S06]  /*3940*/  FMUL.FTZ R0, R0, 1.4426950216293334961 ;  /* 0x3fb8aa3b00007820 */ /* 0x000fcc0000410000 */
[----:B------:R-:W0:Y:S02]  /*3950*/  MUFU.EX2 R0, R0 ;  /* 0x0000000000007308 */ /* 0x000e240000000800 */
.L_x_616:
[----:B------:R-:W-:Y:S05]  /*3960*/  BSYNC B1 ;  /* 0x0000000000017941 */ /* 0x000fea0003800000 */
.L_x_614:
        /* <DEDUP_REMOVED lines=8> */
.L_x_618:
[----:B0-----:R-:W0:Y:S02]  /*39f0*/  LDS R0, [R15+0x400] ;  /* 0x000400000f007984 */ /* 0x001e240000000800 */
[----:B0--3--:R-:W-:-:S04]  /*3a00*/  FADD.FTZ R0, -R13, R0 ;  /* 0x000000000d007221 */ /* 0x009fc80000010100 */
[----:B------:R-:W-:-:S06]  /*3a10*/  FMUL.FTZ R0, R0, 1.4426950216293334961 ;  /* 0x3fb8aa3b00007820 */ /* 0x000fcc0000410000 */
[----:B------:R-:W0:Y:S02]  /*3a20*/  MUFU.EX2 R0, R0 ;  /* 0x0000000000007308 */ /* 0x000e240000000800 */
.L_x_619:
[----:B------:R-:W-:Y:S05]  /*3a30*/  BSYNC B1 ;  /* 0x0000000000017941 */ /* 0x000fea0003800000 */
.L_x_617:
        /* <DEDUP_REMOVED lines=8> */
.L_x_621:
[----:B0-----:R-:W0:Y:S02]  /*3ac0*/  LDS R0, [R15+0x600] ;  /* 0x000600000f007984 */ /* 0x001e240000000800 */
[----:B0--3--:R-:W-:-:S04]  /*3ad0*/  FADD.FTZ R0, -R13, R0 ;  /* 0x000000000d007221 */ /* 0x009fc80000010100 */
[----:B------:R-:W-:-:S06]  /*3ae0*/  FMUL.FTZ R0, R0, 1.4426950216293334961 ;  /* 0x3fb8aa3b00007820 */ /* 0x000fcc0000410000 */
[----:B------:R-:W0:Y:S02]  /*3af0*/  MUFU.EX2 R0, R0 ;  /* 0x0000000000007308 */ /* 0x000e240000000800 */
.L_x_622:
[----:B------:R-:W-:Y:S05]  /*3b00*/  BSYNC B1 ;  /* 0x0000000000017941 */ /* 0x000fea0003800000 */
.L_x_620:
[----:B0-----:R0:W-:Y:S01]  /*3b10*/  STS [R15+0x600], R0 ;  /* 0x000600000f007388 */ /* 0x0011e20000000800 */
[----:B------:R-:W-:Y:S01]  /*3b20*/  FADD.FTZ R9, R9, R0 ;  /* 0x0000000009097221 */ /* 0x000fe20000010000 */
[----:B------:R-:W-:Y:S05]  /*3b30*/  @!P3 BRA `(.L_x_623) ;  /* 0xfffffc400000b947 */ /* 0x000fea000383ffff */
.L_x_604:
[----:B0-----:R-:W-:Y:S05]  /*3b40*/  BSYNC B0 ;  /* 0x0000000000007941 */ /* 0x001fea0003800000 */
.L_x_603:
[----:B------:R-:W0:Y:S01]  /*3b50*/  SHFL.BFLY PT, R0, R9, 0x10, 0x1f ;  /* 0x0e001f0009007f89 */ /* 0x000e2200000e0000 */
[----:B-1----:R-:W-:Y:S01]  /*3b60*/  LOP3.LUT P0, R10, R19, 0x1f, RZ, 0xc0, !PT ;  /* 0x0000001f130a7812 */ /* 0x002fe2000780c0ff */
        /* <DEDUP_REMOVED lines=42> */
[----:B---3--:R0:W1:Y:S03]  /*3e10*/  MUFU.RCP R13, R0 ;  /* 0x00000000000d7308 */ /* 0x0080660000001000 */
[----:B------:R-:W-:-:S02]  /*3e20*/  LEA.HI R9, R8, 0x1, RZ, 0x19 ;  /* 0x0000000108097811 */ /* 0x000fc400078fc8ff */
[----:B------:R-:W-:Y:S02]  /*3e30*/  ISETP.GE.U32.AND P1, PT, R8, 0x180, PT ;  /* 0x000001800800780c */ /* 0x000fe40003f26070 */
[----:B------:R-:W-:-:S13]  /*3e40*/  LOP3.LUT P3, R9, R9, 0x3, RZ, 0xc0, !PT ;  /* 0x0000000309097812 */ /* 0x000fda000786c0ff */
[----:B------:R-:W-:Y:S05]  /*3e50*/  @!P3 BRA `(.L_x_627) ;  /* 0x000001000000b947 */ /* 0x000fea0003800000 */
[----:B01----:R-:W-:Y:S02]  /*3e60*/  IMAD.MOV.U32 R0, RZ, RZ, R9 ;  /* 0x000000ffff007224 */ /* 0x003fe400078e0009 */
.L_x_628:
        /* <DEDUP_REMOVED lines=15> */
.L_x_627:
[----:B01----:R-:W-:Y:S05]  /*3f60*/  BSYNC B1 ;  /* 0x0000000000017941 */ /* 0x003fea0003800000 */
.L_x_626:
        /* <DEDUP_REMOVED lines=8> */
.L_x_629:
        /* <DEDUP_REMOVED lines=19> */
[----:B------:R0:W1:Y:S02]  /*4120*/  LDS R9, [R0+0x600] ;  /* 0x0006000000097984 */ /* 0x0000640000000800 */
[----:B0-----:R-:W-:Y:S01]  /*4130*/  IADD3 R0, R0, 0x800, RZ ;  /* 0x0000080000007810 */ /* 0x001fe20007ffe0ff */
[----:B-1----:R-:W-:Y:S01]  /*4140*/  FMUL.FTZ R27, R9, R13 ;  /* 0x0000000d091b7220 */ /* 0x002fe20000410000 */
        /* <DEDUP_REMOVED lines=12> */
.L_x_625:
[----:B------:R-:W-:Y:S05]  /*4210*/  BSYNC B0 ;  /* 0x0000000000007941 */ /* 0x000fea0003800000 */
.L_x_624:
        /* <DEDUP_REMOVED lines=20> */
[----:B--2---:R-:W-:Y:S01]  /*4360*/  SHF.R.S32.HI R28, RZ, 0x1f, R5 ;  /* 0x0000001fff1c7819 */ /* 0x004fe20000011405 */
        /* <DEDUP_REMOVED lines=12> */
.L_x_632:
[----:B-----5:R0:W-:Y:S02]  /*4430*/  STS.128 [R3.X16+0xa0], R8 ;  /* 0x0000a00803007388 */ /* 0x0201e4000000cc00 */
.L_x_631:
[----:B------:R-:W-:Y:S05]  /*4440*/  BSYNC B0 ;  /* 0x0000000000007941 */ /* 0x000fea0003800000 */
.L_x_630:
[----:B------:R-:W-:Y:S01]  /*4450*/  BAR.SYNC.DEFER_BLOCKING 0x0 ;  /* 0x0000000000007b1d */ /* 0x000fe20000010000 */
[----:B------:R-:W-:Y:S01]  /*4460*/  IMAD.MOV.U32 R46, RZ, RZ, RZ ;  /* 0x000000ffff2e7224 */ /* 0x000fe200078e00ff */
[----:B------:R-:W-:Y:S01]  /*4470*/  CS2R R42, SRZ ;  /* 0x00000000002a7805 */ /* 0x000fe2000001ff00 */
[----:B------:R-:W-:Y:S01]  /*4480*/  IMAD.MOV.U32 R44, RZ, RZ, RZ ;  /* 0x000000ffff2c7224 */ /* 0x000fe200078e00ff */
[----:B------:R-:W-:Y:S01]  /*4490*/  CS2R R40, SRZ ;  /* 0x0000000000287805 */ /* 0x000fe2000001ff00 */
[----:B------:R-:W-:Y:S01]  /*44a0*/  IMAD.MOV.U32 R31, RZ, RZ, RZ ;  /* 0x000000ffff1f7224 */ /* 0x000fe200078e00ff */
[----:B------:R-:W-:Y:S01]  /*44b0*/  BSSY B0, `(.L_x_633) ;  /* 0x0000188000007945 */ /* 0x000fe20003800000 */
[----:B------:R-:W-:Y:S01]  /*44c0*/  IMAD.MOV.U32 R29, RZ, RZ, RZ ;  /* 0x000000ffff1d7224 */ /* 0x000fe200078e00ff */
[----:B------:R-:W-:Y:S05]  /*44d0*/  @P0 BRA `(.L_x_634) ;  /* 0x0000185000000947 */ /* 0x000fea0003800000 */
[----:B------:R-:W-:Y:S01]  /*44e0*/  IMAD.IADD R30, R7, 0x1, R4 ;  /* 0x00000001071e7824 */ /* 0x000fe200078e0204 */
[----:B------:R-:W-:Y:S01]  /*44f0*/  IMNMX R47, R25, c[0x0][0x1d4], PT ;  /* 0x00007500192f7a17 */ /* 0x000fe20003800200 */
[----:B------:R-:W-:Y:S01]  /*4500*/  BSSY B1, `(.L_x_635) ;  /* 0x000009c000017945 */ /* 0x000fe20003800000 */
[----:B------:R-:W-:Y:S01]  /*4510*/  LEA R45, R7, UR6, 0x1 ;  /* 0x00000006072d7c11 */ /* 0x000fe2000f8e08ff */
[----:B------:R-:W-:-:S02]  /*4520*/  IMAD R12, R30, 0x30, RZ ;  /* 0x000000301e0c7824 */ /* 0x000fc400078e02ff */
[----:B------:R-:W-:-:S03]  /*4530*/  IMAD.MOV.U32 R46, RZ, RZ, RZ ;  /* 0x000000ffff2e7224 */ /* 0x000fc600078e00ff */
[----:B------:R-:W-:Y:S02]  /*4540*/  SHF.R.S32.HI R15, RZ, 0x1f, R12 ;  /* 0x0000001fff0f7819 */ /* 0x000fe4000001140c */
[----:B---3--:R-:W-:-:S04]  /*4550*/  IADD3 R13, P3, R6, R12, RZ ;  /* 0x0000000c060d7210 */ /* 0x008fc80007f7e0ff */
        /* <DEDUP_REMOVED lines=16> */
[----:B------:R-:W-:-:S02]  /*4660*/  IMAD.MOV.U32 R29, RZ, RZ, RZ ;  /* 0x000000ffff1d7224 */ /* 0x000fc400078e00ff */
[----:B------:R-:W-:Y:S02]  /*4670*/  IMAD.IADD R48, R13, 0x1, -R14 ;  /* 0x000000010d307824 */ /* 0x000fe400078e0a0e */
[----:B------:R-:W-:Y:S02]  /*4680*/  IMAD.MOV.U32 R50, RZ, RZ, R30 ;  /* 0x000000ffff327224 */ /* 0x000fe400078e001e */
[----:B------:R-:W-:Y:S01]  /*4690*/  IMAD.MOV.U32 R31, RZ, RZ, RZ ;  /* 0x000000ffff1f7224 */ /* 0x000fe200078e00ff */
[----:B------:R-:W-:Y:S01]  /*46a0*/  LOP3.LUT P3, RZ, R48, 0x10, RZ, 0xc0, !PT ;  /* 0x0000001030ff7812 */ /* 0x000fe2000786c0ff */
[----:B------:R-:W-:Y:S02]  /*46b0*/  IMAD.MOV.U32 R44, RZ, RZ, RZ ;  /* 0x000000ffff2c7224 */ /* 0x000fe400078e00ff */
[----:B------:R-:W-:Y:S02]  /*46c0*/  IMAD.MOV.U32 R46, RZ, RZ, RZ ;  /* 0x000000ffff2e7224 */ /* 0x000fe400078e00ff */
[----:B------:R-:W-:-:S08]  /*46d0*/  IMAD.WIDE R38, R38, R39, c[0x0][0x238] ;  /* 0x00008e0026267625 */ /* 0x000fd000078e0227 */
[----:B------:R-:W-:Y:S05]  /*46e0*/  @P3 BRA `(.L_x_638) ;  /* 0x0000028000003947 */ /* 0x000fea0003800000 */
[----:B------:R-:W-:Y:S01]  /*46f0*/  IADD3 R13, P2, R5, R12, RZ ;  /* 0x0000000c050d7210 */ /* 0x000fe20007f5e0ff */
[----:B------:R-:W1:Y:S04]  /*4700*/  LDS.U16 R20, [R45] ;  /* 0x000000002d147984 */ /* 0x000e680000000400 */
[----:B------:R-:W-:Y:S01]  /*4710*/  IMAD.X R14, R28, 0x1, R15, P2 ;  /* 0x000000011c0e7824 */ /* 0x000fe200010e060f */
[----:B------:R-:W-:-:S04]  /*4720*/  LEA R12, P2, R13, c[0x0][0x1a0], 0x1 ;  /* 0x000068000d0c7a11 */ /* 0x000fc800078408ff */
        /* <DEDUP_REMOVED lines=19> */
.L_x_639:
        /* <DEDUP_REMOVED lines=17> */
.L_x_638:
[----:B------:R-:W-:Y:S05]  /*4970*/  BSYNC B2 ;  /* 0x0000000000027941 */ /* 0x000fea0003800000 */
.L_x_637:
[----:B------:R-:W-:-:S13]  /*4980*/  LOP3.LUT P3, RZ, R48, 0xfffffff0, RZ, 0xc0, !PT ;  /* 0xfffffff030ff7812 */ /* 0x000fda000786c0ff */
[----:B------:R-:W-:Y:S05]  /*4990*/  @!P3 BRA `(.L_x_636) ;  /* 0x000005200000b947 */ /* 0x000fea0003800000 */
[----:B------:R-:W-:Y:S02]  /*49a0*/  ULDC UR5, c[0x0][0x1ec] ;  /* 0x00007b0000057ab9 */ /* 0x000fe40000000800 */
[----:B------:R-:W-:-:S06]  /*49b0*/  UISETP.NE.AND UP0, UPT, URZ, UR5, UPT ;  /* 0x000000053f00728c */ /* 0x000fcc000bf05270 */
[----:B------:R-:W-:Y:S02]  /*49c0*/  PLOP3.LUT P2, PT, PT, PT, UP0, 0x80, 0x0 ;  /* 0x000000000000781c */ /* 0x000fe40003f4f008 */
.L_x_642:
        /* <DEDUP_REMOVED lines=8> */
[----:B------:R-:W-:Y:S02]  /*4a50*/  LEA R48, P4, R12, c[0x0][0x1a0], 0x1 ;  /* 0x000068000c307a11 */ /* 0x000fe400078808ff */
[----:B------:R-:W-:Y:S02]  /*4a60*/  LEA.HI.X R53, R14, c[0x0][0x1a4], R15, 0x1, P3 ;  /* 0x000069000e357a11 */ /* 0x000fe400018f0c0f */
[----:B------:R-:W-:-:S03]  /*4a70*/  LEA.HI.X R49, R12, c[0x0][0x1a4], R13, 0x1, P4 ;  /* 0x000069000c317a11 */ /* 0x000fc600020f0c0d */
[----:B------:R1:W5:Y:S01]  /*4a80*/  LDG.E.128 R12, [R52.64] ;  /* 0x00000024340c7981 */ /* 0x000362000c1e1d00 */
[----:B------:R-:W-:Y:S05]  /*4a90*/  @P2 BRA `(.L_x_640) ;  /* 0x000000b000002947 */ /* 0x000fea0003800000 */
[----:B------:R-:W2:Y:S04]  /*4aa0*/  @P5 LDG.E.128 R20, [R38.64] ;  /* 0x0000002426145981 */ /* 0x000ea8000c1e1d00 */
[----:B------:R-:W3:Y:S02]  /*4ab0*/  LDS.128 R32, [R3.X16+0xa0] ;  /* 0x0000a00003207984 */ /* 0x000ee4000000cc00 */
[----:B---3-5:R-:W-:Y:S01]  /*4ac0*/  HFMA2.MMA R12, R12, 1, 1, R32 ;  /* 0x3c003c000c0c7835 */ /* 0x028fe20000000020 */
        /* <DEDUP_REMOVED lines=8> */
.L_x_640:
[----:B------:R-:W-:Y:S01]  /*4b50*/  IMAD.IADD R32, R50, 0x1, -R4 ;  /* 0x0000000132207824 */ /* 0x000fe200078e0a04 */
[----:B------:R3:W5:Y:S02]  /*4b60*/  LDG.E.128 R20, [R52.64+0x600] ;  /* 0x0006002434147981 */ /* 0x000764000c1e1d00 */
[--C-:B-----5:R-:W-:Y:S02]  /*4b70*/  HADD2.F32 R34, -RZ, R12.reuse.H0_H0 ;  /* 0x2000000cff227230 */ /* 0x120fe40000004100 */
[----:B--2---:R-:W-:Y:S01]  /*4b80*/  HADD2.F32 R12, -RZ, R12.H1_H1 ;  /* 0x3000000cff0c7230 */ /* 0x004fe20000004100 */
[----:B------:R-:W-:Y:S01]  /*4b90*/  LEA R35, R32, UR4, 0x1 ;  /* 0x0000000420237c11 */ /* 0x000fe2000f8e08ff */
[----:B------:R-:W-:Y:S02]  /*4ba0*/  HADD2.F32 R54, -RZ, R13.H0_H0 ;  /* 0x2000000dff367230 */ /* 0x000fe40000004100 */
[----:B------:R-:W-:Y:S02]  /*4bb0*/  HADD2.F32 R56, -RZ, R14.H0_H0 ;  /* 0x2000000eff387230 */ /* 0x000fe40000004100 */
[----:B------:R-:W2:Y:S01]  /*4bc0*/  LDS.U16 R33, [R35+0x120] ;  /* 0x0001200023217984 */ /* 0x000ea20000000400 */
[----:B-1-3--:R-:W-:-:S02]  /*4bd0*/  HADD2.F32 R52, -RZ, R15.H0_H0 ;  /* 0x2000000fff347230 */ /* 0x00afc40000004100 */
[----:B------:R-:W-:Y:S02]  /*4be0*/  HADD2.F32 R13, -RZ, R13.H1_H1 ;  /* 0x3000000dff0d7230 */ /* 0x000fe40000004100 */
[----:B------:R-:W-:Y:S02]  /*4bf0*/  HADD2.F32 R14, -RZ, R14.H1_H1 ;  /* 0x3000000eff0e7230 */ /* 0x000fe40000004100 */
[----:B------:R-:W-:Y:S02]  /*4c00*/  HADD2.F32 R15, -RZ, R15.H1_H1 ;  /* 0x3000000fff0f7230 */ /* 0x000fe40000004100 */
[----:B--2---:R-:W-:-:S05]  /*4c10*/  HADD2.F32 R33, -RZ, R33.H0_H0 ;  /* 0x20000021ff217230 */ /* 0x004fca0000004100 */
        /* <DEDUP_REMOVED lines=21> */
.L_x_641:
        /* <DEDUP_REMOVED lines=21> */
.L_x_636:
[----:B------:R-:W-:Y:S05]  /*4ec0*/  BSYNC B1 ;  /* 0x0000000000017941 */ /* 0x000fea0003800000 */
.L_x_635:
        /* <DEDUP_REMOVED lines=60> */
.L_x_647:
[--C-:B-----5:R-:W-:Y:S02]  /*5290*/  HADD2.F32 R20, -RZ, R12.reuse.H0_H0 ;  /* 0x2000000cff147230 */ /* 0x120fe40000004100 */
[----:B------:R-:W-:Y:S02]  /*52a0*/  HADD2.F32 R21, -RZ, R12.H1_H1 ;  /* 0x3000000cff157230 */ /* 0x000fe40000004100 */
[--C-:B------:R-:W-:Y:S01]  /*52b0*/  HADD2.F32 R22, -RZ, R14.reuse.H0_H0 ;  /* 0x2000000eff167230 */ /* 0x100fe20000004100 */
[C---:B------:R-:W-:Y:S01]  /*52c0*/  FFMA.FTZ R29, R48.reuse, R20, R29 ;  /* 0x00000014301d7223 */ /* 0x040fe2000001001d */
[----:B------:R-:W-:Y:S01]  /*52d0*/  HADD2.F32 R23, -RZ, R14.H1_H1 ;  /* 0x3000000eff177230 */ /* 0x000fe20000004100 */
[C---:B------:R-:W-:Y:S01]  /*52e0*/  FFMA.FTZ R40, R48.reuse, R21, R40 ;  /* 0x0000001530287223 */ /* 0x040fe20000010028 */
[----:B-1----:R-:W-:Y:S01]  /*52f0*/  HADD2.F32 R12, -RZ, R13.H0_H0 ;  /* 0x2000000dff0c7230 */ /* 0x002fe20000004100 */
[C---:B------:R-:W-:Y:S01]  /*5300*/  FFMA.FTZ R41, R48.reuse, R22, R41 ;  /* 0x0000001630297223 */ /* 0x040fe20000010029 */
[----:B------:R-:W-:Y:S01]  /*5310*/  HADD2.F32 R14, -RZ, R15.H0_H0 ;  /* 0x2000000fff0e7230 */ /* 0x000fe20000004100 */
[C---:B------:R-:W-:Y:S01]  /*5320*/  FFMA.FTZ R44, R48.reuse, R23, R44 ;  /* 0x00000017302c7223 */ /* 0x040fe2000001002c */
[----:B------:R-:W-:Y:S01]  /*5330*/  HADD2.F32 R13, -RZ, R13.H1_H1 ;  /* 0x3000000dff0d7230 */ /* 0x000fe20000004100 */
[C---:B------:R-:W-:Y:S01]  /*5340*/  FFMA.FTZ R31, R48.reuse, R12, R31 ;  /* 0x0000000c301f7223 */ /* 0x040fe2000001001f */
[----:B------:R-:W-:Y:S01]  /*5350*/  HADD2.F32 R15, -RZ, R15.H1_H1 ;  /* 0x3000000fff0f7230 */ /* 0x000fe20000004100 */
[----:B------:R-:W-:-:S02]  /*5360*/  FFMA.FTZ R43, R48, R14, R43 ;  /* 0x0000000e302b7223 */ /* 0x000fc4000001002b */
[C---:B------:R-:W-:Y:S02]  /*5370*/  FFMA.FTZ R42, R48.reuse, R13, R42 ;  /* 0x0000000d302a7223 */ /* 0x040fe4000001002a */
[----:B------:R-:W-:Y:S02]  /*5380*/  FFMA.FTZ R46, R48, R15, R46 ;  /* 0x0000000f302e7223 */ /* 0x000fe4000001002e */
.L_x_646:
[----:B------:R-:W-:Y:S05]  /*5390*/  BSYNC B2 ;  /* 0x0000000000027941 */ /* 0x000fea0003800000 */
.L_x_645:
[----:B------:R-:W-:Y:S02]  /*53a0*/  IADD3 R30, R30, 0x10, RZ ;  /* 0x000000101e1e7810 */ /* 0x000fe40007ffe0ff */
.L_x_644:
[----:B------:R-:W-:Y:S05]  /*53b0*/  BSYNC B1 ;  /* 0x0000000000017941 */ /* 0x000fea0003800000 */
.L_x_643:
[----:B------:R-:W-:-:S13]  /*53c0*/  LOP3.LUT P3, RZ, R47, 0xfffffff0, RZ, 0xc0, !PT ;  /* 0xfffffff02fff7812 */ /* 0x000fda000786c0ff */
[----:B------:R-:W-:Y:S05]  /*53d0*/  @!P3 BRA `(.L_x_634) ;  /* 0x000009500000b947 */ /* 0x000fea0003800000 */
[----:B------:R-:W-:Y:S01]  /*53e0*/  LEA R13, R30, UR4, 0x1 ;  /* 0x000000041e0d7c11 */ /* 0x000fe2000f8e08ff */
[----:B------:R-:W-:Y:S02]  /*53f0*/  IMAD.MOV.U32 R47, RZ, RZ, 0x30 ;  /* 0x00000030ff2f7424 */ /* 0x000fe400078e00ff */
[----:B------:R-:W-:Y:S02]  /*5400*/  IMAD.MOV.U32 R45, RZ, RZ, RZ ;  /* 0x000000ffff2d7224 */ /* 0x000fe400078e00ff */
[----:B------:R-:W-:Y:S02]  /*5410*/  IMAD R48, R4, -0x2, R13 ;  /* 0xfffffffe04307824 */ /* 0x000fe400078e020d */
[----:B------:R-:W-:-:S05]  /*5420*/  IMAD R47, R30, R47, 0x300 ;  /* 0x000003001e2f7424 */ /* 0x000fca00078e022f */
.L_x_654:
        /* <DEDUP_REMOVED lines=16> */
[----:B------:R1:W2:Y:S02]  /*5530*/  F2I.FTZ.U32.TRUNC.NTZ R13, R20 ;  /* 0x00000014000d7305 */ /* 0x0002a4000021f000 */
[----:B-1----:R-:W1:Y:S01]  /*5540*/  LDS.U16 R20, [R49+0x120] ;  /* 0x0001200031147984 */ /* 0x002e620000000400 */
        /* <DEDUP_REMOVED lines=37> */
.L_x_650:
        /* <DEDUP_REMOVED lines=16> */
.L_x_649:
[----:B------:R-:W-:Y:S05]  /*58a0*/  BSYNC B1 ;  /* 0x0000000000017941 */ /* 0x000fea0003800000 */
.L_x_648:
        /* <DEDUP_REMOVED lines=50> */
.L_x_653:
        /* <DEDUP_REMOVED lines=16> */
.L_x_652:
[----:B------:R-:W-:Y:S05]  /*5cd0*/  BSYNC B1 ;  /* 0x0000000000017941 */ /* 0x000fea0003800000 */
.L_x_651:
[----:B------:R-:W-:Y:S02]  /*5ce0*/  IADD3 R30, R30, 0x20, RZ ;  /* 0x000000201e1e7810 */ /* 0x000fe40007ffe0ff */
[----:B------:R-:W-:Y:S02]  /*5cf0*/  IADD3 R45, R45, 0x40, RZ ;  /* 0x000000402d2d7810 */ /* 0x000fe40007ffe0ff */
[----:B------:R-:W-:Y:S02]  /*5d00*/  ISETP.GE.AND P3, PT, R30, R25, PT ;  /* 0x000000191e00720c */ /* 0x000fe40003f66270 */
[----:B------:R-:W-:-:S11]  /*5d10*/  IADD3 R47, R47, 0x600, RZ ;  /* 0x000006002f2f7810 */ /* 0x000fd60007ffe0ff */
[----:B------:R-:W-:Y:S05]  /*5d20*/  @!P3 BRA `(.L_x_654) ;  /* 0xfffff7000000b947 */ /* 0x000fea000383ffff */
.L_x_634:
[----:B------:R-:W-:Y:S05]  /*5d30*/  BSYNC B0 ;  /* 0x0000000000007941 */ /* 0x000fea0003800000 */
.L_x_633:
        /* <DEDUP_REMOVED lines=8> */
[----:B---3--:R-:W-:-:S06]  /*5dc0*/  LEA.HI.X R13, R5, c[0x0][0x1a4], R14, 0x1, P1 ;  /* 0x00006900050d7a11 */ /* 0x008fcc00008f0c0e */
        /* <DEDUP_REMOVED lines=27> */
.L_x_658:
[----:B------:R-:W-:Y:S05]  /*5f80*/  BSYNC B1 ;  /* 0x0000000000017941 */ /* 0x000fea0003800000 */
.L_x_657:
        /* <DEDUP_REMOVED lines=16> */
.L_x_656:
[----:B------:R-:W-:Y:S05]  /*6090*/  BSYNC B0 ;  /* 0x0000000000007941 */ /* 0x000fea0003800000 */
.L_x_655:
[----:B------:R-:W-:Y:S06]  /*60a0*/  BAR.SYNC.DEFER_BLOCKING 0x0 ;  /* 0x0000000000007b1d */ /* 0x000fec0000010000 */
[----:B------:R-:W-:Y:S05]  /*60b0*/  @P0 BRA `(.L_x_659) ;  /* 0x0000089000000947 */ /* 0x000fea0003800000 */
[----:B0-----:R-:W-:Y:S01]  /*60c0*/  LOP3.LUT R3, R19, 0xffffffc0, RZ, 0xc0, !PT ;  /* 0xffffffc013037812 */ /* 0x001fe200078ec0ff */
[----:B------:R-:W-:Y:S01]  /*60d0*/  IMAD R7, R7, 0x30, R27 ;  /* 0x0000003007077824 */ /* 0x000fe200078e021b */
[----:B------:R-:W-:-:S02]  /*60e0*/  P2R R0, PR, RZ, 0x1 ;  /* 0x00000001ff007803 */ /* 0x000fc40000000000 */
[----:B------:R-:W-:Y:S02]  /*60f0*/  ISETP.NE.AND P6, PT, R3, 0x40, PT ;  /* 0x000000400300780c */ /* 0x000fe40003fc5270 */
[C---:B------:R-:W-:Y:S02]  /*6100*/  LOP3.LUT R3, R19.reuse, 0xfffffff8, RZ, 0xc0, !PT ;  /* 0xfffffff813037812 */ /* 0x040fe400078ec0ff */
[C---:B------:R-:W-:Y:S02]  /*6110*/  ISETP.GT.AND P0, PT, R19.reuse, 0xf, PT ;  /* 0x0000000f1300780c */ /* 0x040fe40003f04270 */
[C---:B------:R-:W-:Y:S02]  /*6120*/  LOP3.LUT R4, R19.reuse, 0xffffffe0, RZ, 0xc0, !PT ;  /* 0xffffffe013047812 */ /* 0x040fe400078ec0ff */
        /* <DEDUP_REMOVED lines=15> */
.L_x_660:
        /* <DEDUP_REMOVED lines=22> */
.L_x_662:
[----:B------:R-:W-:Y:S05]  /*6380*/  BSYNC B0 ;  /* 0x0000000000007941 */ /* 0x000fea0003800000 */
.L_x_661:
        /* <DEDUP_REMOVED lines=8> */
.L_x_664:
[----:B------:R-:W-:Y:S05]  /*6410*/  BSYNC B0 ;  /* 0x0000000000007941 */ /* 0x000fea0003800000 */
.L_x_663:
        /* <DEDUP_REMOVED lines=20> */
.L_x_666:
[----:B------:R-:W-:Y:S05]  /*6560*/  BSYNC B0 ;  /* 0x0000000000007941 */ /* 0x000fea0003800000 */
.L_x_665:
        /* <DEDUP_REMOVED lines=8> */
.L_x_668:
[----:B------:R-:W-:Y:S05]  /*65f0*/  BSYNC B0 ;  /* 0x0000000000007941 */ /* 0x000fea0003800000 */
.L_x_667:
        /* <DEDUP_REMOVED lines=21> */
.L_x_670:
[----:B------:R-:W-:Y:S05]  /*6750*/  BSYNC B0 ;  /* 0x0000000000007941 */ /* 0x000fea0003800000 */
.L_x_669:
        /* <DEDUP_REMOVED lines=8> */
.L_x_672:
[----:B------:R-:W-:Y:S05]  /*67e0*/  BSYNC B0 ;  /* 0x0000000000007941 */ /* 0x000fea0003800000 */
.L_x_671:
        /* <DEDUP_REMOVED lines=8> */
[--C-:B------:R-:W-:Y:S01]  /*6870*/  HADD2.F32 R8, -RZ, R6.reuse.H0_H0 ;  /* 0x20000006ff087230 */ /* 0x100fe20000004100 */
[----:B------:R-:W-:Y:S01]  /*6880*/  FADD.FTZ R40, R40, R3 ;  /* 0x0000000328287221 */ /* 0x000fe20000010000 */
[----:B------:R-:W-:Y:S01]  /*6890*/  HADD2.F32 R9, -RZ, R6.H1_H1 ;  /* 0x30000006ff097230 */ /* 0x000fe20000004100 */
        /* <DEDUP_REMOVED lines=9> */
.L_x_674:
[----:B------:R-:W-:Y:S05]  /*6930*/  BSYNC B0 ;  /* 0x0000000000007941 */ /* 0x000fea0003800000 */
.L_x_673:
[----:B------:R-:W-:Y:S06]  /*6940*/  BAR.SYNC.DEFER_BLOCKING 0x0 ;  /* 0x0000000000007b1d */ /* 0x000fec0000010000 */
.L_x_659:
        /* <DEDUP_REMOVED lines=17> */
.L_x_675:
        /* <DEDUP_REMOVED lines=14> */
[----:B------:R-:W2:Y:S01]  /*6b40*/  F2I.S8.NTZ R42, R42 ;  /* 0x0000002a002a7305 */ /* 0x000ea20000202100 */
[----:B0-----:R-:W-:-:S04]  /*6b50*/  PRMT R0, R40, 0x8880, RZ ;  /* 0x0000888028007816 */ /* 0x001fc800000000ff */
[----:B------:R-:W-:-:S03]  /*6b60*/  PRMT R0, R0, 0x7710, RZ ;  /* 0x0000771000007816 */ /* 0x000fc600000000ff */
[----:B------:R-:W0:Y:S01]  /*6b70*/  F2I.S8.NTZ R41, R41 ;  /* 0x0000002900297305 */ /* 0x000e220000202100 */
[----:B-1----:R-:W-:Y:S02]  /*6b80*/  PRMT R3, R31, 0x8880, RZ ;  /* 0x000088801f037816 */ /* 0x002fe400000000ff */
[----:B------:R-:W-:Y:S02]  /*6b90*/  LOP3.LUT R9, R0, 0xff, RZ, 0xc0, !PT ;  /* 0x000000ff00097812 */ /* 0x000fe400078ec0ff */
[----:B------:R-:W-:Y:S02]  /*6ba0*/  PRMT R3, R3, 0x7710, RZ ;  /* 0x0000771003037816 */ /* 0x000fe400000000ff */
[----:B--2---:R-:W-:Y:S01]  /*6bb0*/  PRMT R5, R42, 0x8880, RZ ;  /* 0x000088802a057816 */ /* 0x004fe200000000ff */
[----:B------:R-:W1:Y:S01]  /*6bc0*/  F2I.S8.NTZ R44, R44 ;  /* 0x0000002c002c7305 */ /* 0x000e620000202100 */
[----:B------:R-:W-:Y:S02]  /*6bd0*/  LOP3.LUT R8, R3, 0xff, RZ, 0xc0, !PT ;  /* 0x000000ff03087812 */ /* 0x000fe400078ec0ff */
[----:B------:R-:W-:-:S02]  /*6be0*/  PRMT R5, R5, 0x7710, RZ ;  /* 0x0000771005057816 */ /* 0x000fc400000000ff */
[----:B------:R-:W-:Y:S02]  /*6bf0*/  SHF.L.U64.HI R3, R9, 0x8, RZ ;  /* 0x0000000809037819 */ /* 0x000fe400000102ff */
[----:B------:R-:W-:Y:S01]  /*6c00*/  LOP3.LUT R7, R5, 0xff, RZ, 0xc0, !PT ;  /* 0x000000ff05077812 */ /* 0x000fe200078ec0ff */
[----:B------:R-:W2:Y:S01]  /*6c10*/  F2I.S8.NTZ R29, R29 ;  /* 0x0000001d001d7305 */ /* 0x000ea20000202100 */
[----:B------:R-:W-:Y:S02]  /*6c20*/  SHF.L.U64.HI R6, R8, 0x10, RZ ;  /* 0x0000001008067819 */ /* 0x000fe400000102ff */
[----:B------:R-:W-:Y:S02]  /*6c30*/  SHF.L.U64.HI R5, R7, 0x18, RZ ;  /* 0x0000001807057819 */ /* 0x000fe400000102ff */
[----:B0-----:R-:W-:Y:S02]  /*6c40*/  PRMT R0, R41, 0x8880, RZ ;  /* 0x0000888029007816 */ /* 0x001fe400000000ff */
[----:B------:R-:W-:Y:S01]  /*6c50*/  LOP3.LUT R5, R5, R6, R3, 0xfe, !PT ;  /* 0x0000000605057212 */ /* 0x000fe200078efe03 */
[----:B------:R-:W0:Y:S01]  /*6c60*/  F2I.S8.NTZ R43, R43 ;  /* 0x0000002b002b7305 */ /* 0x000e220000202100 */
[----:B------:R-:W-:-:S02]  /*6c70*/  PRMT R0, R0, 0x7710, RZ ;  /* 0x0000771000007816 */ /* 0x000fc400000000ff */
[----:B-1----:R-:W-:Y:S02]  /*6c80*/  PRMT R3, R44, 0x8880, RZ ;  /* 0x000088802c037816 */ /* 0x002fe400000000ff */
[----:B------:R-:W-:Y:S02]  /*6c90*/  LOP3.LUT R0, R0, 0xff, RZ, 0xc0, !PT ;  /* 0x000000ff00007812 */ /* 0x000fe400078ec0ff */
[----:B------:R-:W-:Y:S01]  /*6ca0*/  PRMT R3, R3, 0x7710, RZ ;  /* 0x0000771003037816 */ /* 0x000fe200000000ff */
[----:B------:R-:W1:Y:S01]  /*6cb0*/  F2I.S8.NTZ R4, R4 ;  /* 0x0000000400047305 */ /* 0x000e620000202100 */
[----:B--2---:R-:W-:Y:S02]  /*6cc0*/  PRMT R29, R29, 0x8880, RZ ;  /* 0x000088801d1d7816 */ /* 0x004fe400000000ff */
        /* <DEDUP_REMOVED lines=19> */
.L_x_558:
[----:B------:R-:W-:Y:S01]  /*6e00*/  IMAD.MOV.U32 R75, RZ, RZ, R3 ;  /* 0x000000ffff4b7224 */ /* 0x000fe200078e0003 */
[----:B------:R-:W-:Y:S01]  /*6e10*/  MOV R72, 0x6e60 ;  /* 0x00006e6000487802 */ /* 0x000fe20000000f00 */
[----:B------:R-:W-:Y:S02]  /*6e20*/  IMAD.MOV.U32 R76, RZ, RZ, 0x10 ;  /* 0x00000010ff4c7424 */ /* 0x000fe400078e00ff */
[----:B------:R-:W-:Y:S02]  /*6e30*/  IMAD.MOV.U32 R77, RZ, RZ, 0x1f ;  /* 0x0000001fff4d7424 */ /* 0x000fe400078e00ff */
[----:B------:R-:W-:Y:S02]  /*6e40*/  IMAD.MOV.U32 R78, RZ, RZ, -0x1 ;  /* 0xffffffffff4e7424 */ /* 0x000fe400078e00ff */
[----:B01----:R-:W-:Y:S05]  /*6e50*/  CALL.REL.NOINC `($__internal_4_$__cuda_sm70_shflsync_bfly_p) ;  /* 0x0000045000007944 */ /* 0x003fea0003c00000 */
[----:B-1----:R-:W-:Y:S01]  /*6e60*/  IMAD.MOV.U32 R0, RZ, RZ, R75 ;  /* 0x000000ffff007224 */ /* 0x002fe200078e004b */
[----:B0-----:R-:W-:Y:S05]  /*6e70*/  BRA `(.L_x_676) ;  /* 0xffffa93000007947 */ /* 0x001fea000383ffff */
.L_x_559:
[----:B------:R-:W-:Y:S01]  /*6e80*/  IMAD.MOV.U32 R75, RZ, RZ, R6 ;  /* 0x000000ffff4b7224 */ /* 0x000fe200078e0006 */
[----:B------:R-:W-:Y:S01]  /*6e90*/  MOV R72, 0x6ee0 ;  /* 0x00006ee000487802 */ /* 0x000fe20000000f00 */
[----:B------:R-:W-:-:S02]  /*6ea0*/  IMAD.MOV.U32 R76, RZ, RZ, 0x8 ;  /* 0x00000008ff4c7424 */ /* 0x000fc400078e00ff */
[----:B------:R-:W-:Y:S02]  /*6eb0*/  IMAD.MOV.U32 R77, RZ, RZ, 0x1f ;  /* 0x0000001fff4d7424 */ /* 0x000fe400078e00ff */
[----:B------:R-:W-:Y:S02]  /*6ec0*/  IMAD.MOV.U32 R78, RZ, RZ, -0x1 ;  /* 0xffffffffff4e7424 */ /* 0x000fe400078e00ff */
[----:B-12---:R-:W-:Y:S05]  /*6ed0*/  CALL.REL.NOINC `($__internal_4_$__cuda_sm70_shflsync_bfly_p) ;  /* 0x000003d000007944 */ /* 0x006fea0003c00000 */
[----:B-1----:R-:W-:Y:S01]  /*6ee0*/  FADD.FTZ R6, R6, R75 ;  /* 0x0000004b06067221 */ /* 0x002fe20000010000 */
[----:B------:R-:W-:Y:S01]  /*6ef0*/  MOV R72, 0x6f50 ;  /* 0x00006f5000487802 */ /* 0x000fe20000000f00 */
[----:B0-----:R-:W-:Y:S02]  /*6f00*/  IMAD.MOV.U32 R76, RZ, RZ, 0x4 ;  /* 0x00000004ff4c7424 */ /* 0x001fe400078e00ff */
[----:B------:R-:W-:Y:S02]  /*6f10*/  IMAD.MOV.U32 R77, RZ, RZ, 0x1f ;  /* 0x0000001fff4d7424 */ /* 0x000fe400078e00ff */
[----:B------:R-:W-:Y:S02]  /*6f20*/  IMAD.MOV.U32 R78, RZ, RZ, -0x1 ;  /* 0xffffffffff4e7424 */ /* 0x000fe400078e00ff */
[----:B------:R-:W-:-:S02]  /*6f30*/  IMAD.MOV.U32 R75, RZ, RZ, R6 ;  /* 0x000000ffff4b7224 */ /* 0x000fc400078e0006 */
[----:B------:R-:W-:Y:S05]  /*6f40*/  CALL.REL.NOINC `($__internal_4_$__cuda_sm70_shflsync_bfly_p) ;  /* 0x0000036000007944 */ /* 0x000fea0003c00000 */
[----:B-1----:R-:W-:Y:S01]  /*6f50*/  FADD.FTZ R4, R6, R75 ;  /* 0x0000004b06047221 */ /* 0x002fe20000010000 */
[----:B------:R-:W-:Y:S01]  /*6f60*/  MOV R72, 0x6fc0 ;  /* 0x00006fc000487802 */ /* 0x000fe20000000f00 */
[----:B0-----:R-:W-:-:S02]  /*6f70*/  IMAD.MOV.U32 R76, RZ, RZ, 0x2 ;  /* 0x00000002ff4c7424 */ /* 0x001fc400078e00ff */
[----:B------:R-:W-:Y:S02]  /*6f80*/  IMAD.MOV.U32 R77, RZ, RZ, 0x1f ;  /* 0x0000001fff4d7424 */ /* 0x000fe400078e00ff */
[----:B------:R-:W-:Y:S02]  /*6f90*/  IMAD.MOV.U32 R78, RZ, RZ, -0x1 ;  /* 0xffffffffff4e7424 */ /* 0x000fe400078e00ff */
[----:B------:R-:W-:Y:S02]  /*6fa0*/  IMAD.MOV.U32 R75, RZ, RZ, R4 ;  /* 0x000000ffff4b7224 */ /* 0x000fe400078e0004 */
[----:B------:R-:W-:Y:S05]  /*6fb0*/  CALL.REL.NOINC `($__internal_4_$__cuda_sm70_shflsync_bfly_p) ;  /* 0x000002f000007944 */ /* 0x000fea0003c00000 */
[----:B-1----:R-:W-:Y:S01]  /*6fc0*/  FADD.FTZ R4, R4, R75 ;  /* 0x0000004b04047221 */ /* 0x002fe20000010000 */
[----:B------:R-:W-:Y:S01]  /*6fd0*/  MOV R72, 0x7030 ;  /* 0x0000703000487802 */ /* 0x000fe20000000f00 */
[----:B0-----:R-:W-:Y:S02]  /*6fe0*/  IMAD.MOV.U32 R76, RZ, RZ, 0x1 ;  /* 0x00000001ff4c7424 */ /* 0x001fe400078e00ff */
[----:B------:R-:W-:Y:S02]  /*6ff0*/  IMAD.MOV.U32 R77, RZ, RZ, 0x1f ;  /* 0x0000001fff4d7424 */ /* 0x000fe400078e00ff */
[----:B------:R-:W-:-:S02]  /*7000*/  IMAD.MOV.U32 R78, RZ, RZ, -0x1 ;  /* 0xffffffffff4e7424 */ /* 0x000fc400078e00ff */
[----:B------:R-:W-:Y:S02]  /*7010*/  IMAD.MOV.U32 R75, RZ, RZ, R4 ;  /* 0x000000ffff4b7224 */ /* 0x000fe400078e0004 */
[----:B------:R-:W-:Y:S05]  /*7020*/  CALL.REL.NOINC `($__internal_4_$__cuda_sm70_shflsync_bfly_p) ;  /* 0x0000028000007944 */ /* 0x000fea0003c00000 */
[----:B-1----:R-:W-:Y:S01]  /*7030*/  IMAD.MOV.U32 R5, RZ, RZ, R75 ;  /* 0x000000ffff057224 */ /* 0x002fe200078e004b */
[----:B0-----:R-:W-:Y:S05]  /*7040*/  BRA `(.L_x_677) ;  /* 0xffffa7f000007947 */ /* 0x001fea000383ffff */
.L_x_597:
[----:B------:R-:W-:Y:S01]  /*7050*/  IMAD.MOV.U32 R75, RZ, RZ, R79 ;  /* 0x000000ffff4b7224 */ /* 0x000fe200078e004f */
[----:B------:R-:W-:Y:S01]  /*7060*/  MOV R72, 0x70b0 ;  /* 0x000070b000487802 */ /* 0x000fe20000000f00 */
[----:B------:R-:W-:Y:S02]  /*7070*/  IMAD.MOV.U32 R76, RZ, RZ, 0x1 ;  /* 0x00000001ff4c7424 */ /* 0x000fe400078e00ff */
[----:B------:R-:W-:Y:S02]  /*7080*/  IMAD.MOV.U32 R77, RZ, RZ, 0x1f ;  /* 0x0000001fff4d7424 */ /* 0x000fe400078e00ff */
[----:B------:R-:W-:Y:S02]  /*7090*/  IMAD.MOV.U32 R78, RZ, RZ, -0x1 ;  /* 0xffffffffff4e7424 */ /* 0x000fe400078e00ff */
[----:B------:R-:W-:Y:S05]  /*70a0*/  CALL.REL.NOINC `($__internal_4_$__cuda_sm70_shflsync_bfly_p) ;  /* 0x0000020000007944 */ /* 0x000fea0003c00000 */
[----:B-1----:R-:W-:Y:S01]  /*70b0*/  IMAD.MOV.U32 R72, RZ, RZ, R75 ;  /* 0x000000ffff487224 */ /* 0x002fe200078e004b */
[----:B0-----:R-:W-:Y:S05]  /*70c0*/  BRA `(.L_x_678) ;  /* 0xffffbfb000007947 */ /* 0x001fea000383ffff */
.L_x_601:
[----:B------:R-:W-:Y:S01]  /*70d0*/  IMAD.MOV.U32 R75, RZ, RZ, R0 ;  /* 0x000000ffff4b7224 */ /* 0x000fe200078e0000 */
[----:B------:R-:W-:Y:S01]  /*70e0*/  MOV R72, 0x7130 ;  /* 0x0000713000487802 */ /* 0x000fe20000000f00 */
[----:B------:R-:W-:-:S02]  /*70f0*/  IMAD.MOV.U32 R76, RZ, RZ, 0x10 ;  /* 0x00000010ff4c7424 */ /* 0x000fc400078e00ff */
[----:B------:R-:W-:Y:S02]  /*7100*/  IMAD.MOV.U32 R77, RZ, RZ, 0x1f ;  /* 0x0000001fff4d7424 */ /* 0x000fe400078e00ff */
[----:B------:R-:W-:Y:S02]  /*7110*/  IMAD.MOV.U32 R78, RZ, RZ, -0x1 ;  /* 0xffffffffff4e7424 */ /* 0x000fe400078e00ff */
[----:B01234-:R-:W-:Y:S05]  /*7120*/  CALL.REL.NOINC `($__internal_4_$__cuda_sm70_shflsync_bfly_p) ;  /* 0x0000018000007944 */ /* 0x01ffea0003c00000 */
[----:B-1----:R-:W-:Y:S01]  /*7130*/  IMAD.MOV.U32 R3, RZ, RZ, R75 ;  /* 0x000000ffff037224 */ /* 0x002fe200078e004b */
[----:B0-----:R-:W-:Y:S05]  /*7140*/  BRA `(.L_x_679) ;  /* 0xffffc1a000007947 */ /* 0x001fea000383ffff */
.L_x_602:
[----:B------:R-:W-:Y:S01]  /*7150*/  IMAD.MOV.U32 R75, RZ, RZ, R7 ;  /* 0x000000ffff4b7224 */ /* 0x000fe200078e0007 */
[----:B------:R-:W-:Y:S01]  /*7160*/  MOV R72, 0x71b0 ;  /* 0x000071b000487802 */ /* 0x000fe20000000f00 */
[----:B------:R-:W-:Y:S02]  /*7170*/  IMAD.MOV.U32 R76, RZ, RZ, 0x8 ;  /* 0x00000008ff4c7424 */ /* 0x000fe400078e00ff */
[----:B------:R-:W-:Y:S02]  /*7180*/  IMAD.MOV.U32 R77, RZ, RZ, 0x1f ;  /* 0x0000001fff4d7424 */ /* 0x000fe400078e00ff */
[----:B------:R-:W-:Y:S02]  /*7190*/  IMAD.MOV.U32 R78, RZ, RZ, -0x1 ;  /* 0xffffffffff4e7424 */ /* 0x000fe400078e00ff */
[----:B012-4-:R-:W-:Y:S05]  /*71a0*/  CALL.REL.NOINC `($__internal_4_$__cuda_sm70_shflsync_bfly_p) ;  /* 0x0000010000007944 */ /* 0x017fea0003c00000 */
[----:B-1----:R-:W-:Y:S01]  /*71b0*/  FMNMX.FTZ R0, R7, R75, !PT ;  /* 0x0000004b07007209 */ /* 0x002fe20007810000 */
[----:B0-----:R-:W-:Y:S01]  /*71c0*/  IMAD.MOV.U32 R76, RZ, RZ, 0x4 ;  /* 0x00000004ff4c7424 */ /* 0x001fe200078e00ff */
[----:B------:R-:W-:Y:S01]  /*71d0*/  MOV R72, 0x7220 ;  /* 0x0000722000487802 */ /* 0x000fe20000000f00 */
[----:B------:R-:W-:-:S02]  /*71e0*/  IMAD.MOV.U32 R77, RZ, RZ, 0x1f ;  /* 0x0000001fff4d7424 */ /* 0x000fc400078e00ff */
[----:B------:R-:W-:Y:S02]  /*71f0*/  IMAD.MOV.U32 R78, RZ, RZ, -0x1 ;  /* 0xffffffffff4e7424 */ /* 0x000fe400078e00ff */
[----:B------:R-:W-:Y:S02]  /*7200*/  IMAD.MOV.U32 R75, RZ, RZ, R0 ;  /* 0x000000ffff4b7224 */ /* 0x000fe400078e0000 */
[----:B------:R-:W-:Y:S05]  /*7210*/  CALL.REL.NOINC `($__internal_4_$__cuda_sm70_shflsync_bfly_p) ;  /* 0x0000009000007944 */ /* 0x000fea0003c00000 */
[----:B-1----:R-:W-:Y:S01]  /*7220*/  FMNMX.FTZ R3, R0, R75, !PT ;  /* 0x0000004b00037209 */ /* 0x002fe20007810000 */
[----:B0-----:R-:W-:Y:S01]  /*7230*/  IMAD.MOV.U32 R76, RZ, RZ, 0x2 ;  /* 0x00000002ff4c7424 */ /* 0x001fe200078e00ff */
[----:B------:R-:W-:Y:S01]  /*7240*/  MOV R72, 0x7290 ;  /* 0x0000729000487802 */ /* 0x000fe20000000f00 */
[----:B------:R-:W-:Y:S02]  /*7250*/  IMAD.MOV.U32 R77, RZ, RZ, 0x1f ;  /* 0x0000001fff4d7424 */ /* 0x000fe400078e00ff */
[----:B------:R-:W-:Y:S02]  /*7260*/  IMAD.MOV.U32 R78, RZ, RZ, -0x1 ;  /* 0xffffffffff4e7424 */ /* 0x000fe400078e00ff */
[----:B------:R-:W-:Y:S02]  /*7270*/  IMAD.MOV.U32 R75, RZ, RZ, R3 ;  /* 0x000000ffff4b7224 */ /* 0x000fe400078e0003 */
[----:B------:R-:W-:Y:S05]  /*7280*/  CALL.REL.NOINC `($__internal_4_$__cuda_sm70_shflsync_bfly_p) ;  /* 0x0000002000007944 */ /* 0x000fea0003c00000 */
[----:B-1----:R-:W-:Y:S01]  /*7290*/  IMAD.MOV.U32 R6, RZ, RZ, R75 ;  /* 0x000000ffff067224 */ /* 0x002fe200078e004b */
[----:B0-----:R-:W-:Y:S05]  /*72a0*/  BRA `(.L_x_680) ;  /* 0xffffc0b000007947 */ /* 0x001fea000383ffff */
        .weak           $__internal_4_$__cuda_sm70_shflsync_bfly_p
        .type           $__internal_4_$__cuda_sm70_shflsync_bfly_p,@function
        .size           $__internal_4_$__cuda_sm70_shflsync_bfly_p,(.L_x_2729 - $__internal_4_$__cuda_sm70_shflsync_bfly_p)
$__internal_4_$__cuda_sm70_shflsync_bfly_p:
[----:B------:R-:W-:Y:S01]  /*72b0*/  IMAD.MOV.U32 R73, RZ, RZ, 0x0 ;  /* 0x00000000ff497424 */ /* 0x000fe200078e00ff */
[----:B------:R-:W-:Y:S04]  /*72c0*/  WARPSYNC R78 ;  /* 0x0000004e00007348 */ /* 0x000fe80003800000 */
[----:B------:R0:W1:Y:S01]  /*72d0*/  SHFL.BFLY PT, R75, R75, R76, R77 ;  /* 0x0c00004c4b4b7389 */ /* 0x00006200000e004d */
[----:B------:R-:W-:Y:S05]  /*72e0*/  RET.REL.NODEC R72 `(_ZN4mmha33masked_multihead_attention_kernelItLi48ELi64ELi2ELi8ELi128ELb1ELb0EEEv26Multihead_attention_paramsIT_XT5_EE) ;  /* 0xffff8d1048007950 */ /* 0x000fea0003c3ffff */
.L_x_681:
        /* <DEDUP_REMOVED lines=9> */
.L_x_2729:


//--------------------- .text._ZN4mmha33masked_multihead_attention_kernelItLi48ELi64ELi4ELi8ELi64ELb1ELb0EEEv26Multihead_attention_paramsIT_XT5_EE --------------------------
	.section	.text._ZN4mmha33masked_multihead_attention_kernelItLi48ELi64ELi4ELi8ELi64ELb1ELb0EEEv26Multihead_attention_paramsIT_XT5_EE,"ax",@progbits
	.sectioninfo	@"SHI_REGISTERS=58"
	.align	128
        .global         _ZN4mmha33masked_multihead_attention_kernelItLi48ELi64ELi4ELi8ELi64ELb1ELb0EEEv26Multihead_attention_paramsIT_XT5_EE
        .type           _ZN4mmha33masked_multihead_attention_kernelItLi48ELi64ELi4ELi8ELi64ELb1ELb0EEEv26Multihead_attention_paramsIT_XT5_EE,@function
        .size           _ZN4mmha33masked_multihead_attention_kernelItLi48ELi64ELi4ELi8ELi64ELb1ELb0EEEv26Multihead_attention_paramsIT_XT5_EE,(.L_x_2730 - _ZN4mmha33masked_multihead_attention_kernelItLi48ELi64ELi4ELi8ELi64ELb1ELb0EEEv26Multihead_attention_paramsIT_XT5_EE)
        .other          _ZN4mmha33masked_multihead_attention_kernelItLi48ELi64ELi4ELi8ELi64ELb1ELb0EEEv26Multihead_attention_paramsIT_XT5_EE,@"STO_CUDA_ENTRY STV_DEFAULT"
_ZN4mmha33masked_multihead_attention_kernelItLi48ELi64ELi4ELi8ELi64ELb1ELb0EEEv26Multihead_attention_paramsIT_XT5_EE:
.text._ZN4mmha33masked_multihead_attention_kernelItLi48ELi64ELi4ELi8ELi64ELb1ELb0EEEv26Multihead_attention_paramsIT_XT5_EE:
        /* <DEDUP_REMOVED lines=11> */
.L_x_682:
        /* <DEDUP_REMOVED lines=20> */
[----:B------:R-:W-:-:S05]  /*01f0*/  IMAD R0, R5, R0, R4 ;  /* 0x0000000005007224 */ /* 0x000fca00078e0204 */
[----:B------:R-:W-:-:S13]  /*0200*/  ISETP.GT.U32.AND P2, PT, R5, R0, PT ;  /* 0x000000000500720c */ /* 0x000fda0003f44070 */
[----:B------:R-:W-:Y:S01]  /*0210*/  @!P2 IMAD.IADD R0, R0, 0x1, -R5 ;  /* 0x000000010000a824 */ /* 0x000fe200078e0a05 */
[----:B------:R-:W-:Y:S02]  /*0220*/  @!P2 IADD3 R36, R36, 0x1, RZ ;  /* 0x000000012424a810 */ /* 0x000fe40007ffe0ff */
[----:B------:R-:W-:Y:S02]  /*0230*/  ISETP.NE.AND P2, PT, RZ, c[0x0][0x1d0], PT ;  /* 0x00007400ff007a0c */ /* 0x000fe40003f45270 */
[----:B------:R-:W-:Y:S01]  /*0240*/  ISETP.GE.U32.AND P1, PT, R0, R5, PT ;  /* 0x000000050000720c */ /* 0x000fe20003f26070 */
[----:B------:R-:W-:Y:S01]  /*0250*/  IMAD.MOV.U32 R5, RZ, RZ, 0x4 ;  /* 0x00000004ff057424 */ /* 0x000fe200078e00ff */
[----:B------:R-:W-:-:S03]  /*0260*/  LOP3.LUT R0, R24, c[0x0][0x1d0], RZ, 0x3c, !PT ;  /* 0x0000740018007a12 */ /* 0x000fc600078e3cff */
[----:B------:R-:W-:Y:S01]  /*0270*/  IMAD.WIDE R2, R24, R5, c[0x0][0x278] ;  /* 0x00009e0018027625 */ /* 0x000fe200078e0205 */
[----:B------:R-:W-:-:S05]  /*0280*/  ISETP.GE.AND P3, PT, R0, RZ, PT ;  /* 0x000000ff0000720c */ /* 0x000fca0003f66270 */
[----:B------:R0:W4:Y:S02]  /*0290*/  LDG.E R2, [R2.64] ;  /* 0x0000002402027981 */ /* 0x000124000c1e1900 */
        /* <DEDUP_REMOVED lines=10> */
[----:B0-----:R-:W-:-:S04]  /*0340*/  IMAD.MOV.U32 R3, RZ, RZ, RZ ;  /* 0x000000ffff037224 */ /* 0x001fc800078e00ff */
[----:B------:R-:W-:-:S04]  /*0350*/  @!P0 IMAD.MOV.U32 R7, RZ, RZ, 0x2 ;  /* 0x00000002ff078424 */ /* 0x000fc800078e00ff */
[----:B-1----:R-:W-:Y:S01]  /*0360*/  @!P0 IMAD.WIDE R4, R8, R7, c[0x0][0x170] ;  /* 0x00005c0008048625 */ /* 0x002fe200078e0207 */
[----:B------:R-:W-:-:S04]  /*0370*/  SHF.R.S32.HI R6, RZ, 0x1f, R17 ;  /* 0x0000001fff067819 */ /* 0x000fc80000011411 */
[----:B------:R0:W5:Y:S01]  /*0380*/  @!P0 LDG.E R3, [R4.64] ;  /* 0x0000002404038981 */ /* 0x000162000c1e1900 */
[----:B------:R-:W-:Y:S02]  /*0390*/  ISETP.NE.U32.AND P0, PT, RZ, c[0x0][0x1f8], PT ;  /* 0x00007e00ff007a0c */ /* 0x000fe40003f05070 */
[----:B------:R-:W-:Y:S02]  /*03a0*/  ISETP.EQ.U32.AND P1, PT, RZ, c[0x0][0x180], PT ;  /* 0x00006000ff007a0c */ /* 0x000fe40003f22070 */
[----:B------:R-:W-:Y:S02]  /*03b0*/  ISETP.NE.AND.EX P0, PT, RZ, c[0x0][0x1fc], PT, P0 ;  /* 0x00007f00ff007a0c */ /* 0x000fe40003f05300 */
[----:B------:R-:W-:Y:S02]  /*03c0*/  LEA.HI R6, R6, R17, RZ, 0x2 ;  /* 0x0000001106067211 */ /* 0x000fe400078f10ff */
[----:B------:R-:W-:Y:S02]  /*03d0*/  ISETP.EQ.OR.EX P1, PT, RZ, c[0x0][0x184], P3, P1 ;  /* 0x00006100ff007a0c */ /* 0x000fe40001f22710 */
[----:B------:R-:W-:-:S02]  /*03e0*/  LOP3.LUT R34, R6, 0x7ffffffc, RZ, 0xc0, !PT ;  /* 0x7ffffffc06227812 */ /* 0x000fc400078ec0ff */
[C---:B------:R-:W-:Y:S02]  /*03f0*/  ISETP.LT.AND P2, PT, R17.reuse, 0x20, P4 ;  /* 0x000000201100780c */ /* 0x040fe40002741270 */
[----:B------:R-:W-:Y:S01]  /*0400*/  ISETP.NE.OR P1, PT, RZ, c[0x0][0x1ec], P1 ;  /* 0x00007b00ff007a0c */ /* 0x000fe20000f25670 */
[----:B------:R-:W-:Y:S02]  /*0410*/  IMAD R23, R24, c[0x0][0x1d8], R27 ;  /* 0x0000760018177a24 */ /* 0x000fe400078e021b */
[----:B------:R-:W-:Y:S01]  /*0420*/  IMAD.IADD R34, R17, 0x1, -R34 ;  /* 0x0000000111227824 */ /* 0x000fe200078e0a22 */
[----:B------:R-:W-:Y:S01]  /*0430*/  SHF.R.S32.HI R9, RZ, 0x1f, R24 ;  /* 0x0000001fff097819 */ /* 0x000fe20000011418 */
[----:B------:R-:W-:Y:S01]  /*0440*/  IMAD R30, R23, 0x30, RZ ;  /* 0x00000030171e7824 */ /* 0x000fe200078e02ff */
[----:B------:R-:W-:Y:S01]  /*0450*/  SHF.R.S32.HI R28, RZ, 0x2, R6 ;  /* 0x00000002ff1c7819 */ /* 0x000fe20000011406 */
[----:B------:R-:W-:Y:S01]  /*0460*/  IMAD.SHL.U32 R31, R34, 0x2, RZ ;  /* 0x00000002221f7824 */ /* 0x000fe200078e00ff */
[----:B0-----:R-:W-:-:S03]  /*0470*/  @P0 LEA R4, P4, R24, c[0x0][0x1f8], 0x2 ;  /* 0x00007e0018040a11 */ /* 0x001fc600078810ff */
[----:B------:R-:W-:Y:S01]  /*0480*/  IMAD R32, R28, 0x8, R30 ;  /* 0x000000081c207824 */ /* 0x000fe200078e021e */
[----:B------:R-:W-:Y:S01]  /*0490*/  @P0 LEA.HI.X R5, R24, c[0x0][0x1fc], R9, 0x2, P4 ;  /* 0x00007f0018050a11 */ /* 0x000fe200020f1409 */
[----:B------:R-:W-:Y:S02]  /*04a0*/  @!P1 IMAD.MOV.U32 R11, RZ, RZ, 0x2 ;  /* 0x00000002ff0b9424 */ /* 0x000fe400078e00ff */
[----:B------:R-:W-:Y:S02]  /*04b0*/  @!P3 IMAD.MOV.U32 R6, RZ, RZ, 0x2 ;  /* 0x00000002ff06b424 */ /* 0x000fe400078e00ff */
[----:B------:R-:W-:Y:S02]  /*04c0*/  @P2 IMAD.MOV.U32 R13, RZ, RZ, 0x2 ;  /* 0x00000002ff0d2424 */ /* 0x000fe400078e00ff */
[----:B------:R-:W-:Y:S01]  /*04d0*/  IMAD.MOV.U32 R29, RZ, RZ, RZ ;  /* 0x000000ffff1d7224 */ /* 0x000fe200078e00ff */
[----:B------:R-:W-:-:S04]  /*04e0*/  IABS R26, c[0x0][0x1d4] ;  /* 0x00007500001a7a13 */ /* 0x000fc80000000000 */
[----:B------:R-:W0:Y:S01]  /*04f0*/  I2F.RP R14, R26 ;  /* 0x0000001a000e7306 */ /* 0x000e220000209400 */
[----:B----4-:R-:W-:-:S05]  /*0500*/  IADD3 R18, R2, -0x1, RZ ;  /* 0xffffffff02127810 */ /* 0x010fca0007ffe0ff */
[----:B------:R-:W-:-:S04]  /*0510*/  @!P3 IMAD R7, R18, 0x8, R31 ;  /* 0x000000081207b824 */ /* 0x000fc800078e021f */
[----:B------:R-:W-:Y:S02]  /*0520*/  @!P3 IMAD R7, R32, c[0x0][0x1d4], R7 ;  /* 0x000075002007ba24 */ /* 0x000fe400078e0207 */
[----:B------:R-:W-:-:S04]  /*0530*/  @P2 IMAD R9, R16, c[0x0][0x1d8], R27 ;  /* 0x0000760010092a24 */ /* 0x000fc800078e021b */
[----:B------:R-:W-:Y:S02]  /*0540*/  @P2 IMAD R10, R9, 0x30, R0 ;  /* 0x00000030090a2824 */ /* 0x000fe400078e0200 */
[----:B------:R-:W-:-:S04]  /*0550*/  @!P1 IMAD.WIDE R8, R8, R11, c[0x0][0x180] ;  /* 0x0000600008089625 */ /* 0x000fc800078e020b */
[----:B------:R-:W-:-:S04]  /*0560*/  @!P3 IMAD.WIDE R6, R7, R6, c[0x0][0x198] ;  /* 0x000066000706b625 */ /* 0x000fc800078e0206 */
[----:B------:R-:W-:Y:S01]  /*0570*/  @P2 IMAD.WIDE R10, R10, R13, c[0x0][0x230] ;  /* 0x00008c000a0a2625 */ /* 0x000fe200078e020d */
[----:B------:R1:W5:Y:S04]  /*0580*/  @!P3 LDG.E R29, [R6.64] ;  /* 0x00000024061db981 */ /* 0x000368000c1e1900 */
[----:B------:R1:W5:Y:S01]  /*0590*/  @P2 LDG.E R20, [R10.64] ;  /* 0x000000240a142981 */ /* 0x000362000c1e1900 */
[----:B0-----:R-:W0:Y:S01]  /*05a0*/  MUFU.RCP R14, R14 ;  /* 0x0000000e000e7308 */ /* 0x001e220000001000 */
[----:B------:R-:W-:-:S06]  /*05b0*/  IMAD.MOV.U32 R25, RZ, RZ, RZ ;  /* 0x000000ffff197224 */ /* 0x000fcc00078e00ff */
[----:B------:R2:W5:Y:S01]  /*05c0*/  @P0 LDG.E R25, [R4.64] ;  /* 0x0000002404190981 */ /* 0x000562000c1e1900 */
[----:B0-----:R-:W-:-:S04]  /*05d0*/  IADD3 R12, R14, 0xffffffe, RZ ;  /* 0x0ffffffe0e0c7810 */ /* 0x001fc80007ffe0ff */
[----:B------:R0:W2:Y:S01]  /*05e0*/  F2I.FTZ.U32.TRUNC.NTZ R13, R12 ;  /* 0x0000000c000d7305 */ /* 0x0000a2000021f000 */
[----:B------:R-:W-:Y:S01]  /*05f0*/  IABS R19, R18 ;  /* 0x0000001200137213 */ /* 0x000fe20000000000 */
[----:B0-----:R-:W-:Y:S02]  /*0600*/  IMAD.MOV.U32 R12, RZ, RZ, RZ ;  /* 0x000000ffff0c7224 */ /* 0x001fe400078e00ff */
[----:B--2---:R-:W-:-:S04]  /*0610*/  IMAD.MOV R5, RZ, RZ, -R13 ;  /* 0x000000ffff057224 */ /* 0x004fc800078e0a0d */
[----:B------:R-:W-:-:S04]  /*0620*/  IMAD R5, R5, R26, RZ ;  /* 0x0000001a05057224 */ /* 0x000fc800078e02ff */
[----:B------:R-:W-:-:S06]  /*0630*/  IMAD.HI.U32 R13, R13, R5, R12 ;  /* 0x000000050d0d7227 */ /* 0x000fcc00078e000c */
[----:B------:R-:W-:-:S04]  /*0640*/  IMAD.HI.U32 R13, R13, R19, RZ ;  /* 0x000000130d0d7227 */ /* 0x000fc800078e00ff */
[----:B------:R-:W-:-:S04]  /*0650*/  IMAD.MOV R13, RZ, RZ, -R13 ;  /* 0x000000ffff0d7224 */ /* 0x000fc800078e0a0d */
[----:B------:R-:W-:-:S05]  /*0660*/  IMAD R19, R26, R13, R19 ;  /* 0x0000000d1a137224 */ /* 0x000fca00078e0213 */
[----:B------:R-:W-:Y:S01]  /*0670*/  ISETP.GT.U32.AND P0, PT, R26, R19, PT ;  /* 0x000000131a00720c */ /* 0x000fe20003f04070 */
[----:B------:R-:W-:Y:S02]  /*0680*/  IMAD.MOV.U32 R38, RZ, RZ, RZ ;  /* 0x000000ffff267224 */ /* 0x000fe400078e00ff */
[----:B------:R-:W-:Y:S01]  /*0690*/  IMAD R15, R24, c[0x0][0x1c8], R15 ;  /* 0x00007200180f7a24 */ /* 0x000fe200078e020f */
[----:B------:R-:W-:Y:S03]  /*06a0*/  BSSY B0, `(.L_x_683) ;  /* 0x000001c000007945 */ /* 0x000fe60003800000 */
[----:B------:R1:W5:Y:S06]  /*06b0*/  @!P1 LDG.E R38, [R8.64] ;  /* 0x0000002408269981 */ /* 0x00036c000c1e1900 */
[----:B------:R-:W-:-:S05]  /*06c0*/  @!P0 IMAD.IADD R19, R19, 0x1, -R26 ;  /* 0x0000000113138824 */ /* 0x000fca00078e0a1a */
[----:B------:R-:W-:Y:S02]  /*06d0*/  ISETP.GT.U32.AND P0, PT, R26, R19, PT ;  /* 0x000000131a00720c */ /* 0x000fe40003f04070 */
[----:B------:R-:W-:Y:S01]  /*06e0*/  ISETP.NE.AND P1, PT, RZ, c[0x0][0x1c8], PT ;  /* 0x00007200ff007a0c */ /* 0x000fe20003f25270 */
[----:B------:R-:W-:Y:S01]  /*06f0*/  IMAD.MOV.U32 R40, RZ, RZ, RZ ;  /* 0x000000ffff287224 */ /* 0x000fe200078e00ff */
[----:B------:R-:W-:Y:S02]  /*0700*/  ISETP.NE.AND P5, PT, RZ, c[0x0][0x1ec], PT ;  /* 0x00007b00ff007a0c */ /* 0x000fe40003fa5270 */
[----:B------:R-:W-:Y:S02]  /*0710*/  SEL R15, R30, R15, !P1 ;  /* 0x0000000f1e0f7207 */ /* 0x000fe40004800000 */
[----:B------:R-:W-:-:S05]  /*0720*/  ISETP.GE.AND P1, PT, R18, RZ, PT ;  /* 0x000000ff1200720c */ /* 0x000fca0003f26270 */
[----:B------:R-:W-:Y:S01]  /*0730*/  @!P0 IMAD.IADD R19, R19, 0x1, -R26 ;  /* 0x0000000113138824 */ /* 0x000fe200078e0a1a */
[----:B------:R-:W-:Y:S01]  /*0740*/  ISETP.NE.AND P0, PT, RZ, c[0x0][0x1d4], PT ;  /* 0x00007500ff007a0c */ /* 0x000fe20003f05270 */
[----:B------:R-:W-:Y:S07]  /*0750*/  @P3 BRA `(.L_x_684) ;  /* 0x0000010000003947 */ /* 0x000fee0003800000 */
[----:B-1----:R-:W-:Y:S02]  /*0760*/  IMAD.MOV.U32 R6, RZ, RZ, 0x2 ;  /* 0x00000002ff067424 */ /* 0x002fe400078e00ff */
        /* <DEDUP_REMOVED lines=15> */
.L_x_684:
[----:B01----:R-:W-:Y:S05]  /*0860*/  BSYNC B0 ;  /* 0x0000000000007941 */ /* 0x003fea0003800000 */
.L_x_683:
        /* <DEDUP_REMOVED lines=67> */
.L_x_687:
        /* <DEDUP_REMOVED lines=9> */
.L_x_688:
        /* <DEDUP_REMOVED lines=42> */
.L_x_692:
        /* <DEDUP_REMOVED lines=34> */
.L_x_695:
[----:B------:R-:W-:Y:S05]  /*11f0*/  BSYNC B2 ;  /* 0x0000000000027941 */ /* 0x000fea0003800000 */
.L_x_694:
[----:B------:R-:W-:Y:S01]  /*1200*/  PRMT R5, R29, 0x7632, R5 ;  /* 0x000076321d057816 */ /* 0x000fe20000000005 */
[----:B------:R0:W-:Y:S04]  /*1210*/  STS.U16 [R14+0x110], R29 ;  /* 0x0001101d0e007388 */ /* 0x0001e80000000400 */
[----:B------:R0:W-:Y:S02]  /*1220*/  STS.U16 [R13], R5 ;  /* 0x000000050d007388 */ /* 0x0001e40000000400 */
.L_x_693:
[----:B------:R-:W-:Y:S05]  /*1230*/  BSYNC B1 ;  /* 0x0000000000017941 */ /* 0x000fea0003800000 */
.L_x_691:
[----:B0-----:R-:W-:Y:S01]  /*1240*/  PRMT R5, R40, 0x7632, R5 ;  /* 0x0000763228057816 */ /* 0x001fe20000000005 */
[----:B------:R0:W-:Y:S04]  /*1250*/  STS.U16 [R4+0x110], R40 ;  /* 0x0001102804007388 */ /* 0x0001e80000000400 */
[----:B------:R0:W-:Y:S02]  /*1260*/  STS.U16 [R33], R5 ;  /* 0x0000000521007388 */ /* 0x0001e40000000400 */
.L_x_690:
[----:B------:R-:W-:Y:S05]  /*1270*/  BSYNC B0 ;  /* 0x0000000000007941 */ /* 0x000fea0003800000 */
.L_x_689:
[----:B------:R-:W-:Y:S06]  /*1280*/  BAR.SYNC.DEFER_BLOCKING 0x0 ;  /* 0x0000000000007b1d */ /* 0x000fec0000010000 */
[----:B------:R-:W-:Y:S01]  /*1290*/  BSSY B0, `(.L_x_696) ;  /* 0x0000005000007945 */ /* 0x000fe20003800000 */
[----:B------:R-:W-:Y:S05]  /*12a0*/  @!P6 BRA `(.L_x_697) ;  /* 0x000000300000e947 */ /* 0x000fea0003800000 */
[----:B------:R-:W-:Y:S01]  /*12b0*/  ISETP.NE.AND P0, PT, RZ, c[0x0][0x1ec], PT ;  /* 0x00007b00ff007a0c */ /* 0x000fe20003f05270 */
[----:B0-----:R0:W1:-:S12]  /*12c0*/  LDS R40, [R3] ;  /* 0x0000000003287984 */ /* 0x0010580000000800 */
[----:B------:R0:W2:Y:S02]  /*12d0*/  @!P0 LDS R29, [R0] ;  /* 0x00000000001d8984 */ /* 0x0000a40000000800 */
.L_x_697:
[----:B------:R-:W-:Y:S05]  /*12e0*/  BSYNC B0 ;  /* 0x0000000000007941 */ /* 0x000fea0003800000 */
.L_x_696:
[----:B------:R-:W-:Y:S06]  /*12f0*/  BAR.SYNC.DEFER_BLOCKING 0x0 ;  /* 0x0000000000007b1d */ /* 0x000fec0000010000 */
[----:B------:R-:W-:Y:S05]  /*1300*/  BRA `(.L_x_686) ;  /* 0x0000035000007947 */ /* 0x000fea0003800000 */
.L_x_685:
        /* <DEDUP_REMOVED lines=25> */
.L_x_698:
        /* <DEDUP_REMOVED lines=27> */
.L_x_699:
[----:B------:R-:W-:Y:S05]  /*1650*/  BSYNC B0 ;  /* 0x0000000000007941 */ /* 0x000fea0003800000 */
.L_x_686:
[----:B------:R-:W-:Y:S01]  /*1660*/  ISETP.GT.AND P0, PT, R17, 0x1f, PT ;  /* 0x0000001f1100780c */ /* 0x000fe20003f04270 */
[----:B------:R-:W-:Y:S01]  /*1670*/  BSSY B0, `(.L_x_700) ;  /* 0x000001c000007945 */ /* 0x000fe20003800000 */
[----:B0-----:R-:W-:-:S11]  /*1680*/  IMAD.MOV.U32 R3, RZ, RZ, RZ ;  /* 0x000000ffff037224 */ /* 0x001fd600078e00ff */
[----:B------:R-:W-:Y:S05]  /*1690*/  @P0 BRA `(.L_x_701) ;  /* 0x0000019000000947 */ /* 0x000fea0003800000 */
[----:B------:R-:W-:Y:S01]  /*16a0*/  ISETP.NE.AND P1, PT, RZ, c[0x0][0x1ec], PT ;  /* 0x00007b00ff007a0c */ /* 0x000fe20003f25270 */
[----:B-1----:R0:W-:Y:S01]  /*16b0*/  STS [R17.X4+0x10], R40 ;  /* 0x0000102811007388 */ /* 0x0021e20000004800 */
[----:B--2---:R-:W-:Y:S02]  /*16c0*/  HFMA2.MMA R0, R40, R29, -RZ ;  /* 0x0000001d28007235 */ /* 0x004fe400001000ff */
[----:B------:R-:W-:-:S09]  /*16d0*/  ISETP.GT.OR P0, PT, R17, 0x17, P1 ;  /* 0x000000171100780c */ /* 0x000fd20000f04670 */
[----:B------:R0:W-:Y:S04]  /*16e0*/  @!P1 STS [R17.X4+0x90], R38 ;  /* 0x0000902611009388 */ /* 0x0001e80000004800 */
[----:B------:R-:W-:Y:S02]  /*16f0*/  @!P0 IMAD R3, R19, 0x8, R31 ;  /* 0x0000000813038824 */ /* 0x000fe400078e021f */
[----:B------:R-:W-:Y:S02]  /*1700*/  @!P0 IMAD.MOV.U32 R4, RZ, RZ, 0x2 ;  /* 0x00000002ff048424 */ /* 0x000fe400078e00ff */
[----:B------:R-:W-:-:S04]  /*1710*/  @!P0 IMAD R3, R32, c[0x0][0x1d4], R3 ;  /* 0x0000750020038a24 */ /* 0x000fc800078e0203 */
[----:B------:R-:W-:Y:S01]  /*1720*/  @!P0 IMAD.WIDE R4, R3, R4, c[0x0][0x198] ;  /* 0x0000660003048625 */ /* 0x000fe200078e0204 */
[--C-:B------:R-:W-:Y:S02]  /*1730*/  HADD2.F32 R3, -RZ, R0.reuse.H0_H0 ;  /* 0x20000000ff037230 */ /* 0x100fe40000004100 */
[----:B------:R-:W-:Y:S02]  /*1740*/  HADD2.F32 R0, -RZ, R0.H1_H1 ;  /* 0x30000000ff007230 */ /* 0x000fe40000004100 */
[----:B------:R0:W-:Y:S03]  /*1750*/  @!P0 STG.E [R4.64], R29 ;  /* 0x0000001d04008986 */ /* 0x0001e6000c101924 */
[----:B------:R-:W-:Y:S01]  /*1760*/  FADD.FTZ R54, R3, R0 ;  /* 0x0000000003367221 */ /* 0x000fe20000010000 */
[----:B------:R-:W-:Y:S05]  /*1770*/  BRA.DIV ~URZ, `(.L_x_702) ;  /* 0x000051a27f007947 */ /* 0x000fea000b800000 */
[----:B------:R1:W2:Y:S02]  /*1780*/  SHFL.BFLY PT, R45, R54, 0x10, 0x1f ;  /* 0x0e001f00362d7f89 */ /* 0x0002a400000e0000 */
.L_x_817:
[----:B-12---:R-:W-:Y:S01]  /*1790*/  FADD.FTZ R54, R54, R45 ;  /* 0x0000002d36367221 */ /* 0x006fe20000010000 */
[----:B------:R-:W-:Y:S05]  /*17a0*/  BRA.DIV ~URZ, `(.L_x_703) ;  /* 0x000051d27f007947 */ /* 0x000fea000b800000 */
[----:B------:R-:W1:Y:S02]  /*17b0*/  SHFL.BFLY PT, R0, R54, 0x8, 0x1f ;  /* 0x0d001f0036007f89 */ /* 0x000e6400000e0000 */
[----:B-1----:R-:W-:-:S05]  /*17c0*/  FADD.FTZ R0, R54, R0 ;  /* 0x0000000036007221 */ /* 0x002fca0000010000 */
[----:B------:R-:W1:Y:S02]  /*17d0*/  SHFL.BFLY PT, R3, R0, 0x4, 0x1f ;  /* 0x0c801f0000037f89 */ /* 0x000e6400000e0000 */
[----:B-1----:R-:W-:-:S05]  /*17e0*/  FADD.FTZ R3, R0, R3 ;  /* 0x0000000300037221 */ /* 0x002fca0000010000 */
[----:B0-----:R-:W0:Y:S02]  /*17f0*/  SHFL.BFLY PT, R4, R3, 0x2, 0x1f ;  /* 0x0c401f0003047f89 */ /* 0x001e2400000e0000 */
[----:B0-----:R-:W-:-:S05]  /*1800*/  FADD.FTZ R4, R3, R4 ;  /* 0x0000000403047221 */ /* 0x001fca0000010000 */
[----:B------:R0:W1:Y:S02]  /*1810*/  SHFL.BFLY PT, R45, R4, 0x1, 0x1f ;  /* 0x0c201f00042d7f89 */ /* 0x00006400000e0000 */
.L_x_818:
[----:B-1----:R-:W-:Y:S02]  /*1820*/  FADD.FTZ R3, R45, R4 ;  /* 0x000000042d037221 */ /* 0x002fe40000010000 */
.L_x_701:
[----:B------:R-:W-:Y:S05]  /*1830*/  BSYNC B0 ;  /* 0x0000000000007941 */ /* 0x000fea0003800000 */
.L_x_700:
        /* <DEDUP_REMOVED lines=10> */
[----:B0-----:R-:W-:Y:S02]  /*18e0*/  IMAD.IADD R4, R18, 0x1, -R25 ;  /* 0x0000000112047824 */ /* 0x001fe400078e0a19 */
[----:B------:R-:W-:Y:S02]  /*18f0*/  IMAD.MOV.U32 R5, RZ, RZ, 0x2 ;  /* 0x00000002ff057424 */ /* 0x000fe400078e00ff */
[----:B------:R-:W-:-:S04]  /*1900*/  IMAD R3, R27, c[0x0][0x220], R4 ;  /* 0x000088001b037a24 */ /* 0x000fc800078e0204 */
[----:B------:R-:W-:-:S04]  /*1910*/  IMAD R4, R3, c[0x0][0x220], R4 ;  /* 0x0000880003047a24 */ /* 0x000fc800078e0204 */
[----:B------:R-:W-:-:S06]  /*1920*/  IMAD.WIDE R4, R4, R5, c[0x0][0x218] ;  /* 0x0000860004047625 */ /* 0x000fcc00078e0205 */
[----:B------:R-:W3:Y:S02]  /*1930*/  LDG.E.U16 R4, [R4.64] ;  /* 0x0000002404047981 */ /* 0x000ee4000c1e1500 */
[----:B---3--:R-:W-:-:S05]  /*1940*/  HADD2.F32 R3, -RZ, R4.H0_H0 ;  /* 0x20000004ff037230 */ /* 0x008fca0000004100 */
[----:B------:R-:W-:-:S05]  /*1950*/  FADD.FTZ R0, R0, R3 ;  /* 0x0000000300007221 */ /* 0x000fca0000010000 */
.L_x_705:
[----:B------:R3:W-:Y:S02]  /*1960*/  STS [R9.X4+0x110], R0 ;  /* 0x0001100009007388 */ /* 0x0007e40000004800 */
.L_x_704:
[----:B------:R-:W-:Y:S01]  /*1970*/  WARPSYNC 0xffffffff ;  /* 0xffffffff00007948 */ /* 0x000fe20003800000 */
[----:B------:R-:W-:Y:S01]  /*1980*/  BAR.SYNC.DEFER_BLOCKING 0x0 ;  /* 0x0000000000007b1d */ /* 0x000fe20000010000 */
[--C-:B0-----:R-:W-:Y:S01]  /*1990*/  IADD3 R4, R18, 0x7, -R7.reuse ;  /* 0x0000000712047810 */ /* 0x101fe20007ffe807 */
[----:B------:R-:W-:-:S03]  /*19a0*/  IMAD.IADD R39, R28, 0x1, R7 ;  /* 0x000000011c277824 */ /* 0x000fc600078e0207 */
[----:B------:R-:W-:Y:S01]  /*19b0*/  SHF.R.S32.HI R13, RZ, 0x1f, R4 ;  /* 0x0000001fff0d7819 */ /* 0x000fe20000011404 */
[----:B------:R-:W-:Y:S02]  /*19c0*/  ULDC UR4, c[0x0][0x1ec] ;  /* 0x00007b0000047ab9 */ /* 0x000fe40000000800 */
[----:B------:R-:W-:Y:S01]  /*19d0*/  UISETP.NE.AND UP0, UPT, URZ, UR4, UPT ;  /* 0x000000043f00728c */ /* 0x000fe2000bf05270 */
[----:B------:R-:W-:-:S04]  /*19e0*/  LEA.HI R13, R13, R4, RZ, 0x3 ;  /* 0x000000040d0d7211 */ /* 0x000fc800078f18ff */
[----:B------:R-:W-:Y:S02]  /*19f0*/  LOP3.LUT R4, R13, 0xfffffff8, RZ, 0xc0, !PT ;  /* 0xfffffff80d047812 */ /* 0x000fe400078ec0ff */
[----:B------:R-:W-:-:S03]  /*1a00*/  PLOP3.LUT P2, PT, PT, PT, UP0, 0x80, 0x0 ;  /* 0x000000000000781c */ /* 0x000fc60003f4f008 */
[----:B------:R-:W-:Y:S02]  /*1a10*/  IMAD.IADD R13, R4, 0x1, R7 ;  /* 0x00000001040d7824 */ /* 0x000fe400078e0207 */
[----:B------:R-:W-:-:S03]  /*1a20*/  IMAD R4, R36, c[0x0][0x1d0], R27 ;  /* 0x0000740024047a24 */ /* 0x000fc600078e021b */
[----:B------:R-:W-:Y:S01]  /*1a30*/  ISETP.GE.AND P0, PT, R39, R13, PT ;  /* 0x0000000d2700720c */ /* 0x000fe20003f06270 */
[----:B------:R0:W4:Y:S04]  /*1a40*/  LDS R3, [R34.X4+0x10] ;  /* 0x0000100022037984 */ /* 0x0001280000004800 */
[----:B------:R0:W3:Y:S04]  /*1a50*/  LDS R5, [R34.X4+0x20] ;  /* 0x0000200022057984 */ /* 0x0000e80000004800 */
[----:B------:R0:W2:Y:S04]  /*1a60*/  LDS R6, [R34.X4+0x30] ;  /* 0x0000300022067984 */ /* 0x0000a80000004800 */
[----:B------:R0:W1:Y:S04]  /*1a70*/  LDS R8, [R34.X4+0x40] ;  /* 0x0000400022087984 */ /* 0x0000680000004800 */
[----:B---3--:R0:W3:Y:S04]  /*1a80*/  LDS R9, [R34.X4+0x50] ;  /* 0x0000500022097984 */ /* 0x0080e80000004800 */
        /* <DEDUP_REMOVED lines=10> */
[----:B--2---:R4:W2:Y:S04]  /*1b30*/  LDS R29, [R34.X4+0xf0] ;  /* 0x0000f000221d7984 */ /* 0x0048a80000004800 */
[----:B------:R4:W0:Y:S02]  /*1b40*/  LDS R36, [R34.X4+0x100] ;  /* 0x0001000022247984 */ /* 0x0008240000004800 */
.L_x_706:
[----:B------:R-:W-:Y:S01]  /*1b50*/  BSSY B0, `(.L_x_707) ;  /* 0x0000158000007945 */ /* 0x000fe20003800000 */
[----:B------:R-:W-:Y:S01]  /*1b60*/  IMAD R4, R4, 0x30, RZ ;  /* 0x0000003004047824 */ /* 0x000fe200078e02ff */
[----:B------:R-:W-:Y:S05]  /*1b70*/  @P0 BRA `(.L_x_708) ;  /* 0x0000155000000947 */ /* 0x000fea0003800000 */
[----:B------:R-:W-:Y:S02]  /*1b80*/  IMAD R37, R30, c[0x0][0x1d4], R31 ;  /* 0x000075001e257a24 */ /* 0x000fe400078e021f */
[----:B------:R-:W-:-:S02]  /*1b90*/  IMAD R30, R16, c[0x0][0x1d8], R27 ;  /* 0x00007600101e7a24 */ /* 0x000fc400078e021b */
[----:B------:R-:W-:Y:S01]  /*1ba0*/  IMAD.MOV.U32 R42, RZ, RZ, c[0x0][0x1e8] ;  /* 0x00007a00ff2a7624 */ /* 0x000fe200078e00ff */
[----:B------:R-:W-:Y:S01]  /*1bb0*/  SHF.R.S32.HI R41, RZ, 0x1f, R37 ;  /* 0x0000001fff297819 */ /* 0x000fe20000011425 */
[--C-:B------:R-:W-:Y:S02]  /*1bc0*/  IMAD R30, R30, 0x30, R31.reuse ;  /* 0x000000301e1e7824 */ /* 0x100fe400078e021f */
[----:B------:R-:W-:Y:S01]  /*1bd0*/  IMAD R38, R4, c[0x0][0x1d4], R31 ;  /* 0x0000750004267a24 */ /* 0x000fe200078e021f */
[----:B------:R-:W-:Y:S01]  /*1be0*/  IADD3 R42, R42, c[0x0][0x210], RZ ;  /* 0x000084002a2a7a10 */ /* 0x000fe20007ffe0ff */
[----:B-1----:R-:W-:Y:S01]  /*1bf0*/  IMAD.MOV.U32 R40, RZ, RZ, 0x30 ;  /* 0x00000030ff287424 */ /* 0x002fe200078e00ff */
[----:B------:R-:W-:Y:S01]  /*1c00*/  IADD3 R44, R30, 0x8, RZ ;  /* 0x000000081e2c7810 */ /* 0x000fe20007ffe0ff */
[----:B------:R-:W-:Y:S01]  /*1c10*/  IMAD.MOV.U32 R31, RZ, RZ, 0x2 ;  /* 0x00000002ff1f7424 */ /* 0x000fe200078e00ff */
[----:B------:R-:W-:Y:S01]  /*1c20*/  SHF.R.S32.HI R43, RZ, 0x1f, R38 ;  /* 0x0000001fff2b7819 */ /* 0x000fe20000011426 */
[----:B------:R-:W-:-:S02]  /*1c30*/  IMAD R40, R40, c[0x0][0x1d4], RZ ;  /* 0x0000750028287a24 */ /* 0x000fc400078e02ff */
[----:B------:R-:W-:-:S04]  /*1c40*/  IMAD.WIDE R30, R30, R31, c[0x0][0x230] ;  /* 0x00008c001e1e7625 */ /* 0x000fc800078e021f */
.L_x_745:
[----:B0---4-:R-:W-:Y:S01]  /*1c50*/  IABS R34, c[0x0][0x1d4] ;  /* 0x0000750000227a13 */ /* 0x011fe20000000000 */
        /* <DEDUP_REMOVED lines=34> */
[----:B------:R-:W-:-:S03]  /*1e80*/  IMAD.MOV.U32 R46, RZ, RZ, RZ ;  /* 0x000000ffff2e7224 */ /* 0x000fc600078e00ff */
[----:B------:R-:W-:-:S13]  /*1e90*/  ISETP.GE.AND P3, PT, R34, R40, PT ;  /* 0x000000282200720c */ /* 0x000fda0003f66270 */
[----:B------:R-:W-:Y:S05]  /*1ea0*/  @P3 BRA `(.L_x_712) ;  /* 0x0000005000003947 */ /* 0x000fea0003800000 */
[----:B------:R-:W-:-:S04]  /*1eb0*/  IADD3 R33, P2, R38, R34, RZ ;  /* 0x0000002226217210 */ /* 0x000fc80007f5e0ff */
[----:B------:R-:W-:Y:S02]  /*1ec0*/  LEA.HI.X.SX32 R46, R34, R43, 0x1, P2 ;  /* 0x0000002b222e7211 */ /* 0x000fe400010f0eff */
[----:B------:R-:W-:-:S04]  /*1ed0*/  LEA R32, P2, R33, c[0x0][0x198], 0x1 ;  /* 0x0000660021207a11 */ /* 0x000fc800078408ff */
[----:B------:R-:W-:-:S05]  /*1ee0*/  LEA.HI.X R33, R33, c[0x0][0x19c], R46, 0x1, P2 ;  /* 0x0000670021217a11 */ /* 0x000fca00010f0c2e */
[----:B------:R0:W5:Y:S04]  /*1ef0*/  LDG.E R46, [R32.64] ;  /* 0x00000024202e7981 */ /* 0x000168000c1e1900 */
.L_x_712:
[----:B------:R-:W-:Y:S05]  /*1f00*/  BSYNC B2 ;  /* 0x0000000000027941 */ /* 0x000fea0003800000 */
.L_x_711:
[----:B------:R-:W-:Y:S02]  /*1f10*/  ULDC UR4, c[0x0][0x1ec] ;  /* 0x00007b0000047ab9 */ /* 0x000fe40000000800 */
[----:B------:R-:W-:-:S06]  /*1f20*/  UISETP.NE.AND UP0, UPT, URZ, UR4, UPT ;  /* 0x000000043f00728c */ /* 0x000fcc000bf05270 */
[----:B------:R-:W-:-:S13]  /*1f30*/  PLOP3.LUT P2, PT, PT, PT, UP0, 0x80, 0x0 ;  /* 0x000000000000781c */ /* 0x000fda0003f4f008 */
[----:B------:R-:W-:Y:S05]  /*1f40*/  @P2 BRA `(.L_x_710) ;  /* 0x0000009000002947 */ /* 0x000fea0003800000 */
[----:B------:R-:W-:-:S13]  /*1f50*/  ISETP.NE.AND P4, PT, R22, RZ, PT ;  /* 0x000000ff1600720c */ /* 0x000fda0003f85270 */
[----:B0-----:R-:W4:Y:S01]  /*1f60*/  @P4 LDG.E R33, [R30.64] ;  /* 0x000000241e214981 */ /* 0x001f22000c1e1900 */
[----:B---3-5:R-:W-:-:S10]  /*1f70*/  HFMA2.MMA R46, R46, 1, 1, R14 ;  /* 0x3c003c002e2e7835 */ /* 0x028fd4000000000e */
[----:B----4-:R-:W-:Y:S01]  /*1f80*/  @P4 HMUL2 R46, R46, R33 ;  /* 0x000000212e2e4232 */ /* 0x010fe20000000000 */
[----:B------:R-:W-:-:S04]  /*1f90*/  @!P3 IADD3 R33, P4, R37, R34, RZ ;  /* 0x000000222521b210 */ /* 0x000fc80007f9e0ff */
[----:B------:R-:W-:Y:S02]  /*1fa0*/  @!P3 LEA.HI.X.SX32 R34, R34, R41, 0x1, P4 ;  /* 0x000000292222b211 */ /* 0x000fe400020f0eff */
[----:B------:R-:W-:-:S04]  /*1fb0*/  @!P3 LEA R32, P4, R33, c[0x0][0x198], 0x1 ;  /* 0x000066002120ba11 */ /* 0x000fc800078808ff */
[----:B------:R-:W-:-:S05]  /*1fc0*/  @!P3 LEA.HI.X R33, R33, c[0x0][0x19c], R34, 0x1, P4 ;  /* 0x000067002121ba11 */ /* 0x000fca00020f0c22 */
[----:B------:R0:W-:Y:S04]  /*1fd0*/  @!P3 STG.E [R32.64], R46 ;  /* 0x0000002e2000b986 */ /* 0x0001e8000c101924 */
.L_x_710:
[----:B------:R-:W-:Y:S05]  /*1fe0*/  BSYNC B1 ;  /* 0x0000000000017941 */ /* 0x000fea0003800000 */
.L_x_709:
[----:B------:R-:W-:Y:S01]  /*1ff0*/  BSSY B1, `(.L_x_713) ;  /* 0x000001d000017945 */ /* 0x000fe20003800000 */
[----:B------:R-:W-:Y:S05]  /*2000*/  @P1 BRA `(.L_x_714) ;  /* 0x000001b000001947 */ /* 0x000fea0003800000 */
[----:B0-----:R-:W-:Y:S01]  /*2010*/  IADD3 R32, R45, c[0x0][0x1d4], RZ ;  /* 0x000075002d207a10 */ /* 0x001fe20007ffe0ff */
[----:B------:R-:W-:Y:S01]  /*2020*/  BSSY B2, `(.L_x_715) ;  /* 0x000000a000027945 */ /* 0x000fe20003800000 */
[----:B------:R-:W-:-:S03]  /*2030*/  IMAD.MOV.U32 R48, RZ, RZ, RZ ;  /* 0x000000ffff307224 */ /* 0x000fc600078e00ff */
[----:B------:R-:W-:-:S05]  /*2040*/  IMAD.SHL.U32 R50, R32, 0x8, RZ ;  /* 0x0000000820327824 */ /* 0x000fca00078e00ff */
[----:B------:R-:W-:-:S13]  /*2050*/  ISETP.GE.AND P3, PT, R50, R40, PT ;  /* 0x000000283200720c */ /* 0x000fda0003f66270 */
[----:B------:R-:W-:Y:S05]  /*2060*/  @P3 BRA `(.L_x_716) ;  /* 0x0000005000003947 */ /* 0x000fea0003800000 */
[----:B------:R-:W-:-:S04]  /*2070*/  IADD3 R33, P2, R38, R50, RZ ;  /* 0x0000003226217210 */ /* 0x000fc80007f5e0ff */
[----:B------:R-:W-:Y:S02]  /*2080*/  LEA.HI.X.SX32 R34, R50, R43, 0x1, P2 ;  /* 0x0000002b32227211 */ /* 0x000fe400010f0eff */
[----:B------:R-:W-:-:S04]  /*2090*/  LEA R32, P2, R33, c[0x0][0x198], 0x1 ;  /* 0x0000660021207a11 */ /* 0x000fc800078408ff */
[----:B------:R-:W-:-:S05]  /*20a0*/  LEA.HI.X R33, R33, c[0x0][0x19c], R34, 0x1, P2 ;  /* 0x0000670021217a11 */ /* 0x000fca00010f0c22 */
[----:B------:R0:W5:Y:S04]  /*20b0*/  LDG.E R48, [R32.64] ;  /* 0x0000002420307981 */ /* 0x000168000c1e1900 */
.L_x_716:
[----:B------:R-:W-:Y:S05]  /*20c0*/  BSYNC B2 ;  /* 0x0000000000027941 */ /* 0x000fea0003800000 */
.L_x_715:
[----:B------:R-:W-:Y:S02]  /*20d0*/  ULDC UR4, c[0x0][0x1ec] ;  /* 0x00007b0000047ab9 */ /* 0x000fe40000000800 */
[----:B------:R-:W-:-:S06]  /*20e0*/  UISETP.NE.AND UP0, UPT, URZ, UR4, UPT ;  /* 0x000000043f00728c */ /* 0x000fcc000bf05270 */
[----:B------:R-:W-:-:S13]  /*20f0*/  PLOP3.LUT P2, PT, PT, PT, UP0, 0x80, 0x0 ;  /* 0x000000000000781c */ /* 0x000fda0003f4f008 */
[----:B------:R-:W-:Y:S05]  /*2100*/  @P2 BRA `(.L_x_714) ;  /* 0x000000b000002947 */ /* 0x000fea0003800000 */
[----:B------:R-:W-:-:S13]  /*2110*/  ISETP.NE.AND P4, PT, R22, RZ, PT ;  /* 0x000000ff1600720c */ /* 0x000fda0003f85270 */
[----:B------:R-:W-:-:S04]  /*2120*/  @P4 IMAD.MOV.U32 R35, RZ, RZ, 0x2 ;  /* 0x00000002ff234424 */ /* 0x000fc800078e00ff */
[----:B------:R-:W-:-:S06]  /*2130*/  @P4 IMAD.WIDE R34, R44, R35, c[0x0][0x230] ;  /* 0x00008c002c224625 */ /* 0x000fcc00078e0223 */
[----:B------:R-:W4:Y:S01]  /*2140*/  @P4 LDG.E R35, [R34.64] ;  /* 0x0000002422234981 */ /* 0x000f22000c1e1900 */
[----:B-----5:R-:W-:-:S06]  /*2150*/  HADD2 R48, R48, R15 ;  /* 0x0000000f30307230 */ /* 0x020fcc0000000000 */
[----:B----4-:R-:W-:Y:S01]  /*2160*/  @P4 HFMA2.MMA R48, R48, R35, -RZ ;  /* 0x0000002330304235 */ /* 0x010fe200001000ff */
[----:B0-----:R-:W-:-:S04]  /*2170*/  @!P3 IADD3 R33, P4, R37, R50, RZ ;  /* 0x000000322521b210 */ /* 0x001fc80007f9e0ff */
[----:B------:R-:W-:Y:S02]  /*2180*/  @!P3 LEA.HI.X.SX32 R50, R50, R41, 0x1, P4 ;  /* 0x000000293232b211 */ /* 0x000fe400020f0eff */
[----:B------:R-:W-:-:S04]  /*2190*/  @!P3 LEA R32, P4, R33, c[0x0][0x198], 0x1 ;  /* 0x000066002120ba11 */ /* 0x000fc800078808ff */
[----:B------:R-:W-:-:S05]  /*21a0*/  @!P3 LEA.HI.X R33, R33, c[0x0][0x19c], R50, 0x1, P4 ;  /* 0x000067002121ba11 */ /* 0x000fca00020f0c32 */
[----:B------:R0:W-:Y:S04]  /*21b0*/  @!P3 STG.E [R32.64], R48 ;  /* 0x000000302000b986 */ /* 0x0001e8000c101924 */
.L_x_714:
[----:B------:R-:W-:Y:S05]  /*21c0*/  BSYNC B1 ;  /* 0x0000000000017941 */ /* 0x000fea0003800000 */
.L_x_713:
        /* <DEDUP_REMOVED lines=14> */
.L_x_720:
[----:B------:R-:W-:Y:S05]  /*22b0*/  BSYNC B2 ;  /* 0x0000000000027941 */ /* 0x000fea0003800000 */
.L_x_719:
[----:B------:R-:W-:Y:S02]  /*22c0*/  ULDC UR4, c[0x0][0x1ec] ;  /* 0x00007b0000047ab9 */ /* 0x000fe40000000800 */
[----:B------:R-:W-:-:S06]  /*22d0*/  UISETP.NE.AND UP0, UPT, URZ, UR4, UPT ;  /* 0x000000043f00728c */ /* 0x000fcc000bf05270 */
[----:B------:R-:W-:-:S13]  /*22e0*/  PLOP3.LUT P2, PT, PT, PT, UP0, 0x80, 0x0 ;  /* 0x000000000000781c */ /* 0x000fda0003f4f008 */
[----:B------:R-:W-:Y:S05]  /*22f0*/  @P2 BRA `(.L_x_718) ;  /* 0x000000b000002947 */ /* 0x000fea0003800000 */
[----:B------:R-:W-:-:S13]  /*2300*/  ISETP.NE.AND P4, PT, R22, RZ, PT ;  /* 0x000000ff1600720c */ /* 0x000fda0003f85270 */
[----:B0-----:R-:W-:-:S04]  /*2310*/  @P4 IMAD.MOV.U32 R33, RZ, RZ, 0x2 ;  /* 0x00000002ff214424 */ /* 0x001fc800078e00ff */
[----:B------:R-:W-:-:S06]  /*2320*/  @P4 IMAD.WIDE R32, R44, R33, c[0x0][0x230] ;  /* 0x00008c002c204625 */ /* 0x000fcc00078e0221 */
[----:B------:R-:W4:Y:S01]  /*2330*/  @P4 LDG.E R32, [R32.64+0x10] ;  /* 0x0000102420204981 */ /* 0x000f22000c1e1900 */
[----:B-----5:R-:W-:-:S04]  /*2340*/  HADD2 R47, R47, R20 ;  /* 0x000000142f2f7230 */ /* 0x020fc80000000000 */
[----:B----4-:R-:W-:Y:S01]  /*2350*/  @P4 HMUL2 R47, R47, R32 ;  /* 0x000000202f2f4232 */ /* 0x010fe20000000000 */
[----:B------:R-:W-:-:S04]  /*2360*/  @!P3 IADD3 R35, P4, R37, R34, RZ ;  /* 0x000000222523b210 */ /* 0x000fc80007f9e0ff */
[----:B------:R-:W-:Y:S02]  /*2370*/  @!P3 LEA.HI.X.SX32 R50, R34, R41, 0x1, P4 ;  /* 0x000000292232b211 */ /* 0x000fe400020f0eff */
[----:B------:R-:W-:-:S04]  /*2380*/  @!P3 LEA R34, P4, R35, c[0x0][0x198], 0x1 ;  /* 0x000066002322ba11 */ /* 0x000fc800078808ff */
[----:B------:R-:W-:-:S05]  /*2390*/  @!P3 LEA.HI.X R35, R35, c[0x0][0x19c], R50, 0x1, P4 ;  /* 0x000067002323ba11 */ /* 0x000fca00020f0c32 */
[----:B------:R0:W-:Y:S04]  /*23a0*/  @!P3 STG.E [R34.64], R47 ;  /* 0x0000002f2200b986 */ /* 0x0001e8000c101924 */
.L_x_718:
[----:B------:R-:W-:Y:S05]  /*23b0*/  BSYNC B1 ;  /* 0x0000000000017941 */ /* 0x000fea0003800000 */
.L_x_717:
        /* <DEDUP_REMOVED lines=14> */
.L_x_724:
[----:B------:R-:W-:Y:S05]  /*24a0*/  BSYNC B2 ;  /* 0x0000000000027941 */ /* 0x000fea0003800000 */
.L_x_723:
        /* <DEDUP_REMOVED lines=8> */
[----:B------:R-:W-:Y:S01]  /*2530*/  ISETP.GE.AND P3, PT, R50, R40, PT ;  /* 0x000000283200720c */ /* 0x000fe20003f66270 */
[----:B-----5:R-:W-:-:S10]  /*2540*/  HFMA2.MMA R49, R49, 1, 1, R21 ;  /* 0x3c003c0031317835 */ /* 0x020fd40000000015 */
[----:B----4-:R-:W-:Y:S02]  /*2550*/  @P4 HMUL2 R49, R49, R32 ;  /* 0x0000002031314232 */ /* 0x010fe40000000000 */
[----:B------:R-:W-:-:S04]  /*2560*/  @!P3 IADD3 R35, P4, R37, R50, RZ ;  /* 0x000000322523b210 */ /* 0x000fc80007f9e0ff */
[----:B------:R-:W-:Y:S02]  /*2570*/  @!P3 LEA.HI.X.SX32 R50, R50, R41, 0x1, P4 ;  /* 0x000000293232b211 */ /* 0x000fe400020f0eff */
[----:B------:R-:W-:-:S04]  /*2580*/  @!P3 LEA R34, P4, R35, c[0x0][0x198], 0x1 ;  /* 0x000066002322ba11 */ /* 0x000fc800078808ff */
[----:B------:R-:W-:-:S05]  /*2590*/  @!P3 LEA.HI.X R35, R35, c[0x0][0x19c], R50, 0x1, P4 ;  /* 0x000067002323ba11 */ /* 0x000fca00020f0c32 */
[----:B------:R0:W-:Y:S04]  /*25a0*/  @!P3 STG.E [R34.64], R49 ;  /* 0x000000312200b986 */ /* 0x0001e8000c101924 */
.L_x_722:
[----:B------:R-:W-:Y:S05]  /*25b0*/  BSYNC B1 ;  /* 0x0000000000017941 */ /* 0x000fea0003800000 */
.L_x_721:
        /* <DEDUP_REMOVED lines=14> */
.L_x_728:
[----:B------:R-:W-:Y:S05]  /*26a0*/  BSYNC B2 ;  /* 0x0000000000027941 */ /* 0x000fea0003800000 */
.L_x_727:
        /* <DEDUP_REMOVED lines=9> */
[----:B-----5:R-:W-:-:S06]  /*2740*/  HADD2 R51, R51, R26 ;  /* 0x0000001a33337230 */ /* 0x020fcc0000000000 */
[----:B----4-:R-:W-:-:S06]  /*2750*/  @P4 HFMA2.MMA R51, R51, R32, -RZ ;  /* 0x0000002033334235 */ /* 0x010fcc00001000ff */
[----:B------:R-:W-:-:S04]  /*2760*/  @!P3 IADD3 R35, P4, R37, R54, RZ ;  /* 0x000000362523b210 */ /* 0x000fc80007f9e0ff */
[----:B------:R-:W-:Y:S02]  /*2770*/  @!P3 LEA.HI.X.SX32 R54, R54, R41, 0x1, P4 ;  /* 0x000000293636b211 */ /* 0x000fe400020f0eff */
[----:B------:R-:W-:-:S04]  /*2780*/  @!P3 LEA R34, P4, R35, c[0x0][0x198], 0x1 ;  /* 0x000066002322ba11 */ /* 0x000fc800078808ff */
[----:B------:R-:W-:-:S05]  /*2790*/  @!P3 LEA.HI.X R35, R35, c[0x0][0x19c], R54, 0x1, P4 ;  /* 0x000067002323ba11 */ /* 0x000fca00020f0c36 */
[----:B------:R0:W-:Y:S04]  /*27a0*/  @!P3 STG.E [R34.64], R51 ;  /* 0x000000332200b986 */ /* 0x0001e8000c101924 */
.L_x_726:
[----:B------:R-:W-:Y:S05]  /*27b0*/  BSYNC B1 ;  /* 0x0000000000017941 */ /* 0x000fea0003800000 */
.L_x_725:
        /* <DEDUP_REMOVED lines=13> */
.L_x_732:
[----:B------:R-:W-:Y:S05]  /*2890*/  BSYNC B2 ;  /* 0x0000000000027941 */ /* 0x000fea0003800000 */
.L_x_731:
        /* <DEDUP_REMOVED lines=9> */
[----:B-----5:R-:W-:-:S04]  /*2930*/  HADD2 R53, R53, R28 ;  /* 0x0000001c35357230 */ /* 0x020fc80000000000 */
[----:B----4-:R-:W-:-:S08]  /*2940*/  @P4 HMUL2 R53, R53, R32 ;  /* 0x0000002035354232 */ /* 0x010fd00000000000 */
[----:B------:R-:W-:-:S04]  /*2950*/  @!P3 IADD3 R35, P4, R37, R54, RZ ;  /* 0x000000362523b210 */ /* 0x000fc80007f9e0ff */
[----:B------:R-:W-:Y:S02]  /*2960*/  @!P3 LEA.HI.X.SX32 R54, R54, R41, 0x1, P4 ;  /* 0x000000293636b211 */ /* 0x000fe400020f0eff */
[----:B------:R-:W-:-:S04]  /*2970*/  @!P3 LEA R34, P4, R35, c[0x0][0x198], 0x1 ;  /* 0x000066002322ba11 */ /* 0x000fc800078808ff */
[----:B------:R-:W-:-:S05]  /*2980*/  @!P3 LEA.HI.X R35, R35, c[0x0][0x19c], R54, 0x1, P4 ;  /* 0x000067002323ba11 */ /* 0x000fca00020f0c36 */
[----:B------:R0:W-:Y:S04]  /*2990*/  @!P3 STG.E [R34.64], R53 ;  /* 0x000000352200b986 */ /* 0x0001e8000c101924 */
.L_x_730:
[----:B------:R-:W-:Y:S05]  /*29a0*/  BSYNC B1 ;  /* 0x0000000000017941 */ /* 0x000fea0003800000 */
.L_x_729:
        /* <DEDUP_REMOVED lines=13> */
.L_x_736:
[----:B------:R-:W-:Y:S05]  /*2a80*/  BSYNC B2 ;  /* 0x0000000000027941 */ /* 0x000fea0003800000 */
.L_x_735:
        /* <DEDUP_REMOVED lines=9> */
[----:B--2--5:R-:W-:-:S10]  /*2b20*/  HFMA2.MMA R52, R52, 1, 1, R29 ;  /* 0x3c003c0034347835 */ /* 0x024fd4000000001d */
[----:B----4-:R-:W-:Y:S02]  /*2b30*/  @P4 HMUL2 R52, R52, R33 ;  /* 0x0000002134344232 */ /* 0x010fe40000000000 */
[----:B------:R-:W-:-:S04]  /*2b40*/  @!P3 IADD3 R35, P4, R37, R54, RZ ;  /* 0x000000362523b210 */ /* 0x000fc80007f9e0ff */
[----:B------:R-:W-:Y:S02]  /*2b50*/  @!P3 LEA.HI.X.SX32 R54, R54, R41, 0x1, P4 ;  /* 0x000000293636b211 */ /* 0x000fe400020f0eff */
[----:B------:R-:W-:-:S04]  /*2b60*/  @!P3 LEA R34, P4, R35, c[0x0][0x198], 0x1 ;  /* 0x000066002322ba11 */ /* 0x000fc800078808ff */
[----:B------:R-:W-:-:S05]  /*2b70*/  @!P3 LEA.HI.X R35, R35, c[0x0][0x19c], R54, 0x1, P4 ;  /* 0x000067002323ba11 */ /* 0x000fca00020f0c36 */
[----:B------:R0:W-:Y:S04]  /*2b80*/  @!P3 STG.E [R34.64], R52 ;  /* 0x000000342200b986 */ /* 0x0001e8000c101924 */
.L_x_734:
[----:B------:R-:W-:Y:S05]  /*2b90*/  BSYNC B1 ;  /* 0x0000000000017941 */ /* 0x000fea0003800000 */
.L_x_733:
        /* <DEDUP_REMOVED lines=8> */
[----:B0-----:R-:W-:-:S04]  /*2c20*/  IADD3 R33, P1, R38, R45, RZ ;  /* 0x0000002d26217210 */ /* 0x001fc80007f3e0ff */
[----:B------:R-:W-:Y:S02]  /*2c30*/  LEA.HI.X.SX32 R34, R45, R43, 0x1, P1 ;  /* 0x0000002b2d227211 */ /* 0x000fe400008f0eff */
[----:B------:R-:W-:-:S04]  /*2c40*/  LEA R32, P1, R33, c[0x0][0x198], 0x1 ;  /* 0x0000660021207a11 */ /* 0x000fc800078208ff */
[----:B------:R-:W-:-:S05]  /*2c50*/  LEA.HI.X R33, R33, c[0x0][0x19c], R34, 0x1, P1 ;  /* 0x0000670021217a11 */ /* 0x000fca00008f0c22 */
[----:B------:R0:W5:Y:S04]  /*2c60*/  LDG.E R55, [R32.64] ;  /* 0x0000002420377981 */ /* 0x000168000c1e1900 */
.L_x_740:
[----:B------:R-:W-:Y:S05]  /*2c70*/  BSYNC B2 ;  /* 0x0000000000027941 */ /* 0x000fea0003800000 */
.L_x_739:
        /* <DEDUP_REMOVED lines=16> */
.L_x_738:
[----:B------:R-:W-:Y:S05]  /*2d80*/  BSYNC B1 ;  /* 0x0000000000017941 */ /* 0x000fea0003800000 */
.L_x_737:
[----:B0----5:R-:W-:Y:S01]  /*2d90*/  HMUL2 R32, R3, R46 ;  /* 0x0000002e03207232 */ /* 0x021fe20000000000 */
[----:B------:R-:W-:-:S05]  /*2da0*/  LOP3.LUT P1, RZ, R17, 0x3, RZ, 0xc0, !PT ;  /* 0x0000000311ff7812 */ /* 0x000fca000782c0ff */
[----:B------:R-:W-:-:S10]  /*2db0*/  HFMA2.MMA R32, R5, R48, R32 ;  /* 0x0000003005207235 */ /* 0x000fd40000000020 */
[----:B--2---:R-:W-:-:S06]  /*2dc0*/  HFMA2 R32, R6, R47, R32 ;  /* 0x0000002f06207231 */ /* 0x004fcc0000000020 */
[----:B------:R-:W-:-:S10]  /*2dd0*/  HFMA2.MMA R32, R8, R49, R32 ;  /* 0x0000003108207235 */ /* 0x000fd40000000020 */
[----:B---3--:R-:W-:-:S06]  /*2de0*/  HFMA2 R32, R9, R51, R32 ;  /* 0x0000003309207231 */ /* 0x008fcc0000000020 */
[----:B------:R-:W-:-:S10]  /*2df0*/  HFMA2.MMA R32, R10, R53, R32 ;  /* 0x000000350a207235 */ /* 0x000fd40000000020 */
[----:B------:R-:W-:-:S06]  /*2e00*/  HFMA2 R32, R11, R52, R32 ;  /* 0x000000340b207231 */ /* 0x000fcc0000000020 */
[----:B------:R-:W-:-:S10]  /*2e10*/  HFMA2.MMA R32, R12, R55, R32 ;  /* 0x000000370c207235 */ /* 0x000fd40000000020 */
[--C-:B------:R-:W-:Y:S02]  /*2e20*/  HADD2.F32 R33, -RZ, R32.reuse.H0_H0 ;  /* 0x20000020ff217230 */ /* 0x100fe40000004100 */
[----:B------:R-:W-:-:S05]  /*2e30*/  HADD2.F32 R32, -RZ, R32.H1_H1 ;  /* 0x30000020ff207230 */ /* 0x000fca0000004100 */
[----:B------:R-:W-:Y:S01]  /*2e40*/  FADD.FTZ R54, R33, R32 ;  /* 0x0000002021367221 */ /* 0x000fe20000010000 */
[----:B------:R-:W-:Y:S05]  /*2e50*/  BRA.DIV ~URZ, `(.L_x_741) ;  /* 0x00003cb27f007947 */ /* 0x000fea000b800000 */
[----:B------:R0:W1:Y:S02]  /*2e60*/  SHFL.BFLY PT, R45, R54, 0x2, 0x1f ;  /* 0x0c401f00362d7f89 */ /* 0x00006400000e0000 */
.L_x_819:
[----:B01----:R-:W-:Y:S01]  /*2e70*/  FADD.FTZ R54, R54, R45 ;  /* 0x0000002d36367221 */ /* 0x003fe20000010000 */
[----:B------:R-:W-:Y:S05]  /*2e80*/  BRA.DIV ~URZ, `(.L_x_742) ;  /* 0x00003ce27f007947 */ /* 0x000fea000b800000 */
[----:B------:R0:W1:Y:S02]  /*2e90*/  SHFL.BFLY PT, R45, R54, 0x1, 0x1f ;  /* 0x0c201f00362d7f89 */ /* 0x00006400000e0000 */
.L_x_820:
[----:B------:R-:W-:Y:S01]  /*2ea0*/  ISETP.GE.OR P1, PT, R39, R18, P1 ;  /* 0x000000122700720c */ /* 0x000fe20000f26670 */
        /* <DEDUP_REMOVED lines=14> */
[----:B------:R-:W-:Y:S01]  /*2f90*/  @P1 IMAD.MOV.U32 R50, RZ, RZ, 0x2 ;  /* 0x00000002ff321424 */ /* 0x000fe200078e00ff */
[----:B------:R-:W-:Y:S01]  /*2fa0*/  @P1 IADD3 R35, R39, 0x1, -R2 ;  /* 0x0000000127231810 */ /* 0x000fe20007ffe802 */
[----:B--2---:R-:W-:Y:S02]  /*2fb0*/  @P3 HADD2.F32 R34, -RZ, R32.H0_H0 ;  /* 0x20000020ff223230 */ /* 0x004fe40000004100 */
[----:B------:R-:W-:-:S04]  /*2fc0*/  @P1 IMAD.WIDE R32, R27, R50, c[0x0][0x228] ;  /* 0x00008a001b201625 */ /* 0x000fc800078e0232 */
[----:B------:R-:W-:Y:S01]  /*2fd0*/  @P3 FADD.FTZ R45, R45, R34 ;  /* 0x000000222d2d3221 */ /* 0x000fe20000010000 */
[----:B------:R-:W-:Y:S01]  /*2fe0*/  @P1 ISETP.GE.AND P3, PT, R39, R42, PT ;  /* 0x0000002a2700120c */ /* 0x000fe20003f66270 */
[----:B------:R-:W2:Y:S03]  /*2ff0*/  @P1 LDG.E.U16 R32, [R32.64] ;  /* 0x0000002420201981 */ /* 0x000ea6000c1e1500 */
[----:B------:R-:W-:-:S05]  /*3000*/  @P1 SEL R34, R25, RZ, !P3 ;  /* 0x000000ff19221207 */ /* 0x000fca0005800000 */
[----:B------:R-:W-:-:S06]  /*3010*/  @P1 IMAD.IADD R34, R34, 0x1, R35 ;  /* 0x0000000122221824 */ /* 0x000fcc00078e0223 */
[----:B------:R-:W1:Y:S01]  /*3020*/  @P1 I2F R34, R34 ;  /* 0x0000002200221306 */ /* 0x000e620000201400 */
[----:B------:R-:W-:Y:S01]  /*3030*/  IMAD.IADD R50, R39, 0x1, -R7 ;  /* 0x0000000127327824 */ /* 0x000fe200078e0a07 */
[----:B--2---:R-:W-:-:S05]  /*3040*/  @P1 HADD2.F32 R35, -RZ, R32.H0_H0 ;  /* 0x20000020ff231230 */ /* 0x004fca0000004100 */
[----:B-1----:R-:W-:-:S05]  /*3050*/  @P1 FFMA.FTZ R45, R34, R35, R45 ;  /* 0x00000023222d1223 */ /* 0x002fca000001002d */
[----:B------:R1:W-:Y:S01]  /*3060*/  STS [R50.X4+0x110], R45 ;  /* 0x0001102d32007388 */ /* 0x0003e20000004800 */
[----:B------:R-:W-:-:S03]  /*3070*/  @!P0 FMNMX.FTZ R0, R0, R45, !PT ;  /* 0x0000002d00008209 */ /* 0x000fc60007810000 */
.L_x_744:
[----:B------:R-:W-:Y:S05]  /*3080*/  BSYNC B1 ;  /* 0x0000000000017941 */ /* 0x000fea0003800000 */
.L_x_743:
[----:B------:R-:W-:-:S04]  /*3090*/  IADD3 R39, R39, 0x10, RZ ;  /* 0x0000001027277810 */ /* 0x000fc80007ffe0ff */
[----:B------:R-:W-:-:S13]  /*30a0*/  ISETP.GE.AND P0, PT, R39, R13, PT ;  /* 0x0000000d2700720c */ /* 0x000fda0003f06270 */
[----:B01----:R-:W-:Y:S01]  /*30b0*/  @P0 CALL.REL.NOINC `(.L_x_708) ;  /* 0x0000001000000944 */ /* 0x003fe20003c00000 */
[----:B------:R-:W-:Y:S05]  /*30c0*/  BRA `(.L_x_745) ;  /* 0xffffeb8000007947 */ /* 0x000fea000383ffff */
.L_x_708:
[----:B------:R-:W-:Y:S05]  /*30d0*/  BSYNC B0 ;  /* 0x0000000000007941 */ /* 0x000fea0003800000 */
.L_x_707:
[----:B--2---:R-:W-:Y:S01]  /*30e0*/  SHF.R.S32.HI R6, RZ, 0x1f, R17 ;  /* 0x0000001fff067819 */ /* 0x004fe20000011411 */
[----:B------:R-:W-:Y:S05]  /*30f0*/  BRA.DIV ~URZ, `(.L_x_746) ;  /* 0x00003ad27f007947 */ /* 0x000fea000b800000 */
[----:B------:R2:W4:Y:S02]  /*3100*/  SHFL.BFLY PT, R45, R0, 0x10, 0x1f ;  /* 0x0e001f00002d7f89 */ /* 0x00052400000e0000 */
.L_x_821:
[----:B----4-:R-:W-:Y:S01]  /*3110*/  FMNMX.FTZ R54, R45, R0, !PT ;  /* 0x000000002d367209 */ /* 0x010fe20007810000 */
[----:B------:R-:W-:Y:S05]  /*3120*/  BRA.DIV ~URZ, `(.L_x_747) ;  /* 0x00003b127f007947 */ /* 0x000fea000b800000 */
[----:B--2---:R-:W2:Y:S02]  /*3130*/  SHFL.BFLY PT, R0, R54, 0x8, 0x1f ;  /* 0x0d001f0036007f89 */ /* 0x004ea400000e0000 */
[----:B--2---:R-:W-:-:S05]  /*3140*/  FMNMX.FTZ R0, R54, R0, !PT ;  /* 0x0000000036007209 */ /* 0x004fca0007810000 */
[----:B------:R2:W4:Y:S02]  /*3150*/  SHFL.BFLY PT, R45, R0, 0x4, 0x1f ;  /* 0x0c801f00002d7f89 */ /* 0x00052400000e0000 */
.L_x_822:
[----:B------:R-:W-:Y:S01]  /*3160*/  LEA.HI R3, R6, R17, RZ, 0x5 ;  /* 0x0000001106037211 */ /* 0x000fe200078f28ff */
[----:B------:R-:W-:Y:S01]  /*3170*/  WARPSYNC 0xffffffff ;  /* 0xffffffff00007948 */ /* 0x000fe20003800000 */
[----:B--2-4-:R-:W-:Y:S02]  /*3180*/  FMNMX.FTZ R0, R45, R0, !PT ;  /* 0x000000002d007209 */ /* 0x014fe40007810000 */
[----:B------:R-:W-:-:S05]  /*3190*/  LOP3.LUT R6, R3, 0xffffffe0, RZ, 0xc0, !PT ;  /* 0xffffffe003067812 */ /* 0x000fca00078ec0ff */
[----:B------:R-:W-:-:S05]  /*31a0*/  IMAD.IADD R6, R17, 0x1, -R6 ;  /* 0x0000000111067824 */ /* 0x000fca00078e0a06 */
[----:B------:R-:W-:-:S13]  /*31b0*/  ISETP.NE.AND P0, PT, R6, RZ, PT ;  /* 0x000000ff0600720c */ /* 0x000fda0003f05270 */
[----:B------:R-:W-:-:S05]  /*31c0*/  @!P0 SHF.R.S32.HI R3, RZ, 0x5, R3 ;  /* 0x00000005ff038819 */ /* 0x000fca0000011403 */
[----:B------:R2:W-:Y:S02]  /*31d0*/  @!P0 STS [R3.X4], R0 ;  /* 0x0000000003008388 */ /* 0x0005e40000004800 */
[----:B------:R-:W-:Y:S01]  /*31e0*/  BAR.SYNC.DEFER_BLOCKING 0x0 ;  /* 0x0000000000007b1d */ /* 0x000fe20000010000 */
[----:B------:R-:W-:Y:S01]  /*31f0*/  ISETP.GT.AND P0, PT, R6, 0x1, PT ;  /* 0x000000010600780c */ /* 0x000fe20003f04270 */
[----:B--2---:R-:W-:Y:S02]  /*3200*/  IMAD.MOV.U32 R0, RZ, RZ, -0x800001 ;  /* 0xff7fffffff007424 */ /* 0x004fe400078e00ff */
[----:B0-----:R-:W-:Y:S02]  /*3210*/  IMAD.MOV.U32 R10, RZ, RZ, RZ ;  /* 0x000000ffff0a7224 */ /* 0x001fe400078e00ff */
[----:B------:R-:W-:Y:S08]  /*3220*/  BSSY B0, `(.L_x_748) ;  /* 0x000006f000007945 */ /* 0x000ff00003800000 */
[----:B------:R-:W0:Y:S04]  /*3230*/  @!P0 LDS R0, [R6.X4] ;  /* 0x0000000006008984 */ /* 0x000e280000004800 */
[----:B0-----:R-:W0:Y:S02]  /*3240*/  SHFL.BFLY PT, R3, R0, 0x1, 0x1f ;  /* 0x0c201f0000037f89 */ /* 0x001e2400000e0000 */
[----:B0-----:R-:W-:Y:S01]  /*3250*/  FMNMX.FTZ R5, R3, R0, !PT ;  /* 0x0000000003057209 */ /* 0x001fe20007810000 */
[----:B------:R-:W-:-:S04]  /*3260*/  IMAD.IADD R3, R17, 0x1, R7 ;  /* 0x0000000111037824 */ /* 0x000fc800078e0207 */
[----:B------:R0:W2:Y:S01]  /*3270*/  SHFL.IDX PT, R13, R5, RZ, 0x1f ;  /* 0x00001fff050d7589 */ /* 0x0000a200000e0000 */
        /* <DEDUP_REMOVED lines=14> */
.L_x_755:
[----:B01----:R-:W-:Y:S01]  /*3360*/  IMAD.IADD R8, R6, 0x1, -R7 ;  /* 0x0000000106087824 */ /* 0x003fe200078e0a07 */
[----:B------:R-:W-:Y:S01]  /*3370*/  IADD3 R5, R5, -0x1, RZ ;  /* 0xffffffff05057810 */ /* 0x000fe20007ffe0ff */
[----:B------:R-:W-:Y:S03]  /*3380*/  BSSY B2, `(.L_x_752) ;  /* 0x0000011000027945 */ /* 0x000fe60003800000 */
[----:B------:R-:W-:Y:S02]  /*3390*/  ISETP.NE.AND P3, PT, R5, RZ, PT ;  /* 0x000000ff0500720c */ /* 0x000fe40003f65270 */
[----:B------:R-:W-:Y:S01]  /*33a0*/  LEA R12, R8, 0x110, 0x2 ;  /* 0x00000110080c7811 */ /* 0x000fe200078e10ff */
[----:B---3--:R-:W-:Y:S05]  /*33b0*/  @!P0 BRA `(.L_x_753) ;  /* 0x0000009000008947 */ /* 0x008fea0003800000 */
[----:B------:R-:W-:Y:S01]  /*33c0*/  IMAD R11, R24, c[0x0][0x1d4], RZ ;  /* 0x00007500180b7a24 */ /* 0x000fe200078e02ff */
[----:B---3--:R-:W-:-:S04]  /*33d0*/  SHF.R.S32.HI R9, RZ, 0x1f, R6 ;  /* 0x0000001fff097819 */ /* 0x008fc80000011406 */
[--C-:B------:R-:W-:Y:S02]  /*33e0*/  SHF.R.S32.HI R14, RZ, 0x1f, R11.reuse ;  /* 0x0000001fff0e7819 */ /* 0x100fe4000001140b */
[----:B------:R-:W-:-:S04]  /*33f0*/  IADD3 R8, P4, P5, R6, c[0x0][0x200], R11 ;  /* 0x0000800006087a10 */ /* 0x000fc80007d9e00b */
[----:B------:R-:W-:-:S05]  /*3400*/  IADD3.X R9, R9, c[0x0][0x204], R14, P4, P5 ;  /* 0x0000810009097a10 */ /* 0x000fca00027ea40e */
[----:B------:R-:W3:Y:S02]  /*3410*/  LDG.E.U8 R8, [R8.64] ;  /* 0x0000002408087981 */ /* 0x000ee4000c1e1100 */
[----:B---3--:R-:W-:-:S13]  /*3420*/  ISETP.NE.AND P4, PT, R8, RZ, PT ;  /* 0x000000ff0800720c */ /* 0x008fda0003f85270 */
[----:B------:R-:W-:Y:S01]  /*3430*/  @P4 IMAD.MOV.U32 R11, RZ, RZ, RZ ;  /* 0x000000ffff0b4224 */ /* 0x000fe200078e00ff */
[----:B------:R-:W-:Y:S05]  /*3440*/  @P4 BRA `(.L_x_754) ;  /* 0x0000004000004947 */ /* 0x000fea0003800000 */
.L_x_753:
[----:B------:R-:W0:Y:S02]  /*3450*/  LDS R8, [R12] ;  /* 0x000000000c087984 */ /* 0x000e240000000800 */
[----:B0-2---:R-:W-:-:S04]  /*3460*/  FADD.FTZ R8, -R13, R8 ;  /* 0x000000080d087221 */ /* 0x005fc80000010100 */
[----:B------:R-:W-:-:S04]  /*3470*/  FMUL.FTZ R8, R8, 1.4426950216293334961 ;  /* 0x3fb8aa3b08087820 */ /* 0x000fc80000410000 */
[----:B------:R0:W1:Y:S03]  /*3480*/  MUFU.EX2 R11, R8 ;  /* 0x00000008000b7308 */ /* 0x0000660000000800 */
.L_x_754:
[----:B------:R-:W-:Y:S05]  /*3490*/  BSYNC B2 ;  /* 0x0000000000027941 */ /* 0x000fea0003800000 */
.L_x_752:
[----:B-1----:R1:W-:Y:S01]  /*34a0*/  STS [R12], R11 ;  /* 0x0000000b0c007388 */ /* 0x0023e20000000800 */
[----:B------:R-:W-:Y:S01]  /*34b0*/  FADD.FTZ R10, R11, R10 ;  /* 0x0000000a0b0a7221 */ /* 0x000fe20000010000 */
[----:B------:R-:W-:Y:S01]  /*34c0*/  IADD3 R6, R6, 0x40, RZ ;  /* 0x0000004006067810 */ /* 0x000fe20007ffe0ff */
[----:B------:R-:W-:Y:S05]  /*34d0*/  @P3 BRA `(.L_x_755) ;  /* 0xfffffe8000003947 */ /* 0x000fea000383ffff */
.L_x_751:
[----:B------:R-:W-:Y:S05]  /*34e0*/  BSYNC B1 ;  /* 0x0000000000017941 */ /* 0x000fea0003800000 */
.L_x_750:
[----:B------:R-:W-:-:S13]  /*34f0*/  ISETP.GE.U32.AND P0, PT, R0, 0xc0, PT ;  /* 0x000000c00000780c */ /* 0x000fda0003f06070 */
[----:B------:R-:W-:Y:S05]  /*3500*/  @!P0 BRA `(.L_x_749) ;  /* 0x0000040000008947 */ /* 0x000fea0003800000 */
[----:B------:R-:W-:Y:S01]  /*3510*/  IMAD R21, R24, c[0x0][0x1d4], RZ ;  /* 0x0000750018157a24 */ /* 0x000fe200078e02ff */
[----:B------:R-:W-:-:S04]  /*3520*/  ISETP.NE.U32.AND P0, PT, RZ, c[0x0][0x200], PT ;  /* 0x00008000ff007a0c */ /* 0x000fc80003f05070 */
[----:B------:R-:W-:Y:S02]  /*3530*/  ISETP.NE.AND.EX P0, PT, RZ, c[0x0][0x204], PT, P0 ;  /* 0x00008100ff007a0c */ /* 0x000fe40003f05300 */
[----:B-1----:R-:W-:Y:S02]  /*3540*/  SHF.R.S32.HI R12, RZ, 0x1f, R21 ;  /* 0x0000001fff0c7819 */ /* 0x002fe40000011415 */
.L_x_768:
[----:B-1----:R-:W-:Y:S01]  /*3550*/  SHF.R.S32.HI R5, RZ, 0x1f, R6 ;  /* 0x0000001fff057819 */ /* 0x002fe20000011406 */
[C---:B0-----:R-:W-:Y:S01]  /*3560*/  IMAD.IADD R0, R6.reuse, 0x1, -R7 ;  /* 0x0000000106007824 */ /* 0x041fe200078e0a07 */
[C---:B0-----:R-:W-:Y:S01]  /*3570*/  IADD3 R8, P4, P5, R6.reuse, c[0x0][0x200], R21 ;  /* 0x0000800006087a10 */ /* 0x041fe20007d9e015 */
[----:B------:R-:W-:Y:S01]  /*3580*/  BSSY B1, `(.L_x_756) ;  /* 0x000000e000017945 */ /* 0x000fe20003800000 */
[----:B------:R-:W-:Y:S02]  /*3590*/  IADD3 R6, R6, 0x100, RZ ;  /* 0x0000010006067810 */ /* 0x000fe40007ffe0ff */
[----:B---3--:R-:W-:Y:S02]  /*35a0*/  IADD3.X R9, R5, c[0x0][0x204], R12, P4, P5 ;  /* 0x0000810005097a10 */ /* 0x008fe400027ea40c */
[----:B------:R-:W-:-:S02]  /*35b0*/  ISETP.GE.AND P3, PT, R6, R2, PT ;  /* 0x000000020600720c */ /* 0x000fc40003f66270 */
[----:B------:R-:W-:Y:S01]  /*35c0*/  LEA R11, R0, 0x110, 0x2 ;  /* 0x00000110000b7811 */ /* 0x000fe200078e10ff */
[----:B------:R-:W-:Y:S05]  /*35d0*/  @!P0 BRA `(.L_x_757) ;  /* 0x0000004000008947 */ /* 0x000fea0003800000 */
[----:B------:R-:W3:Y:S02]  /*35e0*/  LDG.E.U8 R0, [R8.64] ;  /* 0x0000002408007981 */ /* 0x000ee4000c1e1100 */
[----:B---3--:R-:W-:-:S13]  /*35f0*/  ISETP.NE.AND P4, PT, R0, RZ, PT ;  /* 0x000000ff0000720c */ /* 0x008fda0003f85270 */
[----:B------:R-:W-:Y:S01]  /*3600*/  @P4 IMAD.MOV.U32 R5, RZ, RZ, RZ ;  /* 0x000000ffff054224 */ /* 0x000fe200078e00ff */
[----:B------:R-:W-:Y:S05]  /*3610*/  @P4 BRA `(.L_x_758) ;  /* 0x0000004000004947 */ /* 0x000fea0003800000 */
.L_x_757:
[----:B------:R-:W0:Y:S02]  /*3620*/  LDS R0, [R11] ;  /* 0x000000000b007984 */ /* 0x000e240000000800 */
[----:B0-2---:R-:W-:-:S04]  /*3630*/  FADD.FTZ R0, -R13, R0 ;  /* 0x000000000d007221 */ /* 0x005fc80000010100 */
[----:B------:R-:W-:-:S04]  /*3640*/  FMUL.FTZ R0, R0, 1.4426950216293334961 ;  /* 0x3fb8aa3b00007820 */ /* 0x000fc80000410000 */
[----:B------:R0:W1:Y:S03]  /*3650*/  MUFU.EX2 R5, R0 ;  /* 0x0000000000057308 */ /* 0x0000660000000800 */
.L_x_758:
[----:B------:R-:W-:Y:S05]  /*3660*/  BSYNC B1 ;  /* 0x0000000000017941 */ /* 0x000fea0003800000 */
.L_x_756:
[----:B-1----:R1:W-:Y:S01]  /*3670*/  STS [R11], R5 ;  /* 0x000000050b007388 */ /* 0x0023e20000000800 */
[----:B------:R-:W-:Y:S01]  /*3680*/  BSSY B1, `(.L_x_759) ;  /* 0x000000b000017945 */ /* 0x000fe20003800000 */
[----:B------:R-:W-:Y:S01]  /*3690*/  FADD.FTZ R15, R5, R10 ;  /* 0x0000000a050f7221 */ /* 0x000fe20000010000 */
[----:B------:R-:W-:Y:S05]  /*36a0*/  @!P0 BRA `(.L_x_760) ;  /* 0x0000004000008947 */ /* 0x000fea0003800000 */
[----:B0-----:R-:W3:Y:S02]  /*36b0*/  LDG.E.U8 R0, [R8.64+0x40] ;  /* 0x0000402408007981 */ /* 0x001ee4000c1e1100 */
[----:B---3--:R-:W-:-:S13]  /*36c0*/  ISETP.NE.AND P4, PT, R0, RZ, PT ;  /* 0x000000ff0000720c */ /* 0x008fda0003f85270 */
[----:B------:R-:W-:Y:S01]  /*36d0*/  @P4 IMAD.MOV.U32 R0, RZ, RZ, RZ ;  /* 0x000000ffff004224 */ /* 0x000fe200078e00ff */
[----:B------:R-:W-:Y:S05]  /*36e0*/  @P4 BRA `(.L_x_761) ;  /* 0x0000004000004947 */ /* 0x000fea0003800000 */
.L_x_760:
[----:B0-----:R-:W0:Y:S02]  /*36f0*/  LDS R0, [R11+0x100] ;  /* 0x000100000b007984 */ /* 0x001e240000000800 */
[----:B0-2---:R-:W-:-:S04]  /*3700*/  FADD.FTZ R0, -R13, R0 ;  /* 0x000000000d007221 */ /* 0x005fc80000010100 */
[----:B------:R-:W-:-:S06]  /*3710*/  FMUL.FTZ R0, R0, 1.4426950216293334961 ;  /* 0x3fb8aa3b00007820 */ /* 0x000fcc0000410000 */
[----:B------:R-:W0:Y:S02]  /*3720*/  MUFU.EX2 R0, R0 ;  /* 0x0000000000007308 */ /* 0x000e240000000800 */
.L_x_761:
[----:B------:R-:W-:Y:S05]  /*3730*/  BSYNC B1 ;  /* 0x0000000000017941 */ /* 0x000fea0003800000 */
.L_x_759:
        /* <DEDUP_REMOVED lines=8> */
.L_x_763:
[----:B0-----:R-:W0:Y:S02]  /*37c0*/  LDS R0, [R11+0x200] ;  /* 0x000200000b007984 */ /* 0x001e240000000800 */
[----:B0-2---:R-:W-:-:S04]  /*37d0*/  FADD.FTZ R0, -R13, R0 ;  /* 0x000000000d007221 */ /* 0x005fc80000010100 */
[----:B------:R-:W-:-:S06]  /*37e0*/  FMUL.FTZ R0, R0, 1.4426950216293334961 ;  /* 0x3fb8aa3b00007820 */ /* 0x000fcc0000410000 */
[----:B------:R-:W0:Y:S02]  /*37f0*/  MUFU.EX2 R0, R0 ;  /* 0x0000000000007308 */ /* 0x000e240000000800 */
.L_x_764:
[----:B------:R-:W-:Y:S05]  /*3800*/  BSYNC B1 ;  /* 0x0000000000017941 */ /* 0x000fea0003800000 */
.L_x_762:
        /* <DEDUP_REMOVED lines=8> */
.L_x_766:
[----:B0-----:R-:W0:Y:S02]  /*3890*/  LDS R0, [R11+0x300] ;  /* 0x000300000b007984 */ /* 0x001e240000000800 */
[----:B0-2---:R-:W-:-:S04]  /*38a0*/  FADD.FTZ R0, -R13, R0 ;  /* 0x000000000d007221 */ /* 0x005fc80000010100 */
[----:B------:R-:W-:-:S06]  /*38b0*/  FMUL.FTZ R0, R0, 1.4426950216293334961 ;  /* 0x3fb8aa3b00007820 */ /* 0x000fcc0000410000 */
[----:B------:R-:W0:Y:S02]  /*38c0*/  MUFU.EX2 R0, R0 ;  /* 0x0000000000007308 */ /* 0x000e240000000800 */
.L_x_767:
[----:B------:R-:W-:Y:S05]  /*38d0*/  BSYNC B1 ;  /* 0x0000000000017941 */ /* 0x000fea0003800000 */
.L_x_765:
[----:B0-----:R0:W-:Y:S01]  /*38e0*/  STS [R11+0x300], R0 ;  /* 0x000300000b007388 */ /* 0x0011e20000000800 */
[----:B------:R-:W-:Y:S01]  /*38f0*/  FADD.FTZ R10, R15, R0 ;  /* 0x000000000f0a7221 */ /* 0x000fe20000010000 */
[----:B------:R-:W-:Y:S05]  /*3900*/  @!P3 BRA `(.L_x_768) ;  /* 0xfffffc400000b947 */ /* 0x000fea000383ffff */
.L_x_749:
[----:B0-----:R-:W-:Y:S05]  /*3910*/  BSYNC B0 ;  /* 0x0000000000007941 */ /* 0x001fea0003800000 */
.L_x_748:
[----:B-1----:R-:W0:Y:S01]  /*3920*/  SHFL.BFLY PT, R5, R10, 0x10, 0x1f ;  /* 0x0e001f000a057f89 */ /* 0x002e2200000e0000 */
[----:B------:R-:W-:Y:S01]  /*3930*/  LOP3.LUT P0, R8, R17, 0x1f, RZ, 0xc0, !PT ;  /* 0x0000001f11087812 */ /* 0x000fe2000780c0ff */
[----:B--2---:R-:W1:Y:S01]  /*3940*/  LDC.U8 R13, c[0x0][0x26c] ;  /* 0x00009b00ff0d7b82 */ /* 0x004e620000000000 */
        /* <DEDUP_REMOVED lines=15> */
[----:B---3--:R-:W0:Y:S02]  /*3a40*/  SHFL.BFLY PT, R9, R0, 0x4, 0x1f ;  /* 0x0c801f0000097f89 */ /* 0x008e2400000e0000 */
        /* <DEDUP_REMOVED lines=29> */
.L_x_773:
        /* <DEDUP_REMOVED lines=15> */
.L_x_772:
[----:B01----:R-:W-:Y:S05]  /*3d10*/  BSYNC B1 ;  /* 0x0000000000017941 */ /* 0x003fea0003800000 */
.L_x_771:
        /* <DEDUP_REMOVED lines=8> */
.L_x_774:
        /* <DEDUP_REMOVED lines=34> */
.L_x_770:
[----:B------:R-:W-:Y:S05]  /*3fc0*/  BSYNC B0 ;  /* 0x0000000000007941 */ /* 0x000fea0003800000 */
.L_x_769:
[----:B------:R-:W1:Y:S01]  /*3fd0*/  S2R R3, SR_CTAID.X ;  /* 0x0000000000037919 */ /* 0x000e620000002500 */
        /* <DEDUP_REMOVED lines=17> */
[----:B01----:R-:W-:Y:S01]  /*40f0*/  IMAD R0, R24, c[0x0][0x1d8], R3 ;  /* 0x0000760018007a24 */ /* 0x003fe200078e0203 */
[----:B------:R-:W-:Y:S02]  /*4100*/  ISETP.GT.AND P1, PT, R32, 0x5, PT ;  /* 0x000000052000780c */ /* 0x000fe40003f24270 */
        /* <DEDUP_REMOVED lines=13> */
.L_x_777:
[----:B-----5:R0:W-:Y:S02]  /*41e0*/  STS.128 [R32.X16+0x90], R8 ;  /* 0x0000900820007388 */ /* 0x0201e4000000cc00 */
.L_x_776:
[----:B------:R-:W-:Y:S05]  /*41f0*/  BSYNC B0 ;  /* 0x0000000000007941 */ /* 0x000fea0003800000 */
.L_x_775:
[----:B------:R-:W-:Y:S01]  /*4200*/  BAR.SYNC.DEFER_BLOCKING 0x0 ;  /* 0x0000000000007b1d */ /* 0x000fe20000010000 */
[----:B------:R-:W-:Y:S01]  /*4210*/  CS2R R40, SRZ ;  /* 0x0000000000287805 */ /* 0x000fe2000001ff00 */
[----:B------:R-:W-:Y:S01]  /*4220*/  CS2R R38, SRZ ;  /* 0x0000000000267805 */ /* 0x000fe2000001ff00 */
[----:B------:R-:W-:Y:S01]  /*4230*/  CS2R R36, SRZ ;  /* 0x0000000000247805 */ /* 0x000fe2000001ff00 */
[----:B------:R-:W-:Y:S02]  /*4240*/  CS2R R34, SRZ ;  /* 0x0000000000227805 */ /* 0x000fe4000001ff00 */
        /* <DEDUP_REMOVED lines=28> */
[----:B------:R-:W-:Y:S01]  /*4410*/  IMAD.IADD R45, R45, 0x1, -R14 ;  /* 0x000000012d2d7824 */ /* 0x000fe200078e0a0e */
[----:B------:R-:W-:Y:S01]  /*4420*/  CS2R R40, SRZ ;  /* 0x0000000000287805 */ /* 0x000fe2000001ff00 */
[----:B------:R-:W-:-:S03]  /*4430*/  IMAD.WIDE R48, R48, R49, c[0x0][0x238] ;  /* 0x00008e0030307625 */ /* 0x000fc600078e0231 */
[----:B------:R-:W-:-:S13]  /*4440*/  LOP3.LUT P3, RZ, R45, 0x8, RZ, 0xc0, !PT ;  /* 0x000000082dff7812 */ /* 0x000fda000786c0ff */
        /* <DEDUP_REMOVED lines=24> */
.L_x_784:
[----:B-----5:R-:W-:Y:S01]  /*45d0*/  HADD2.F32 R34, -RZ, R12.H0_H0 ;  /* 0x2000000cff227230 */ /* 0x020fe20000004100 */
[----:B------:R-:W-:Y:S01]  /*45e0*/  IADD3 R43, R21, 0x8, RZ ;  /* 0x00000008152b7810 */ /* 0x000fe20007ffe0ff */
[----:B------:R-:W-:Y:S02]  /*45f0*/  HADD2.F32 R38, -RZ, R14.H0_H0 ;  /* 0x2000000eff267230 */ /* 0x000fe40000004100 */
[----:B-1----:R-:W-:Y:S01]  /*4600*/  HADD2.F32 R12, -RZ, R12.H1_H1 ;  /* 0x3000000cff0c7230 */ /* 0x002fe20000004100 */
[C---:B------:R-:W-:Y:S01]  /*4610*/  FFMA.FTZ R34, R41.reuse, R34, RZ ;  /* 0x0000002229227223 */ /* 0x040fe200000100ff */
[--C-:B------:R-:W-:Y:S01]  /*4620*/  HADD2.F32 R36, -RZ, R13.reuse.H0_H0 ;  /* 0x2000000dff247230 */ /* 0x100fe20000004100 */
[C---:B------:R-:W-:Y:S01]  /*4630*/  FFMA.FTZ R38, R41.reuse, R38, RZ ;  /* 0x0000002629267223 */ /* 0x040fe200000100ff */
[----:B------:R-:W-:Y:S01]  /*4640*/  HADD2.F32 R24, -RZ, R13.H1_H1 ;  /* 0x3000000dff187230 */ /* 0x000fe20000004100 */
        /* <DEDUP_REMOVED lines=9> */
.L_x_783:
[----:B------:R-:W-:Y:S05]  /*46e0*/  BSYNC B2 ;  /* 0x0000000000027941 */ /* 0x000fea0003800000 */
.L_x_782:
[----:B------:R-:W-:-:S13]  /*46f0*/  LOP3.LUT P3, RZ, R45, 0xfffffff8, RZ, 0xc0, !PT ;  /* 0xfffffff82dff7812 */ /* 0x000fda000786c0ff */
[----:B------:R-:W-:Y:S05]  /*4700*/  @!P3 BRA `(.L_x_781) ;  /* 0x000005200000b947 */ /* 0x000fea0003800000 */
[----:B------:R-:W-:Y:S02]  /*4710*/  ULDC UR5, c[0x0][0x1ec] ;  /* 0x00007b0000057ab9 */ /* 0x000fe40000000800 */
[----:B------:R-:W-:-:S06]  /*4720*/  UISETP.NE.AND UP0, UPT, URZ, UR5, UPT ;  /* 0x000000053f00728c */ /* 0x000fcc000bf05270 */
[----:B------:R-:W-:Y:S02]  /*4730*/  PLOP3.LUT P2, PT, PT, PT, UP0, 0x80, 0x0 ;  /* 0x000000000000781c */ /* 0x000fe40003f4f008 */
.L_x_787:
[----:B------:R-:W-:Y:S01]  /*4740*/  IMAD R12, R43, 0x30, RZ ;  /* 0x000000302b0c7824 */ /* 0x000fe200078e02ff */
[----:B------:R-:W-:-:S04]  /*4750*/  ISETP.NE.AND P5, PT, R22, RZ, PT ;  /* 0x000000ff1600720c */ /* 0x000fc80003fa5270 */
[----:B------:R-:W-:Y:S02]  /*4760*/  SHF.R.S32.HI R13, RZ, 0x1f, R12 ;  /* 0x0000001fff0d7819 */ /* 0x000fe4000001140c */
[-C--:B------:R-:W-:Y:S02]  /*4770*/  IADD3 R14, P3, R4, R12.reuse, RZ ;  /* 0x0000000c040e7210 */ /* 0x080fe40007f7e0ff */
[----:B------:R-:W-:-:S03]  /*4780*/  IADD3 R12, P4, R23, R12, RZ ;  /* 0x0000000c170c7210 */ /* 0x000fc60007f9e0ff */
[--C-:B------:R-:W-:Y:S01]  /*4790*/  IMAD.X R15, R5, 0x1, R13.reuse, P3 ;  /* 0x00000001050f7824 */ /* 0x100fe200018e060d */
[----:B-1----:R-:W-:Y:S01]  /*47a0*/  LEA R52, P3, R14, c[0x0][0x1a0], 0x1 ;  /* 0x000068000e347a11 */ /* 0x002fe200078608ff */
        /* <DEDUP_REMOVED lines=8> */
[----:B---3-5:R-:W-:Y:S02]  /*4830*/  HFMA2.MMA R12, R12, 1, 1, R24 ;  /* 0x3c003c000c0c7835 */ /* 0x028fe40000000018 */
[----:B------:R-:W-:Y:S01]  /*4840*/  HFMA2.MMA R14, R14, 1, 1, R26 ;  /* 0x3c003c000e0e7835 */ /* 0x000fe2000000001a */
[----:B------:R-:W-:-:S02]  /*4850*/  HADD2 R13, R13, R25 ;  /* 0x000000190d0d7230 */ /* 0x000fc40000000000 */
[----:B------:R-:W-:-:S04]  /*4860*/  HADD2 R15, R15, R27 ;  /* 0x0000001b0f0f7230 */ /* 0x000fc80000000000 */
[----:B--2---:R-:W-:Y:S02]  /*4870*/  @P5 HFMA2.MMA R13, R13, R29, -RZ ;  /* 0x0000001d0d0d5235 */ /* 0x004fe400001000ff */
[----:B------:R-:W-:Y:S01]  /*4880*/  @P5 HFMA2.MMA R15, R15, R31, -RZ ;  /* 0x0000001f0f0f5235 */ /* 0x000fe200001000ff */
[----:B------:R-:W-:Y:S02]  /*4890*/  @P5 HMUL2 R12, R12, R28 ;  /* 0x0000001c0c0c5232 */ /* 0x000fe40000000000 */
[----:B------:R-:W-:-:S05]  /*48a0*/  @P5 HMUL2 R14, R14, R30 ;  /* 0x0000001e0e0e5232 */ /* 0x000fca0000000000 */
[----:B------:R2:W-:Y:S03]  /*48b0*/  STG.E.128 [R50.64], R12 ;  /* 0x0000000c32007986 */ /* 0x0005e6000c101d24 */
.L_x_785:
[----:B------:R3:W5:Y:S01]  /*48c0*/  LDG.E.128 R24, [R52.64+0x300] ;  /* 0x0003002434187981 */ /* 0x000762000c1e1d00 */
[----:B------:R-:W-:Y:S01]  /*48d0*/  IMAD.IADD R28, R43, 0x1, -R7 ;  /* 0x000000012b1c7824 */ /* 0x000fe200078e0a07 */
[--C-:B-----5:R-:W-:Y:S02]  /*48e0*/  HADD2.F32 R30, -RZ, R12.reuse.H0_H0 ;  /* 0x2000000cff1e7230 */ /* 0x120fe40000004100 */
[----:B--2---:R-:W-:Y:S02]  /*48f0*/  HADD2.F32 R12, -RZ, R12.H1_H1 ;  /* 0x3000000cff0c7230 */ /* 0x004fe40000004100 */
[C---:B------:R-:W-:Y:S01]  /*4900*/  LEA R31, R28.reuse, UR4, 0x1 ;  /* 0x000000041c1f7c11 */ /* 0x040fe2000f8e08ff */
[----:B------:R-:W-:Y:S01]  /*4910*/  HADD2.F32 R54, -RZ, R13.H1_H1 ;  /* 0x3000000dff367230 */ /* 0x000fe20000004100 */
[----:B------:R-:W-:-:S03]  /*4920*/  LEA R45, R28, UR6, 0x1 ;  /* 0x000000061c2d7c11 */ /* 0x000fc6000f8e08ff */
[----:B------:R-:W2:Y:S02]  /*4930*/  LDS.U16 R29, [R31+0x110] ;  /* 0x000110001f1d7984 */ /* 0x000ea40000000400 */
[----:B--2---:R-:W-:-:S05]  /*4940*/  HADD2.F32 R29, -RZ, R29.H0_H0 ;  /* 0x2000001dff1d7230 */ /* 0x004fca0000004100 */
[C---:B------:R-:W-:Y:S01]  /*4950*/  FFMA.FTZ R34, R29.reuse, R30, R34 ;  /* 0x0000001e1d227223 */ /* 0x040fe20000010022 */
[----:B------:R-:W-:Y:S01]  /*4960*/  HADD2.F32 R30, -RZ, R13.H0_H0 ;  /* 0x2000000dff1e7230 */ /* 0x000fe20000004100 */
[C---:B------:R-:W-:Y:S01]  /*4970*/  FFMA.FTZ R35, R29.reuse, R12, R35 ;  /* 0x0000000c1d237223 */ /* 0x040fe20000010023 */
[--C-:B------:R-:W-:Y:S01]  /*4980*/  HADD2.F32 R12, -RZ, R14.reuse.H0_H0 ;  /* 0x2000000eff0c7230 */ /* 0x100fe20000004100 */
[C---:B------:R-:W-:Y:S01]  /*4990*/  FFMA.FTZ R37, R29.reuse, R54, R37 ;  /* 0x000000361d257223 */ /* 0x040fe20000010025 */
[----:B------:R-:W-:Y:S01]  /*49a0*/  HADD2.F32 R14, -RZ, R14.H1_H1 ;  /* 0x3000000eff0e7230 */ /* 0x000fe20000004100 */
[C---:B------:R-:W-:Y:S01]  /*49b0*/  FFMA.FTZ R36, R29.reuse, R30, R36 ;  /* 0x0000001e1d247223 */ /* 0x040fe20000010024 */
[--C-:B------:R-:W-:Y:S01]  /*49c0*/  HADD2.F32 R13, -RZ, R15.reuse.H0_H0 ;  /* 0x2000000fff0d7230 */ /* 0x100fe20000004100 */
[C---:B------:R-:W-:Y:S01]  /*49d0*/  FFMA.FTZ R38, R29.reuse, R12, R38 ;  /* 0x0000000c1d267223 */ /* 0x040fe20000010026 */
[----:B------:R-:W-:Y:S01]  /*49e0*/  HADD2.F32 R30, -RZ, R15.H1_H1 ;  /* 0x3000000fff1e7230 */ /* 0x000fe20000004100 */
[----:B------:R-:W-:-:S02]  /*49f0*/  FFMA.FTZ R39, R29, R14, R39 ;  /* 0x0000000e1d277223 */ /* 0x000fc40000010027 */
[C---:B------:R-:W-:Y:S02]  /*4a00*/  FFMA.FTZ R40, R29.reuse, R13, R40 ;  /* 0x0000000d1d287223 */ /* 0x040fe40000010028 */
[----:B------:R-:W-:Y:S01]  /*4a10*/  FFMA.FTZ R41, R29, R30, R41 ;  /* 0x0000001e1d297223 */ /* 0x000fe20000010029 */
[----:B------:R-:W-:Y:S05]  /*4a20*/  @P2 BRA `(.L_x_786) ;  /* 0x000000b000002947 */ /* 0x000fea0003800000 */
[----:B---3--:R-:W2:Y:S04]  /*4a30*/  @P5 LDG.E.128 R12, [R48.64] ;  /* 0x00000024300c5981 */ /* 0x008ea8000c1e1d00 */
[----:B------:R-:W3:Y:S02]  /*4a40*/  LDS.128 R28, [R32.X16+0x90] ;  /* 0x00009000201c7984 */ /* 0x000ee4000000cc00 */
[----:B---3--:R-:W-:Y:S01]  /*4a50*/  HFMA2.MMA R24, R24, 1, 1, R28 ;  /* 0x3c003c0018187835 */ /* 0x008fe2000000001c */
        /* <DEDUP_REMOVED lines=8> */
.L_x_786:
[----:B---3--:R-:W3:Y:S01]  /*4ae0*/  LDS.U16 R12, [R45+0x10] ;  /* 0x000010002d0c7984 */ /* 0x008ee20000000400 */
[----:B------:R-:W-:Y:S01]  /*4af0*/  IADD3 R43, R43, 0x10, RZ ;  /* 0x000000102b2b7810 */ /* 0x000fe20007ffe0ff */
[----:B------:R-:W-:Y:S02]  /*4b00*/  HADD2.F32 R13, -RZ, R24.H0_H0 ;  /* 0x20000018ff0d7230 */ /* 0x000fe40000004100 */
[----:B------:R-:W-:Y:S01]  /*4b10*/  HADD2.F32 R15, -RZ, R25.H0_H0 ;  /* 0x20000019ff0f7230 */ /* 0x000fe20000004100 */
[----:B------:R-:W-:Y:S01]  /*4b20*/  ISETP.GE.AND P3, PT, R43, R44, PT ;  /* 0x0000002c2b00720c */ /* 0x000fe20003f66270 */
[----:B------:R-:W-:Y:S02]  /*4b30*/  HADD2.F32 R29, -RZ, R26.H0_H0 ;  /* 0x2000001aff1d7230 */ /* 0x000fe40000004100 */
[----:B------:R-:W-:Y:S02]  /*4b40*/  HADD2.F32 R31, -RZ, R27.H0_H0 ;  /* 0x2000001bff1f7230 */ /* 0x000fe40000004100 */
[----:B--2---:R-:W-:-:S02]  /*4b50*/  HADD2.F32 R24, -RZ, R24.H1_H1 ;  /* 0x30000018ff187230 */ /* 0x004fc40000004100 */
[----:B------:R-:W-:Y:S02]  /*4b60*/  HADD2.F32 R25, -RZ, R25.H1_H1 ;  /* 0x30000019ff197230 */ /* 0x000fe40000004100 */
[----:B------:R-:W-:Y:S02]  /*4b70*/  HADD2.F32 R26, -RZ, R26.H1_H1 ;  /* 0x3000001aff1a7230 */ /* 0x000fe40000004100 */
[----:B------:R-:W-:Y:S02]  /*4b80*/  HADD2.F32 R27, -RZ, R27.H1_H1 ;  /* 0x3000001bff1b7230 */ /* 0x000fe40000004100 */
[----:B---3--:R-:W-:-:S05]  /*4b90*/  HADD2.F32 R12, -RZ, R12.H0_H0 ;  /* 0x2000000cff0c7230 */ /* 0x008fca0000004100 */
        /* <DEDUP_REMOVED lines=9> */
.L_x_781:
[----:B------:R-:W-:Y:S05]  /*4c30*/  BSYNC B1 ;  /* 0x0000000000017941 */ /* 0x000fea0003800000 */
.L_x_780:
        /* <DEDUP_REMOVED lines=15> */
[----:B------:R-:W2:Y:S01]  /*4d30*/  LDS.U16 R42, [R42] ;  /* 0x000000002a2a7984 */ /* 0x000ea20000000400 */
        /* <DEDUP_REMOVED lines=28> */
[----:B--2---:R-:W-:Y:S01]  /*4f00*/  HADD2.F32 R48, -RZ, R42.H0_H0 ;  /* 0x2000002aff307230 */ /* 0x004fe20000004100 */
[----:B------:R-:W-:-:S06]  /*4f10*/  UISETP.NE.AND UP0, UPT, URZ, UR5, UPT ;  /* 0x000000053f00728c */ /* 0x000fcc000bf05270 */
[----:B------:R-:W-:-:S13]  /*4f20*/  PLOP3.LUT P2, PT, PT, PT, UP0, 0x80, 0x0 ;  /* 0x000000000000781c */ /* 0x000fda0003f4f008 */
[----:B------:R-:W-:Y:S05]  /*4f30*/  @P2 BRA `(.L_x_792) ;  /* 0x000000c000002947 */ /* 0x000fea0003800000 */
[----:B------:R-:W-:Y:S01]  /*4f40*/  ISETP.NE.AND P5, PT, R22, RZ, PT ;  /* 0x000000ff1600720c */ /* 0x000fe20003fa5270 */
[----:B------:R-:W2:-:S12]  /*4f50*/  LDS.128 R28, [R32.X16+0x90] ;  /* 0x00009000201c7984 */ /* 0x000e98000000cc00 */
[----:B------:R-:W3:Y:S01]  /*4f60*/  @P5 LDG.E.128 R24, [R44.64] ;  /* 0x000000242c185981 */ /* 0x000ee2000c1e1d00 */
        /* <DEDUP_REMOVED lines=9> */
.L_x_792:
[----:B-----5:R-:W-:Y:S02]  /*5000*/  HADD2.F32 R25, -RZ, R12.H0_H0 ;  /* 0x2000000cff197230 */ /* 0x020fe40000004100 */
[----:B------:R-:W-:Y:S02]  /*5010*/  HADD2.F32 R27, -RZ, R13.H0_H0 ;  /* 0x2000000dff1b7230 */ /* 0x000fe40000004100 */
[----:B------:R-:W-:Y:S01]  /*5020*/  HADD2.F32 R29, -RZ, R14.H0_H0 ;  /* 0x2000000eff1d7230 */ /* 0x000fe20000004100 */
[C---:B------:R-:W-:Y:S01]  /*5030*/  FFMA.FTZ R34, R48.reuse, R25, R34 ;  /* 0x0000001930227223 */ /* 0x040fe20000010022 */
[----:B------:R-:W-:Y:S01]  /*5040*/  HADD2.F32 R31, -RZ, R15.H0_H0 ;  /* 0x2000000fff1f7230 */ /* 0x000fe20000004100 */
[C---:B------:R-:W-:Y:S01]  /*5050*/  FFMA.FTZ R36, R48.reuse, R27, R36 ;  /* 0x0000001b30247223 */ /* 0x040fe20000010024 */
[----:B--2---:R-:W-:Y:S01]  /*5060*/  HADD2.F32 R12, -RZ, R12.H1_H1 ;  /* 0x3000000cff0c7230 */ /* 0x004fe20000004100 */
        /* <DEDUP_REMOVED lines=9> */
.L_x_791:
[----:B------:R-:W-:Y:S05]  /*5100*/  BSYNC B2 ;  /* 0x0000000000027941 */ /* 0x000fea0003800000 */
.L_x_790:
[----:B------:R-:W-:Y:S02]  /*5110*/  IADD3 R21, R21, 0x8, RZ ;  /* 0x0000000815157810 */ /* 0x000fe40007ffe0ff */
.L_x_789:
[----:B------:R-:W-:Y:S05]  /*5120*/  BSYNC B1 ;  /* 0x0000000000017941 */ /* 0x000fea0003800000 */
.L_x_788:
[----:B------:R-:W-:-:S13]  /*5130*/  LOP3.LUT P3, RZ, R43, 0xfffffff8, RZ, 0xc0, !PT ;  /* 0xfffffff82bff7812 */ /* 0x000fda000786c0ff */
[----:B------:R-:W-:Y:S05]  /*5140*/  @!P3 BRA `(.L_x_779) ;  /* 0x000009500000b947 */ /* 0x000fea0003800000 */
[----:B------:R-:W-:Y:S01]  /*5150*/  LEA R12, R21, UR4, 0x1 ;  /* 0x00000004150c7c11 */ /* 0x000fe2000f8e08ff */
[----:B------:R-:W-:Y:S02]  /*5160*/  IMAD.MOV.U32 R48, RZ, RZ, 0x30 ;  /* 0x00000030ff307424 */ /* 0x000fe400078e00ff */
[----:B------:R-:W-:Y:S02]  /*5170*/  IMAD.MOV.U32 R46, RZ, RZ, RZ ;  /* 0x000000ffff2e7224 */ /* 0x000fe400078e00ff */
[----:B------:R-:W-:Y:S02]  /*5180*/  IMAD R47, R7, -0x2, R12 ;  /* 0xfffffffe072f7824 */ /* 0x000fe400078e020c */
[----:B------:R-:W-:-:S05]  /*5190*/  IMAD R48, R21, R48, 0x180 ;  /* 0x0000018015307424 */ /* 0x000fca00078e0230 */
.L_x_799:
        /* <DEDUP_REMOVED lines=11> */
[----:B------:R-:W2:Y:S01]  /*5250*/  I2F.RP R14, R15 ;  /* 0x0000000f000e7306 */ /* 0x000ea20000209400 */
[----:B------:R-:W-:Y:S02]  /*5260*/  ISETP.GE.AND P3, PT, R21, RZ, PT ;  /* 0x000000ff1500720c */ /* 0x000fe40003f66270 */
[----:B------:R-:W-:-:S05]  /*5270*/  ISETP.NE.AND P4, PT, RZ, c[0x0][0x1d4], PT ;  /* 0x00007500ff007a0c */ /* 0x000fca0003f85270 */
[----:B--2---:R-:W2:Y:S02]  /*5280*/  MUFU.RCP R14, R14 ;  /* 0x0000000e000e7308 */ /* 0x004ea40000001000 */
[----:B--2---:R-:W-:-:S06]  /*5290*/  IADD3 R24, R14, 0xffffffe, RZ ;  /* 0x0ffffffe0e187810 */ /* 0x004fcc0007ffe0ff */
[----:B------:R2:W3:Y:S02]  /*52a0*/  F2I.FTZ.U32.TRUNC.NTZ R13, R24 ;  /* 0x00000018000d7305 */ /* 0x0004e4000021f000 */
[----:B--2---:R-:W2:Y:S01]  /*52b0*/  LDS.U16 R24, [R49+0x110] ;  /* 0x0001100031187984 */ /* 0x004ea20000000400 */
        /* <DEDUP_REMOVED lines=37> */
.L_x_795:
        /* <DEDUP_REMOVED lines=16> */
.L_x_794:
[----:B------:R-:W-:Y:S05]  /*5610*/  BSYNC B1 ;  /* 0x0000000000017941 */ /* 0x000fea0003800000 */
.L_x_793:
[----:B------:R-:W-:Y:S01]  /*5620*/  IADD3 R27, R21, 0x8, RZ ;  /* 0x00000008151b7810 */ /* 0x000fe20007ffe0ff */
[----:B------:R-:W-:Y:S03]  /*5630*/  BSSY B1, `(.L_x_796) ;  /* 0x0000041000017945 */ /* 0x000fe60003800000 */
[----:B------:R-:W-:-:S13]  /*5640*/  ISETP.GE.AND P3, PT, R27, c[0x0][0x1d4], PT ;  /* 0x000075001b007a0c */ /* 0x000fda0003f66270 */
[----:B------:R-:W-:Y:S05]  /*5650*/  @!P3 BRA `(.L_x_797) ;  /* 0x000003e00000b947 */ /* 0x000fea0003800000 */
[----:B------:R-:W-:Y:S01]  /*5660*/  IABS R15, c[0x0][0x1d4] ;  /* 0x00007500000f7a13 */ /* 0x000fe20000000000 */
[----:B------:R-:W2:Y:S01]  /*5670*/  LDS.U16 R49, [R49+0x120] ;  /* 0x0001200031317984 */ /* 0x000ea20000000400 */
        /* <DEDUP_REMOVED lines=43> */
[----:B------:R2:W-:Y:S04]  /*5930*/  STG.E.128 [R42.64+0x300], R12 ;  /* 0x0003000c2a007986 */ /* 0x0005e8000c101d24 */
.L_x_798:
        /* <DEDUP_REMOVED lines=16> */
.L_x_797:
[----:B------:R-:W-:Y:S05]  /*5a40*/  BSYNC B1 ;  /* 0x0000000000017941 */ /* 0x000fea0003800000 */
.L_x_796:
[----:B------:R-:W-:Y:S02]  /*5a50*/  IADD3 R21, R21, 0x10, RZ ;  /* 0x0000001015157810 */ /* 0x000fe40007ffe0ff */
[----:B------:R-:W-:Y:S02]  /*5a60*/  IADD3 R46, R46, 0x20, RZ ;  /* 0x000000202e2e7810 */ /* 0x000fe40007ffe0ff */
[----:B------:R-:W-:Y:S02]  /*5a70*/  ISETP.GE.AND P3, PT, R21, R18, PT ;  /* 0x000000121500720c */ /* 0x000fe40003f66270 */
[----:B------:R-:W-:-:S11]  /*5a80*/  IADD3 R48, R48, 0x300, RZ ;  /* 0x0000030030307810 */ /* 0x000fd60007ffe0ff */
[----:B------:R-:W-:Y:S05]  /*5a90*/  @!P3 BRA `(.L_x_799) ;  /* 0xfffff7000000b947 */ /* 0x000fea000383ffff */
.L_x_779:
[----:B------:R-:W-:Y:S05]  /*5aa0*/  BSYNC B0 ;  /* 0x0000000000007941 */ /* 0x000fea0003800000 */
.L_x_778:
        /* <DEDUP_REMOVED lines=13> */
[----:B------:R-:W2:Y:S02]  /*5b80*/  LDS.U16 R2, [R2+0x110] ;  /* 0x0001100002027984 */ /* 0x000ea40000000400 */
[----:B--2---:R-:W-:Y:S01]  /*5b90*/  HADD2.F32 R4, -RZ, R2.H0_H0 ;  /* 0x20000002ff047230 */ /* 0x004fe20000004100 */
        /* <DEDUP_REMOVED lines=21> */
.L_x_803:
[----:B------:R-:W-:Y:S05]  /*5cf0*/  BSYNC B1 ;  /* 0x0000000000017941 */ /* 0x000fea0003800000 */
.L_x_802:
[----:B--2--5:R-:W-:Y:S02]  /*5d00*/  HADD2.F32 R3, -RZ, R12.H0_H0 ;  /* 0x2000000cff037230 */ /* 0x024fe40000004100 */
[----:B------:R-:W-:Y:S02]  /*5d10*/  HADD2.F32 R5, -RZ, R13.H0_H0 ;  /* 0x2000000dff057230 */ /* 0x000fe40000004100 */
[----:B------:R-:W-:Y:S01]  /*5d20*/  HADD2.F32 R7, -RZ, R14.H0_H0 ;  /* 0x2000000eff077230 */ /* 0x000fe20000004100 */
[C---:B------:R-:W-:Y:S01]  /*5d30*/  FFMA.FTZ R34, R4.reuse, R3, R34 ;  /* 0x0000000304227223 */ /* 0x040fe20000010022 */
[----:B0-----:R-:W-:Y:S01]  /*5d40*/  HADD2.F32 R9, -RZ, R15.H0_H0 ;  /* 0x2000000fff097230 */ /* 0x001fe20000004100 */
        /* <DEDUP_REMOVED lines=11> */
.L_x_801:
[----:B------:R-:W-:Y:S05]  /*5e00*/  BSYNC B0 ;  /* 0x0000000000007941 */ /* 0x000fea0003800000 */
.L_x_800:
[----:B------:R-:W-:Y:S06]  /*5e10*/  BAR.SYNC.DEFER_BLOCKING 0x0 ;  /* 0x0000000000007b1d */ /* 0x000fec0000010000 */
[----:B------:R-:W-:Y:S05]  /*5e20*/  @P1 BRA `(.L_x_804) ;  /* 0x0000064000001947 */ /* 0x000fea0003800000 */
[C---:B------:R-:W-:Y:S01]  /*5e30*/  LOP3.LUT R2, R17.reuse, 0xffffffe0, RZ, 0xc0, !PT ;  /* 0xffffffe011027812 */ /* 0x040fe200078ec0ff */
[----:B------:R-:W-:Y:S01]  /*5e40*/  IMAD R20, R20, 0x30, R33 ;  /* 0x0000003014147824 */ /* 0x000fe200078e0221 */
[----:B------:R-:W-:-:S02]  /*5e50*/  LOP3.LUT R3, R17, 0xfffffff0, RZ, 0xc0, !PT ;  /* 0xfffffff011037812 */ /* 0x000fc400078ec0ff */
[----:B------:R-:W-:Y:S02]  /*5e60*/  ISETP.NE.AND P0, PT, R2, 0x20, PT ;  /* 0x000000200200780c */ /* 0x000fe40003f05270 */
[----:B------:R-:W-:Y:S02]  /*5e70*/  LOP3.LUT R4, R17, 0xfffffff8, RZ, 0xc0, !PT ;  /* 0xfffffff811047812 */ /* 0x000fe400078ec0ff */
        /* <DEDUP_REMOVED lines=12> */
.L_x_805:
[----:B------:R-:W-:Y:S01]  /*5f40*/  WARPSYNC 0xffffffff ;  /* 0xffffffff00007948 */ /* 0x000fe20003800000 */
[----:B------:R-:W-:Y:S06]  /*5f50*/  BAR.SYNC.DEFER_BLOCKING 0x0 ;  /* 0x0000000000007b1d */ /* 0x000fec0000010000 */
[----:B------:R-:W-:Y:S01]  /*5f60*/  BSSY B0, `(.L_x_806) ;  /* 0x0000013000007945 */ /* 0x000fe20003800000 */
[----:B------:R-:W-:Y:S05]  /*5f70*/  @P6 BRA `(.L_x_807) ;  /* 0x0000011000006947 */ /* 0x000fea0003800000 */
[----:B--2---:R-:W2:Y:S02]  /*5f80*/  LDS.128 R4, [R20] ;  /* 0x0000000014047984 */ /* 0x004ea40000000c00 */
[----:B0-2---:R-:W-:-:S02]  /*5f90*/  HADD2.F32 R9, -RZ, R5.H0_H0 ;  /* 0x20000005ff097230 */ /* 0x005fc40000004100 */
[----:B------:R-:W-:Y:S02]  /*5fa0*/  HADD2.F32 R2, -RZ, R5.H1_H1 ;  /* 0x30000005ff027230 */ /* 0x000fe40000004100 */
[----:B------:R-:W-:Y:S01]  /*5fb0*/  HADD2.F32 R3, -RZ, R4.H0_H0 ;  /* 0x20000004ff037230 */ /* 0x000fe20000004100 */
[----:B------:R-:W-:Y:S01]  /*5fc0*/  FADD.FTZ R36, R36, R9 ;  /* 0x0000000924247221 */ /* 0x000fe20000010000 */
[----:B------:R-:W-:Y:S01]  /*5fd0*/  HADD2.F32 R5, -RZ, R6.H0_H0 ;  /* 0x20000006ff057230 */ /* 0x000fe20000004100 */
        /* <DEDUP_REMOVED lines=11> */
.L_x_807:
[----:B------:R-:W-:Y:S05]  /*6090*/  BSYNC B0 ;  /* 0x0000000000007941 */ /* 0x000fea0003800000 */
.L_x_806:
[----:B------:R-:W-:Y:S06]  /*60a0*/  BAR.SYNC.DEFER_BLOCKING 0x0 ;  /* 0x0000000000007b1d */ /* 0x000fec0000010000 */
[----:B------:R-:W-:Y:S01]  /*60b0*/  BSSY B0, `(.L_x_808) ;  /* 0x0000007000007945 */ /* 0x000fe20003800000 */
[----:B------:R-:W-:Y:S05]  /*60c0*/  @P2 BRA `(.L_x_809) ;  /* 0x0000005000002947 */ /* 0x000fea0003800000 */
[----:B--2---:R-:W-:Y:S02]  /*60d0*/  F2FP.PACK_AB R4, R35, R34 ;  /* 0x000000222304723e */ /* 0x004fe400000000ff */
[----:B------:R-:W-:-:S02]  /*60e0*/  F2FP.PACK_AB R5, R37, R36 ;  /* 0x000000242505723e */ /* 0x000fc400000000ff */
[----:B------:R-:W-:Y:S02]  /*60f0*/  F2FP.PACK_AB R6, R39, R38 ;  /* 0x000000262706723e */ /* 0x000fe400000000ff */
[----:B------:R-:W-:-:S05]  /*6100*/  F2FP.PACK_AB R7, R41, R40 ;  /* 0x000000282907723e */ /* 0x000fca00000000ff */
[----:B------:R2:W-:Y:S02]  /*6110*/  STS.128 [R20+-0xc0], R4 ;  /* 0xffff400414007388 */ /* 0x0005e40000000c00 */
.L_x_809:
[----:B------:R-:W-:Y:S05]  /*6120*/  BSYNC B0 ;  /* 0x0000000000007941 */ /* 0x000fea0003800000 */
.L_x_808:
[----:B------:R-:W-:Y:S06]  /*6130*/  BAR.SYNC.DEFER_BLOCKING 0x0 ;  /* 0x0000000000007b1d */ /* 0x000fec0000010000 */
[----:B------:R-:W-:Y:S01]  /*6140*/  BSSY B0, `(.L_x_810) ;  /* 0x0000013000007945 */ /* 0x000fe20003800000 */
[----:B------:R-:W-:Y:S05]  /*6150*/  @P3 BRA `(.L_x_811) ;  /* 0x0000011000003947 */ /* 0x000fea0003800000 */
[----:B--2---:R-:W2:Y:S02]  /*6160*/  LDS.128 R4, [R20] ;  /* 0x0000000014047984 */ /* 0x004ea40000000c00 */
[--C-:B0-2---:R-:W-:Y:S02]  /*6170*/  HADD2.F32 R9, -RZ, R5.reuse.H0_H0 ;  /* 0x20000005ff097230 */ /* 0x105fe40000004100 */
[----:B------:R-:W-:-:S02]  /*6180*/  HADD2.F32 R2, -RZ, R5.H1_H1 ;  /* 0x30000005ff027230 */ /* 0x000fc40000004100 */
        /* <DEDUP_REMOVED lines=14> */
.L_x_811:
[----:B------:R-:W-:Y:S05]  /*6270*/  BSYNC B0 ;  /* 0x0000000000007941 */ /* 0x000fea0003800000 */
.L_x_810:
        /* <DEDUP_REMOVED lines=8> */
.L_x_813:
[----:B------:R-:W-:Y:S05]  /*6300*/  BSYNC B0 ;  /* 0x0000000000007941 */ /* 0x000fea0003800000 */
.L_x_812:
        /* <DEDUP_REMOVED lines=20> */
.L_x_815:
[----:B------:R-:W-:Y:S05]  /*6450*/  BSYNC B0 ;  /* 0x0000000000007941 */ /* 0x000fea0003800000 */
.L_x_814:
[----:B------:R-:W-:Y:S06]  /*6460*/  BAR.SYNC.DEFER_BLOCKING 0x0 ;  /* 0x0000000000007b1d */ /* 0x000fec0000010000 */
.L_x_804:
        /* <DEDUP_REMOVED lines=17> */
.L_x_816:
[----:B------:R-:W-:Y:S02]  /*6580*/  IMAD.MOV.U32 R2, RZ, RZ, c[0x0][0x250] ;  /* 0x00009400ff027624 */ /* 0x000fe400078e00ff */
[----:B------:R-:W-:-:S05]  /*6590*/  IMAD.MOV.U32 R3, RZ, RZ, c[0x0][0x254] ;  /* 0x00009500ff037624 */ /* 0x000fca00078e00ff */
[----:B------:R-:W3:Y:S01]  /*65a0*/  LDG.E R2, [R2.64] ;  /* 0x0000002402027981 */ /* 0x000ee2000c1e1900 */
[----:B------:R-:W-:Y:S02]  /*65b0*/  IMAD R33, R0, 0x30, R33 ;  /* 0x0000003000217824 */ /* 0x000fe400078e0221 */
[C---:B---3--:R-:W-:Y:S02]  /*65c0*/  FMUL.FTZ R35, R2.reuse, R35 ;  /* 0x0000002302237220 */ /* 0x048fe40000410000 */
[C---:B------:R-:W-:Y:S02]  /*65d0*/  FMUL.FTZ R36, R2.reuse, R36 ;  /* 0x0000002402247220 */ /* 0x040fe40000410000 */
[C---:B------:R-:W-:Y:S02]  /*65e0*/  FMUL.FTZ R37, R2.reuse, R37 ;  /* 0x0000002502257220 */ /* 0x040fe40000410000 */
[----:B------:R-:W3:Y:S01]  /*65f0*/  F2I.S8.NTZ R35, R35 ;  /* 0x0000002300237305 */ /* 0x000ee20000202100 */
[----:B------:R-:W-:-:S02]  /*6600*/  FMUL.FTZ R38, R2, R38 ;  /* 0x0000002602267220 */ /* 0x000fc40000410000 */
[C---:B------:R-:W-:Y:S02]  /*6610*/  FMUL.FTZ R39, R2.reuse, R39 ;  /* 0x0000002702277220 */ /* 0x040fe40000410000 */
[C---:B------:R-:W-:Y:S02]  /*6620*/  FMUL.FTZ R34, R2.reuse, R34 ;  /* 0x0000002202227220 */ /* 0x040fe40000410000 */
[C---:B------:R-:W-:Y:S01]  /*6630*/  FMUL.FTZ R40, R2.reuse, R40 ;  /* 0x0000002802287220 */ /* 0x040fe20000410000 */
[----:B------:R-:W4:Y:S01]  /*6640*/  F2I.S8.NTZ R36, R36 ;  /* 0x0000002400247305 */ /* 0x000f220000202100 */
[----:B------:R-:W-:-:S07]  /*6650*/  FMUL.FTZ R2, R2, R41 ;  /* 0x0000002902027220 */ /* 0x000fce0000410000 */
[----:B------:R-:W5:Y:S01]  /*6660*/  F2I.S8.NTZ R37, R37 ;  /* 0x0000002500257305 */ /* 0x000f620000202100 */
[----:B---3--:R-:W-:-:S04]  /*6670*/  PRMT R3, R35, 0x8880, RZ ;  /* 0x0000888023037816 */ /* 0x008fc800000000ff */
[----:B------:R-:W-:-:S03]  /*6680*/  PRMT R3, R3, 0x7710, RZ ;  /* 0x0000771003037816 */ /* 0x000fc600000000ff */
[----:B------:R-:W3:Y:S01]  /*6690*/  F2I.S8.NTZ R38, R38 ;  /* 0x0000002600267305 */ /* 0x000ee20000202100 */
[----:B--2-4-:R-:W-:Y:S02]  /*66a0*/  PRMT R4, R36, 0x8880, RZ ;  /* 0x0000888024047816 */ /* 0x014fe400000000ff */
[----:B0-----:R-:W-:Y:S02]  /*66b0*/  LOP3.LUT R10, R3, 0xff, RZ, 0xc0, !PT ;  /* 0x000000ff030a7812 */ /* 0x001fe400078ec0ff */
[----:B------:R-:W-:Y:S02]  /*66c0*/  PRMT R4, R4, 0x7710, RZ ;  /* 0x0000771004047816 */ /* 0x000fe400000000ff */
[----:B-----5:R-:W-:Y:S01]  /*66d0*/  PRMT R5, R37, 0x8880, RZ ;  /* 0x0000888025057816 */ /* 0x020fe200000000ff */
[----:B------:R-:W0:Y:S01]  /*66e0*/  F2I.S8.NTZ R39, R39 ;  /* 0x0000002700277305 */ /* 0x000e220000202100 */
[----:B------:R-:W-:Y:S02]  /*66f0*/  LOP3.LUT R8, R4, 0xff, RZ, 0xc0, !PT ;  /* 0x000000ff04087812 */ /* 0x000fe400078ec0ff */
[----:B------:R-:W-:-:S02]  /*6700*/  PRMT R5, R5, 0x7710, RZ ;  /* 0x0000771005057816 */ /* 0x000fc400000000ff */
[----:B------:R-:W-:Y:S02]  /*6710*/  SHF.L.U64.HI R4, R10, 0x8, RZ ;  /* 0x000000080a047819 */ /* 0x000fe400000102ff */
[----:B------:R-:W-:Y:S01]  /*6720*/  LOP3.LUT R7, R5, 0xff, RZ, 0xc0, !PT ;  /* 0x000000ff05077812 */ /* 0x000fe200078ec0ff */
[----:B------:R-:W2:Y:S01]  /*6730*/  F2I.S8.NTZ R34, R34 ;  /* 0x0000002200227305 */ /* 0x000ea20000202100 */
[----:B---3--:R-:W-:Y:S02]  /*6740*/  PRMT R3, R38, 0x8880, RZ ;  /* 0x0000888026037816 */ /* 0x008fe400000000ff */
[----:B------:R-:W-:Y:S02]  /*6750*/  SHF.L.U64.HI R5, R8, 0x10, RZ ;  /* 0x0000001008057819 */ /* 0x000fe400000102ff */
[----:B------:R-:W-:Y:S02]  /*6760*/  SHF.L.U64.HI R6, R7, 0x18, RZ ;  /* 0x0000001807067819 */ /* 0x000fe400000102ff */
[----:B------:R-:W-:Y:S01]  /*6770*/  PRMT R3, R3, 0x7710, RZ ;  /* 0x0000771003037816 */ /* 0x000fe200000000ff */
[----:B------:R-:W3:Y:S01]  /*6780*/  F2I.S8.NTZ R40, R40 ;  /* 0x0000002800287305 */ /* 0x000ee20000202100 */
        /* <DEDUP_REMOVED lines=9> */
[----:B---3--:R-:W-:Y:S02]  /*6820*/  PRMT R40, R40, 0x8880, RZ ;  /* 0x0000888028287816 */ /* 0x008fe400000000ff */
[----:B------:R-:W-:Y:S02]  /*6830*/  PRMT R9, R3, 0x6540, R10 ;  /* 0x0000654003097816 */ /* 0x000fe4000000000a */
[----:B------:R-:W-:Y:S02]  /*6840*/  PRMT R0, R40, 0x7710, RZ ;  /* 0x0000771028007816 */ /* 0x000fe400000000ff */
[----:B------:R-:W-:Y:S01]  /*6850*/  LOP3.LUT R3, R4, 0xffff00ff, R5, 0xf8, !PT ;  /* 0xffff00ff04037812 */ /* 0x000fe200078ef805 */
[----:B------:R-:W-:Y:S01]  /*6860*/  IMAD.U32 R4, R8, 0x10000, RZ ;  /* 0x0001000008047824 */ /* 0x000fe200078e00ff */
        /* <DEDUP_REMOVED lines=11> */
.L_x_702:
[----:B------:R-:W-:Y:S01]  /*6920*/  IMAD.MOV.U32 R45, RZ, RZ, 0x10 ;  /* 0x00000010ff2d7424 */ /* 0x000fe200078e00ff */
[----:B------:R-:W-:Y:S01]  /*6930*/  MOV R32, 0x6970 ;  /* 0x0000697000207802 */ /* 0x000fe20000000f00 */
[----:B------:R-:W-:Y:S02]  /*6940*/  IMAD.MOV.U32 R50, RZ, RZ, 0x1f ;  /* 0x0000001fff327424 */ /* 0x000fe400078e00ff */
[----:B------:R-:W-:Y:S02]  /*6950*/  IMAD.MOV.U32 R35, RZ, RZ, -0x1 ;  /* 0xffffffffff237424 */ /* 0x000fe400078e00ff */
[----:B0-----:R-:W-:Y:S05]  /*6960*/  CALL.REL.NOINC `($__internal_5_$__cuda_sm70_shflsync_bfly_p) ;  /* 0x000003a000007944 */ /* 0x001fea0003c00000 */
[----:B01----:R-:W-:Y:S05]  /*6970*/  BRA `(.L_x_817) ;  /* 0xffffae1000007947 */ /* 0x003fea000383ffff */
.L_x_703:
[----:B------:R-:W-:Y:S01]  /*6980*/  IMAD.MOV.U32 R45, RZ, RZ, 0x8 ;  /* 0x00000008ff2d7424 */ /* 0x000fe200078e00ff */
[----:B------:R-:W-:Y:S01]  /*6990*/  MOV R32, 0x69d0 ;  /* 0x000069d000207802 */ /* 0x000fe20000000f00 */
[----:B------:R-:W-:Y:S02]  /*69a0*/  IMAD.MOV.U32 R50, RZ, RZ, 0x1f ;  /* 0x0000001fff327424 */ /* 0x000fe400078e00ff */
[----:B------:R-:W-:Y:S02]  /*69b0*/  IMAD.MOV.U32 R35, RZ, RZ, -0x1 ;  /* 0xffffffffff237424 */ /* 0x000fe400078e00ff */
[----:B0-----:R-:W-:Y:S05]  /*69c0*/  CALL.REL.NOINC `($__internal_5_$__cuda_sm70_shflsync_bfly_p) ;  /* 0x0000034000007944 */ /* 0x001fea0003c00000 */
[----:B01----:R-:W-:Y:S01]  /*69d0*/  FADD.FTZ R54, R54, R45 ;  /* 0x0000002d36367221 */ /* 0x003fe20000010000 */
[----:B------:R-:W-:Y:S01]  /*69e0*/  MOV R32, 0x6a30 ;  /* 0x00006a3000207802 */ /* 0x000fe20000000f00 */
[----:B------:R-:W-:-:S02]  /*69f0*/  IMAD.MOV.U32 R45, RZ, RZ, 0x4 ;  /* 0x00000004ff2d7424 */ /* 0x000fc400078e00ff */
[----:B------:R-:W-:Y:S02]  /*6a00*/  IMAD.MOV.U32 R50, RZ, RZ, 0x1f ;  /* 0x0000001fff327424 */ /* 0x000fe400078e00ff */
[----:B------:R-:W-:Y:S02]  /*6a10*/  IMAD.MOV.U32 R35, RZ, RZ, -0x1 ;  /* 0xffffffffff237424 */ /* 0x000fe400078e00ff */
[----:B------:R-:W-:Y:S05]  /*6a20*/  CALL.REL.NOINC `($__internal_5_$__cuda_sm70_shflsync_bfly_p) ;  /* 0x000002e000007944 */ /* 0x000fea0003c00000 */
[----:B01----:R-:W-:Y:S01]  /*6a30*/  FADD.FTZ R54, R54, R45 ;  /* 0x0000002d36367221 */ /* 0x003fe20000010000 */
[----:B------:R-:W-:Y:S01]  /*6a40*/  MOV R32, 0x6a90 ;  /* 0x00006a9000207802 */ /* 0x000fe20000000f00 */
[----:B------:R-:W-:Y:S02]  /*6a50*/  IMAD.MOV.U32 R45, RZ, RZ, 0x2 ;  /* 0x00000002ff2d7424 */ /* 0x000fe400078e00ff */
[----:B------:R-:W-:Y:S02]  /*6a60*/  IMAD.MOV.U32 R50, RZ, RZ, 0x1f ;  /* 0x0000001fff327424 */ /* 0x000fe400078e00ff */
[----:B------:R-:W-:Y:S02]  /*6a70*/  IMAD.MOV.U32 R35, RZ, RZ, -0x1 ;  /* 0xffffffffff237424 */ /* 0x000fe400078e00ff */
[----:B------:R-:W-:Y:S05]  /*6a80*/  CALL.REL.NOINC `($__internal_5_$__cuda_sm70_shflsync_bfly_p) ;  /* 0x0000028000007944 */ /* 0x000fea0003c00000 */
[----:B-1----:R-:W-:Y:S01]  /*6a90*/  FADD.FTZ R4, R54, R45 ;  /* 0x0000002d36047221 */ /* 0x002fe20000010000 */
[----:B------:R-:W-:Y:S01]  /*6aa0*/  MOV R32, 0x6b00 ;  /* 0x00006b0000207802 */ /* 0x000fe20000000f00 */
[----:B------:R-:W-:-:S02]  /*6ab0*/  IMAD.MOV.U32 R45, RZ, RZ, 0x1 ;  /* 0x00000001ff2d7424 */ /* 0x000fc400078e00ff */
[----:B0-----:R-:W-:Y:S02]  /*6ac0*/  IMAD.MOV.U32 R50, RZ, RZ, 0x1f ;  /* 0x0000001fff327424 */ /* 0x001fe400078e00ff */
[----:B------:R-:W-:Y:S02]  /*6ad0*/  IMAD.MOV.U32 R35, RZ, RZ, -0x1 ;  /* 0xffffffffff237424 */ /* 0x000fe400078e00ff */
[----:B------:R-:W-:Y:S02]  /*6ae0*/  IMAD.MOV.U32 R54, RZ, RZ, R4 ;  /* 0x000000ffff367224 */ /* 0x000fe400078e0004 */
[----:B------:R-:W-:Y:S05]  /*6af0*/  CALL.REL.NOINC `($__internal_5_$__cuda_sm70_shflsync_bfly_p) ;  /* 0x0000021000007944 */ /* 0x000fea0003c00000 */
[----:B01----:R-:W-:Y:S05]  /*6b00*/  BRA `(.L_x_818) ;  /* 0xffffad1000007947 */ /* 0x003fea000383ffff */
.L_x_741:
[----:B------:R-:W-:Y:S01]  /*6b10*/  IMAD.MOV.U32 R45, RZ, RZ, 0x2 ;  /* 0x00000002ff2d7424 */ /* 0x000fe200078e00ff */
[----:B------:R-:W-:Y:S01]  /*6b20*/  MOV R32, 0x6b60 ;  /* 0x00006b6000207802 */ /* 0x000fe20000000f00 */
[----:B------:R-:W-:Y:S02]  /*6b30*/  IMAD.MOV.U32 R50, RZ, RZ, 0x1f ;  /* 0x0000001fff327424 */ /* 0x000fe400078e00ff */
[----:B------:R-:W-:Y:S02]  /*6b40*/  IMAD.MOV.U32 R35, RZ, RZ, -0x1 ;  /* 0xffffffffff237424 */ /* 0x000fe400078e00ff */
[----:B------:R-:W-:Y:S05]  /*6b50*/  CALL.REL.NOINC `($__internal_5_$__cuda_sm70_shflsync_bfly_p) ;  /* 0x000001b000007944 */ /* 0x000fea0003c00000 */
[----:B01----:R-:W-:Y:S05]  /*6b60*/  BRA `(.L_x_819) ;  /* 0xffffc30000007947 */ /* 0x003fea000383ffff */
.L_x_742:
[----:B------:R-:W-:Y:S01]  /*6b70*/  IMAD.MOV.U32 R45, RZ, RZ, 0x1 ;  /* 0x00000001ff2d7424 */ /* 0x000fe200078e00ff */
[----:B------:R-:W-:Y:S01]  /*6b80*/  MOV R32, 0x6bc0 ;  /* 0x00006bc000207802 */ /* 0x000fe20000000f00 */
[----:B------:R-:W-:-:S02]  /*6b90*/  IMAD.MOV.U32 R50, RZ, RZ, 0x1f ;  /* 0x0000001fff327424 */ /* 0x000fc400078e00ff */
[----:B------:R-:W-:Y:S02]  /*6ba0*/  IMAD.MOV.U32 R35, RZ, RZ, -0x1 ;  /* 0xffffffffff237424 */ /* 0x000fe400078e00ff */
[----:B------:R-:W-:Y:S05]  /*6bb0*/  CALL.REL.NOINC `($__internal_5_$__cuda_sm70_shflsync_bfly_p) ;  /* 0x0000015000007944 */ /* 0x000fea0003c00000 */
[----:B01----:R-:W-:Y:S05]  /*6bc0*/  BRA `(.L_x_820) ;  /* 0xffffc2d000007947 */ /* 0x003fea000383ffff */
.L_x_746:
[----:B------:R-:W-:Y:S01]  /*6bd0*/  IMAD.MOV.U32 R54, RZ, RZ, R0 ;  /* 0x000000ffff367224 */ /* 0x000fe200078e0000 */
[----:B------:R-:W-:Y:S01]  /*6be0*/  MOV R32, 0x6c30 ;  /* 0x00006c3000207802 */ /* 0x000fe20000000f00 */
[----:B------:R-:W-:Y:S02]  /*6bf0*/  IMAD.MOV.U32 R45, RZ, RZ, 0x10 ;  /* 0x00000010ff2d7424 */ /* 0x000fe400078e00ff */
[----:B------:R-:W-:Y:S02]  /*6c00*/  IMAD.MOV.U32 R50, RZ, RZ, 0x1f ;  /* 0x0000001fff327424 */ /* 0x000fe400078e00ff */
[----:B------:R-:W-:Y:S02]  /*6c10*/  IMAD.MOV.U32 R35, RZ, RZ, -0x1 ;  /* 0xffffffffff237424 */ /* 0x000fe400078e00ff */
[----:B01-34-:R-:W-:Y:S05]  /*6c20*/  CALL.REL.NOINC `($__internal_5_$__cuda_sm70_shflsync_bfly_p) ;  /* 0x000000e000007944 */ /* 0x01bfea0003c00000 */
[----:B01----:R-:W-:Y:S05]  /*6c30*/  BRA `(.L_x_821) ;  /* 0xffffc4d000007947 */ /* 0x003fea000383ffff */
.L_x_747:
[----:B------:R-:W-:Y:S01]  /*6c40*/  IMAD.MOV.U32 R45, RZ, RZ, 0x8 ;  /* 0x00000008ff2d7424 */ /* 0x000fe200078e00ff */
[----:B------:R-:W-:Y:S01]  /*6c50*/  MOV R32, 0x6c90 ;  /* 0x00006c9000207802 */ /* 0x000fe20000000f00 */
[----:B------:R-:W-:Y:S02]  /*6c60*/  IMAD.MOV.U32 R50, RZ, RZ, 0x1f ;  /* 0x0000001fff327424 */ /* 0x000fe400078e00ff */
[----:B------:R-:W-:-:S02]  /*6c70*/  IMAD.MOV.U32 R35, RZ, RZ, -0x1 ;  /* 0xffffffffff237424 */ /* 0x000fc400078e00ff */
[----:B0123--:R-:W-:Y:S05]  /*6c80*/  CALL.REL.NOINC `($__internal_5_$__cuda_sm70_shflsync_bfly_p) ;  /* 0x0000008000007944 */ /* 0x00ffea0003c00000 */
[----:B-1----:R-:W-:Y:S01]  /*6c90*/  FMNMX.FTZ R0, R54, R45, !PT ;  /* 0x0000002d36007209 */ /* 0x002fe20007810000 */
[----:B------:R-:W-:Y:S01]  /*6ca0*/  IMAD.MOV.U32 R45, RZ, RZ, 0x4 ;  /* 0x00000004ff2d7424 */ /* 0x000fe200078e00ff */
[----:B------:R-:W-:Y:S01]  /*6cb0*/  MOV R32, 0x6d00 ;  /* 0x00006d0000207802 */ /* 0x000fe20000000f00 */
[----:B0-----:R-:W-:-:S02]  /*6cc0*/  IMAD.MOV.U32 R50, RZ, RZ, 0x1f ;  /* 0x0000001fff327424 */ /* 0x001fc400078e00ff */
[----:B------:R-:W-:Y:S02]  /*6cd0*/  IMAD.MOV.U32 R35, RZ, RZ, -0x1 ;  /* 0xffffffffff237424 */ /* 0x000fe400078e00ff */
[----:B------:R-:W-:Y:S02]  /*6ce0*/  IMAD.MOV.U32 R54, RZ, RZ, R0 ;  /* 0x000000ffff367224 */ /* 0x000fe400078e0000 */
[----:B------:R-:W-:Y:S05]  /*6cf0*/  CALL.REL.NOINC `($__internal_5_$__cuda_sm70_shflsync_bfly_p) ;  /* 0x0000001000007944 */ /* 0x000fea0003c00000 */
[----:B01----:R-:W-:Y:S05]  /*6d00*/  BRA `(.L_x_822) ;  /* 0xffffc45000007947 */ /* 0x003fea000383ffff */
        .weak           $__internal_5_$__cuda_sm70_shflsync_bfly_p
        .type           $__internal_5_$__cuda_sm70_shflsync_bfly_p,@function
        .size           $__internal_5_$__cuda_sm70_shflsync_bfly_p,(.L_x_2730 - $__internal_5_$__cuda_sm70_shflsync_bfly_p)
$__internal_5_$__cuda_sm70_shflsync_bfly_p:
[----:B------:R-:W-:Y:S01]  /*6d10*/  IMAD.MOV.U32 R33, RZ, RZ, 0x0 ;  /* 0x00000000ff217424 */ /* 0x000fe200078e00ff */
[----:B------:R-:W-:Y:S04]  /*6d20*/  WARPSYNC R35 ;  /* 0x0000002300007348 */ /* 0x000fe80003800000 */
[----:B------:R0:W1:Y:S01]  /*6d30*/  SHFL.BFLY PT, R45, R54, R45, R50 ;  /* 0x0c00002d362d7389 */ /* 0x00006200000e0032 */
[----:B------:R-:W-:Y:S05]  /*6d40*/  RET.REL.NODEC R32 `(_ZN4mmha33masked_multihead_attention_kernelItLi48ELi64ELi4ELi8ELi64ELb1ELb0EEEv26Multihead_attention_paramsIT_XT5_EE) ;  /* 0xffff92b020007950 */ /* 0x000fea0003c3ffff */
.L_x_823:
        /* <DEDUP_REMOVED lines=11> */
.L_x_2730:


//--------------------- .text._ZN4mmha33masked_multihead_attention_kernelIfLi48ELi64ELi1ELi16ELi256ELb1ELb1EEEv26Multihead_attention_paramsIT_XT5_EE --------------------------
	.section	.text._ZN4mmha33masked_multihead_attention_kernelIfLi48ELi64ELi1ELi16ELi256ELb1ELb1EEEv26Multihead_attention_paramsIT_XT5_EE,"ax",@progbits
	.sectioninfo	@"SHI_REGISTERS=236"
	.align	128
        .global         _ZN4mmha33masked_multihead_attention_kernelIfLi48ELi64ELi1ELi16ELi256ELb1ELb1EEEv26Multihead_attention_paramsIT_XT5_EE
        .type           _ZN4mmha33masked_multihead_attention_kernelIfLi48ELi64ELi1ELi16ELi256ELb1ELb1EEEv26Multihead_attention_paramsIT_XT5_EE,@function
        .size           _ZN4mmha33masked_multihead_attention_kernelIfLi48ELi64ELi1ELi16ELi256ELb1ELb1EEEv26Multihead_attention_paramsIT_XT5_EE,(.L_x_2731 - _ZN4mmha33masked_multihead_attention_kernelIfLi48ELi64ELi1ELi16ELi256ELb1ELb1EEEv26Multihead_attention_paramsIT_XT5_EE)
        .other          _ZN4mmha33masked_multihead_attention_kernelIfLi48ELi64ELi1ELi16ELi256ELb1ELb1EEEv26Multihead_attention_paramsIT_XT5_EE,@"STO_CUDA_ENTRY STV_DEFAULT"
_ZN4mmha33masked_multihead_attention_kernelIfLi48ELi64ELi1ELi16ELi256ELb1ELb1EEEv26Multihead_attention_paramsIT_XT5_EE:
.text._ZN4mmha33masked_multihead_attention_kernelIfLi48ELi64ELi1ELi16ELi256ELb1ELb1EEEv26Multihead_attention_paramsIT_XT5_EE:
        /* <DEDUP_REMOVED lines=11> */
.L_x_824:
[----:B------:R-:W-:Y:S01]  /*00b0*/  IABS R3, c[0x0][0x1d0] ;  /* 0x0000740000037a13 */ /* 0x000fe20000000000 */
[----:B------:R-:W-:Y:S01]  /*00c0*/  IMAD.MOV.U32 R27, RZ, RZ, 0x4 ;  /* 0x00000004ff1b7424 */ /* 0x000fe200078e00ff */
[----:B------:R-:W-:Y:S02]  /*00d0*/  ISETP.NE.AND P2, PT, RZ, c[0x0][0x1d0], PT ;  /* 0x00007400ff007a0c */ /* 0x000fe40003f45270 */
[----:B------:R-:W1:Y:S01]  /*00e0*/  I2F.RP R0, R3 ;  /* 0x0000000300007306 */ /* 0x000e620000209400 */
[----:B------:R-:W-:-:S07]  /*00f0*/  ISETP.NE.AND P5, PT, RZ, c[0x0][0x1ec], PT ;  /* 0x00007b00ff007a0c */ /* 0x000fce0003fa5270 */
[----:B-1----:R-:W1:Y:S02]  /*0100*/  MUFU.RCP R0, R0 ;  /* 0x0000000000007308 */ /* 0x002e640000001000 */
[----:B-1----:R-:W-:-:S06]  /*0110*/  IADD3 R4, R0, 0xffffffe, RZ ;  /* 0x0ffffffe00047810 */ /* 0x002fcc0007ffe0ff */
[----:B------:R1:W2:Y:S02]  /*0120*/  F2I.FTZ.U32.TRUNC.NTZ R5, R4 ;  /* 0x0000000400057305 */ /* 0x0002a4000021f000 */
[----:B-1----:R-:W-:Y:S01]  /*0130*/  HFMA2.MMA R4, -RZ, RZ, 0, 0 ;  /* 0x00000000ff047435 */ /* 0x002fe200000001ff */
[----:B--2---:R-:W-:-:S04]  /*0140*/  IMAD.MOV R6, RZ, RZ, -R5 ;  /* 0x000000ffff067224 */ /* 0x004fc800078e0a05 */
[----:B------:R-:W-:Y:S01]  /*0150*/  IMAD R7, R6, R3, RZ ;  /* 0x0000000306077224 */ /* 0x000fe200078e02ff */
[----:B0-----:R-:W-:-:S04]  /*0160*/  IABS R6, R2 ;  /* 0x0000000200067213 */ /* 0x001fc80000000000 */
[----:B------:R-:W-:-:S06]  /*0170*/  IMAD.HI.U32 R5, R5, R7, R4 ;  /* 0x0000000705057227 */ /* 0x000fcc00078e0004 */
[----:B------:R-:W-:-:S04]  /*0180*/  IMAD.HI.U32 R5, R5, R6, RZ ;  /* 0x0000000605057227 */ /* 0x000fc800078e00ff */
[----:B------:R-:W-:-:S04]  /*0190*/  IMAD.MOV R0, RZ, RZ, -R5 ;  /* 0x000000ffff007224 */ /* 0x000fc800078e0a05 */
[----:B------:R-:W-:-:S05]  /*01a0*/  IMAD R0, R3, R0, R6 ;  /* 0x0000000003007224 */ /* 0x000fca00078e0206 */
[----:B------:R-:W-:-:S13]  /*01b0*/  ISETP.GT.U32.AND P0, PT, R3, R0, PT ;  /* 0x000000000300720c */ /* 0x000fda0003f04070 */
[----:B------:R-:W-:Y:S01]  /*01c0*/  @!P0 IMAD.IADD R0, R0, 0x1, -R3 ;  /* 0x0000000100008824 */ /* 0x000fe200078e0a03 */
[----:B------:R-:W-:Y:S02]  /*01d0*/  @!P0 IADD3 R5, R5, 0x1, RZ ;  /* 0x0000000105058810 */ /* 0x000fe40007ffe0ff */
[----:B------:R-:W-:Y:S02]  /*01e0*/  ISETP.NE.U32.AND P0, PT, RZ, c[0x0][0x240], PT ;  /* 0x00009000ff007a0c */ /* 0x000fe40003f05070 */
[----:B------:R-:W-:Y:S02]  /*01f0*/  ISETP.GE.U32.AND P1, PT, R0, R3, PT ;  /* 0x000000030000720c */ /* 0x000fe40003f26070 */
[----:B------:R-:W-:Y:S02]  /*0200*/  LOP3.LUT R0, R2, c[0x0][0x1d0], RZ, 0x3c, !PT ;  /* 0x0000740002007a12 */ /* 0x000fe400078e3cff */
[----:B------:R-:W-:Y:S02]  /*0210*/  ISETP.NE.AND.EX P4, PT, RZ, c[0x0][0x244], !P5, P0 ;  /* 0x00009100ff007a0c */ /* 0x000fe40006f85300 */
[----:B------:R-:W-:Y:S01]  /*0220*/  ISETP.GE.AND P3, PT, R0, RZ, PT ;  /* 0x000000ff0000720c */ /* 0x000fe20003f66270 */
[----:B------:R-:W-:Y:S01]  /*0230*/  HFMA2.MMA R17, -RZ, RZ, 0, 0 ;  /* 0x00000000ff117435 */ /* 0x000fe200000001ff */
[----:B------:R-:W0:Y:S01]  /*0240*/  S2R R19, SR_TID.X ;  /* 0x0000000000137919 */ /* 0x000e220000002100 */
[----:B------:R-:W-:-:S04]  /*0250*/  P2R R26, PR, RZ, 0x10 ;  /* 0x00000010ff1a7803 */ /* 0x000fc80000000000 */
[----:B------:R-:W-:-:S04]  /*0260*/  @P1 IADD3 R5, R5, 0x1, RZ ;  /* 0x0000000105051810 */ /* 0x000fc80007ffe0ff */
[----:B------:R-:W-:Y:S01]  /*0270*/  MOV R38, R5 ;  /* 0x0000000500267202 */ /* 0x000fe20000000f00 */
[----:B------:R-:W-:-:S04]  /*0280*/  IMAD.WIDE R4, R2, R27, c[0x0][0x278] ;  /* 0x00009e0002047625 */ /* 0x000fc800078e021b */
[----:B------:R-:W-:Y:S01]  /*0290*/  @!P3 IMAD.MOV R38, RZ, RZ, -R38 ;  /* 0x000000ffff26b224 */ /* 0x000fe200078e0a26 */
[----:B------:R-:W-:Y:S01]  /*02a0*/  @!P2 LOP3.LUT R38, RZ, c[0x0][0x1d0], RZ, 0x33, !PT ;  /* 0x00007400ff26aa12 */ /* 0x000fe200078e33ff */
[----:B------:R1:W2:Y:S04]  /*02b0*/  LDG.E R16, [R4.64] ;  /* 0x0000002404107981 */ /* 0x0002a8000c1e1900 */
[----:B------:R-:W-:-:S05]  /*02c0*/  @P4 IMAD.WIDE R6, R38, R27, c[0x0][0x240] ;  /* 0x0000900026064625 */ /* 0x000fca00078e021b */
[----:B------:R3:W4:Y:S01]  /*02d0*/  @P4 LDG.E R17, [R6.64] ;  /* 0x0000002406114981 */ /* 0x000722000c1e1900 */
[CC--:B0-----:R-:W-:Y:S01]  /*02e0*/  LEA.HI R0, R19.reuse, R19.reuse, RZ, 0x1 ;  /* 0x0000001313007211 */ /* 0x0c1fe200078f08ff */
[C---:B------:R-:W-:Y:S01]  /*02f0*/  IMAD.SHL.U32 R14, R19.reuse, 0x2, RZ ;  /* 0x00000002130e7824 */ /* 0x040fe200078e00ff */
[----:B------:R-:W-:Y:S01]  /*0300*/  ISETP.NE.U32.AND P1, PT, RZ, c[0x0][0x1f8], PT ;  /* 0x00007e00ff007a0c */ /* 0x000fe20003f25070 */
[----:B------:R-:W0:Y:S01]  /*0310*/  S2R R18, SR_CTAID.X ;  /* 0x0000000000127919 */ /* 0x000e220000002500 */
[C---:B------:R-:W-:Y:S01]  /*0320*/  ISETP.GT.AND P0, PT, R19.reuse, 0x17, PT ;  /* 0x000000171300780c */ /* 0x040fe20003f04270 */
[----:B------:R-:W-:Y:S01]  /*0330*/  CS2R R30, SRZ ;  /* 0x00000000001e7805 */ /* 0x000fe2000001ff00 */
[C---:B-1----:R-:W-:Y:S01]  /*0340*/  LOP3.LUT R4, R0.reuse, 0x7ffffffe, RZ, 0xc0, !PT ;  /* 0x7ffffffe00047812 */ /* 0x042fe200078ec0ff */
[----:B------:R-:W-:Y:S01]  /*0350*/  IMAD.SHL.U32 R0, R0, 0x2, RZ ;  /* 0x0000000200007824 */ /* 0x000fe200078e00ff */
[----:B------:R-:W-:Y:S01]  /*0360*/  ISETP.LT.AND P3, PT, R19, 0x20, P4 ;  /* 0x000000201300780c */ /* 0x000fe20002761270 */
[----:B------:R-:W-:Y:S01]  /*0370*/  IMAD.MOV.U32 R22, RZ, RZ, RZ ;  /* 0x000000ffff167224 */ /* 0x000fe200078e00ff */
[----:B------:R-:W-:Y:S01]  /*0380*/  ISETP.NE.AND.EX P1, PT, RZ, c[0x0][0x1fc], PT, P1 ;  /* 0x00007f00ff007a0c */ /* 0x000fe20003f25310 */
[----:B------:R-:W-:Y:S01]  /*0390*/  CS2R R20, SRZ ;  /* 0x0000000000147805 */ /* 0x000fe2000001ff00 */
[----:B------:R-:W-:-:S02]  /*03a0*/  IADD3 R4, -R4, R19, RZ ;  /* 0x0000001304047210 */ /* 0x000fc40007ffe1ff */
[----:B------:R-:W-:Y:S02]  /*03b0*/  LOP3.LUT R5, R0, 0xfffffffc, RZ, 0xc0, !PT ;  /* 0xfffffffc00057812 */ /* 0x000fe400078ec0ff */
[----:B------:R-:W-:Y:S01]  /*03c0*/  SHF.R.S32.HI R9, RZ, 0x1f, R2 ;  /* 0x0000001fff097819 */ /* 0x000fe20000011402 */
[----:B------:R-:W-:Y:S01]  /*03d0*/  IMAD.SHL.U32 R34, R4, 0x2, RZ ;  /* 0x0000000204227824 */ /* 0x000fe200078e00ff */
[----:B------:R-:W-:Y:S02]  /*03e0*/  IABS R39, c[0x0][0x1d4] ;  /* 0x0000750000277a13 */ /* 0x000fe40000000000 */
[----:B------:R-:W-:-:S03]  /*03f0*/  ISETP.EQ.U32.AND P2, PT, RZ, c[0x0][0x170], PT ;  /* 0x00005c00ff007a0c */ /* 0x000fc60003f42070 */
[C---:B------:R-:W-:Y:S02]  /*0400*/  @P1 LEA R10, P4, R2.reuse, c[0x0][0x1f8], 0x2 ;  /* 0x00007e00020a1a11 */ /* 0x040fe400078810ff */
[----:B------:R-:W-:Y:S01]  /*0410*/  ISETP.EQ.OR.EX P2, PT, RZ, c[0x0][0x174], P0, P2 ;  /* 0x00005d00ff007a0c */ /* 0x000fe20000742720 */
[C---:B0-----:R-:W-:Y:S01]  /*0420*/  IMAD R23, R2.reuse, c[0x0][0x1d8], R18 ;  /* 0x0000760002177a24 */ /* 0x041fe200078e0212 */
[----:B------:R-:W-:Y:S01]  /*0430*/  @P1 LEA.HI.X R11, R2, c[0x0][0x1fc], R9, 0x2, P4 ;  /* 0x00007f00020b1a11 */ /* 0x000fe200020f1409 */
[----:B------:R-:W-:Y:S02]  /*0440*/  IMAD R3, R18, 0x30, RZ ;  /* 0x0000003012037824 */ /* 0x000fe400078e02ff */
[----:B------:R-:W-:Y:S02]  /*0450*/  IMAD R152, R23, 0x30, RZ ;  /* 0x0000003017987824 */ /* 0x000fe400078e02ff */
[----:B------:R-:W-:Y:S01]  /*0460*/  IMAD.IADD R15, R3, 0x1, R14 ;  /* 0x00000001030f7824 */ /* 0x000fe200078e020e */
[----:B------:R0:W5:Y:S02]  /*0470*/  @P1 LDG.E R22, [R10.64] ;  /* 0x000000240a161981 */ /* 0x000164000c1e1900 */
[----:B------:R-:W-:-:S03]  /*0480*/  IADD3 R35, R152, R5, RZ ;  /* 0x0000000598237210 */ /* 0x000fc60007ffe0ff */
[----:B---3--:R-:W-:-:S05]  /*0490*/  @!P2 IMAD.WIDE R6, R15, R27, c[0x0][0x170] ;  /* 0x00005c000f06a625 */ /* 0x008fca00078e021b */
[----:B------:R1:W5:Y:S01]  /*04a0*/  @!P2 LDG.E.64 R20, [R6.64] ;  /* 0x000000240614a981 */ /* 0x000362000c1e1b00 */
[----:B--2---:R-:W-:-:S05]  /*04b0*/  IADD3 R25, R16, -0x1, RZ ;  /* 0xffffffff10197810 */ /* 0x004fca0007ffe0ff */
[----:B------:R-:W-:Y:S02]  /*04c0*/  @!P0 IMAD R0, R25, 0x4, R34 ;  /* 0x0000000419008824 */ /* 0x000fe400078e0222 */
[----:B----4-:R-:W-:Y:S02]  /*04d0*/  @P3 IMAD R5, R17, c[0x0][0x1d8], R18 ;  /* 0x0000760011053a24 */ /* 0x010fe400078e0212 */
[----:B------:R-:W-:Y:S02]  /*04e0*/  @!P0 IMAD R0, R35, c[0x0][0x1d4], R0 ;  /* 0x0000750023008a24 */ /* 0x000fe400078e0200 */
[----:B------:R-:W-:Y:S02]  /*04f0*/  @P3 IMAD R8, R5, 0x30, R14 ;  /* 0x0000003005083824 */ /* 0x000fe400078e020e */
[----:B------:R-:W-:-:S04]  /*0500*/  @!P0 IMAD.WIDE R4, R0, R27, c[0x0][0x198] ;  /* 0x0000660000048625 */ /* 0x000fc800078e021b */
[----:B------:R-:W-:Y:S01]  /*0510*/  @P3 IMAD.WIDE R8, R8, R27, c[0x0][0x230] ;  /* 0x00008c0008083625 */ /* 0x000fe200078e021b */
[----:B------:R2:W5:Y:S04]  /*0520*/  @!P0 LDG.E.64 R30, [R4.64] ;  /* 0x00000024041e8981 */ /* 0x000568000c1e1b00 */
[----:B------:R2:W5:Y:S01]  /*0530*/  @P3 LDG.E.64 R36, [R8.64] ;  /* 0x0000002408243981 */ /* 0x000562000c1e1b00 */
[----:B------:R-:W3:Y:S08]  /*0540*/  I2F.RP R0, R39 ;  /* 0x0000002700007306 */ /* 0x000ef00000209400 */
[----:B---3--:R-:W3:Y:S02]  /*0550*/  MUFU.RCP R0, R0 ;  /* 0x0000000000007308 */ /* 0x008ee40000001000 */
[----:B---3--:R-:W-:-:S06]  /*0560*/  IADD3 R12, R0, 0xffffffe, RZ ;  /* 0x0ffffffe000c7810 */ /* 0x008fcc0007ffe0ff */
[----:B------:R3:W0:Y:S01]  /*0570*/  F2I.FTZ.U32.TRUNC.NTZ R13, R12 ;  /* 0x0000000c000d7305 */ /* 0x000622000021f000 */
[----:B------:R-:W-:Y:S01]  /*0580*/  IABS R24, R25 ;  /* 0x0000001900187213 */ /* 0x000fe20000000000 */
[----:B---3--:R-:W-:Y:S01]  /*0590*/  IMAD.MOV.U32 R12, RZ, RZ, RZ ;  /* 0x000000ffff0c7224 */ /* 0x008fe200078e00ff */
[----:B0-----:R-:W-:-:S05]  /*05a0*/  IADD3 R10, RZ, -R13, RZ ;  /* 0x8000000dff0a7210 */ /* 0x001fca0007ffe0ff */
[----:B-1----:R-:W-:-:S04]  /*05b0*/  IMAD R7, R10, R39, RZ ;  /* 0x000000270a077224 */ /* 0x002fc800078e02ff */
[----:B------:R-:W-:-:S06]  /*05c0*/  IMAD.HI.U32 R13, R13, R7, R12 ;  /* 0x000000070d0d7227 */ /* 0x000fcc00078e000c */
[----:B------:R-:W-:-:S04]  /*05d0*/  IMAD.HI.U32 R13, R13, R24, RZ ;  /* 0x000000180d0d7227 */ /* 0x000fc800078e00ff */
[----:B------:R-:W-:-:S04]  /*05e0*/  IMAD.MOV R13, RZ, RZ, -R13 ;  /* 0x000000ffff0d7224 */ /* 0x000fc800078e0a0d */
[----:B------:R-:W-:-:S05]  /*05f0*/  IMAD R24, R39, R13, R24 ;  /* 0x0000000d27187224 */ /* 0x000fca00078e0218 */
[----:B------:R-:W-:Y:S01]  /*0600*/  ISETP.GT.U32.AND P2, PT, R39, R24, PT ;  /* 0x000000182700720c */ /* 0x000fe20003f44070 */
[----:B------:R-:W-:Y:S01]  /*0610*/  IMAD R3, R2, c[0x0][0x1c8], R3 ;  /* 0x0000720002037a24 */ /* 0x000fe200078e0203 */
[----:B------:R-:W-:Y:S01]  /*0620*/  ISETP.NE.AND P1, PT, RZ, c[0x0][0x1c8], PT ;  /* 0x00007200ff007a0c */ /* 0x000fe20003f25270 */
[----:B------:R-:W-:Y:S01]  /*0630*/  BSSY B0, `(.L_x_825) ;  /* 0x0000014000007945 */ /* 0x000fe20003800000 */
[----:B------:R-:W-:Y:S02]  /*0640*/  CS2R R32, SRZ ;  /* 0x0000000000207805 */ /* 0x000fe4000001ff00 */
[----:B------:R-:W-:-:S07]  /*0650*/  SEL R3, R152, R3, !P1 ;  /* 0x0000000398037207 */ /* 0x000fce0004800000 */
[----:B------:R-:W-:Y:S01]  /*0660*/  @!P2 IADD3 R24, R24, -R39, RZ ;  /* 0x800000271818a210 */ /* 0x000fe20007ffe0ff */
[----:B------:R-:W-:Y:S05]  /*0670*/  @P0 BRA `(.L_x_826) ;  /* 0x000000f000000947 */ /* 0x000fea0003800000 */
[----:B--2---:R-:W-:Y:S02]  /*0680*/  IMAD.MOV.U32 R0, RZ, RZ, c[0x0][0x258] ;  /* 0x00009600ff007624 */ /* 0x004fe400078e00ff */
[----:B------:R-:W-:-:S03]  /*0690*/  IMAD.IADD R3, R3, 0x1, R14 ;  /* 0x0000000103037824 */ /* 0x000fc600078e020e */
[----:B------:R-:W-:-:S13]  /*06a0*/  ISETP.NE.AND P1, PT, R0, 0x2, PT ;  /* 0x000000020000780c */ /* 0x000fda0003f25270 */
[----:B------:R-:W-:-:S04]  /*06b0*/  @!P1 IADD3 R8, P2, R3, c[0x0][0x168], RZ ;  /* 0x00005a0003089a10 */ /* 0x000fc80007f5e0ff */
[----:B------:R-:W-:-:S05]  /*06c0*/  @!P1 LEA.HI.X.SX32 R9, R3, c[0x0][0x16c], 0x1, P2 ;  /* 0x00005b0003099a11 */ /* 0x000fca00010f0eff */
[----:B------:R-:W2:Y:S01]  /*06d0*/  @!P1 LDG.E.U16 R8, [R8.64] ;  /* 0x0000002408089981 */ /* 0x000ea2000c1e1500 */
[----:B------:R-:W-:Y:S01]  /*06e0*/  @!P1 MOV R4, c[0x0][0x248] ;  /* 0x0000920000049a02 */ /* 0x000fe20000000f00 */
[----:B------:R-:W-:Y:S02]  /*06f0*/  @!P1 IMAD.MOV.U32 R5, RZ, RZ, c[0x0][0x24c] ;  /* 0x00009300ff059624 */ /* 0x000fe400078e00ff */
[----:B------:R-:W-:-:S03]  /*0700*/  @P1 IMAD.WIDE R6, R3, R27, c[0x0][0x168] ;  /* 0x00005a0003061625 */ /* 0x000fc600078e021b */
[----:B------:R-:W3:Y:S04]  /*0710*/  @!P1 LDG.E R4, [R4.64] ;  /* 0x0000002404049981 */ /* 0x000ee8000c1e1900 */
[----:B------:R0:W5:Y:S01]  /*0720*/  @P1 LDG.E.64 R32, [R6.64] ;  /* 0x0000002406201981 */ /* 0x000162000c1e1b00 */
[----:B--2---:R-:W3:Y:S08]  /*0730*/  @!P1 I2F.S8 R0, R8 ;  /* 0x0000000800009306 */ /* 0x004ef00000001400 */
[----:B------:R-:W1:Y:S01]  /*0740*/  @!P1 I2F.S8 R3, R8.B1 ;  /* 0x1000000800039306 */ /* 0x000e620000001400 */
[----:B---3--:R-:W-:-:S02]  /*0750*/  @!P1 FMUL.FTZ R32, R0, R4 ;  /* 0x0000000400209220 */ /* 0x008fc40000410000 */
[----:B-1----:R-:W-:-:S05]  /*0760*/  @!P1 FMUL.FTZ R33, R3, R4 ;  /* 0x0000000403219220 */ /* 0x002fca0000410000 */
.L_x_826:
[----:B0-2---:R-:W-:Y:S05]  /*0770*/  BSYNC B0 ;  /* 0x0000000000007941 */ /* 0x005fea0003800000 */
.L_x_825:
[----:B------:R-:W-:Y:S01]  /*0780*/  ISETP.NE.AND P2, PT, RZ, c[0x0][0x1ec], PT ;  /* 0x00007b00ff007a0c */ /* 0x000fe20003f45270 */
[----:B------:R-:W-:Y:S01]  /*0790*/  CS2R R28, SRZ ;  /* 0x00000000001c7805 */ /* 0x000fe2000001ff00 */
[----:B------:R-:W-:-:S11]  /*07a0*/  ISETP.GT.U32.AND P1, PT, R39, R24, PT ;  /* 0x000000182700720c */ /* 0x000fd60003f24070 */
[----:B------:R-:W-:Y:S05]  /*07b0*/  @P2 BRA `(.L_x_827) ;  /* 0x0000008000002947 */ /* 0x000fea0003800000 */
[----:B------:R-:W-:Y:S01]  /*07c0*/  ISETP.EQ.U32.AND P2, PT, RZ, c[0x0][0x180], PT ;  /* 0x00006000ff007a0c */ /* 0x000fe20003f42070 */
[----:B------:R-:W-:Y:S01]  /*07d0*/  BSSY B0, `(.L_x_827) ;  /* 0x0000006000007945 */ /* 0x000fe20003800000 */
[----:B------:R-:W-:Y:S02]  /*07e0*/  CS2R R28, SRZ ;  /* 0x00000000001c7805 */ /* 0x000fe4000001ff00 */
[----:B------:R-:W-:-:S13]  /*07f0*/  ISETP.EQ.OR.EX P0, PT, RZ, c[0x0][0x184], P0, P2 ;  /* 0x00006100ff007a0c */ /* 0x000fda0000702720 */
[----:B------:R-:W-:Y:S05]  /*0800*/  @P0 BRA `(.L_x_828) ;  /* 0x0000002000000947 */ /* 0x000fea0003800000 */
[----:B------:R-:W-:-:S06]  /*0810*/  IMAD.WIDE R28, R15, R27, c[0x0][0x180] ;  /* 0x000060000f1c7625 */ /* 0x000fcc00078e021b */
[----:B------:R-:W5:Y:S02]  /*0820*/  LDG.E.64 R28, [R28.64] ;  /* 0x000000241c1c7981 */ /* 0x000f64000c1e1b00 */
.L_x_828:
[----:B------:R-:W-:Y:S05]  /*0830*/  BSYNC B0 ;  /* 0x0000000000007941 */ /* 0x000fea0003800000 */
.L_x_827:
[----:B------:R-:W-:Y:S01]  /*0840*/  ISETP.GE.AND P0, PT, R25, RZ, PT ;  /* 0x000000ff1900720c */ /* 0x000fe20003f06270 */
[----:B------:R-:W-:Y:S01]  /*0850*/  @!P1 IMAD.IADD R24, R24, 0x1, -R39 ;  /* 0x0000000118189824 */ /* 0x000fe200078e0a27 */
[----:B------:R-:W-:Y:S01]  /*0860*/  ISETP.NE.AND P1, PT, RZ, c[0x0][0x1d4], PT ;  /* 0x00007500ff007a0c */ /* 0x000fe20003f25270 */
[----:B------:R-:W-:Y:S01]  /*0870*/  ULDC.U8 UR4, c[0x0][0x1e4] ;  /* 0x0000790000047ab9 */ /* 0x000fe20000000000 */
[----:B------:R-:W-:Y:S01]  /*0880*/  ISETP.LT.AND P2, PT, RZ, c[0x0][0x1e0], PT ;  /* 0x00007800ff007a0c */ /* 0x000fe20003f41270 */
[----:B-----5:R-:W-:Y:S02]  /*0890*/  @!P5 FADD.FTZ R30, R28, R30 ;  /* 0x0000001e1c1ed221 */ /* 0x020fe40000010000 */
[----:B------:R-:W-:Y:S02]  /*08a0*/  @!P5 FADD.FTZ R31, R29, R31 ;  /* 0x0000001f1d1fd221 */ /* 0x000fe40000010000 */
[----:B------:R-:W-:Y:S02]  /*08b0*/  IMAD R153, R38, c[0x0][0x1d8], RZ ;  /* 0x0000760026997a24 */ /* 0x000fe400078e02ff */
[----:B------:R-:W-:-:S02]  /*08c0*/  @P3 FMUL.FTZ R30, R30, R36 ;  /* 0x000000241e1e3220 */ /* 0x000fc40000410000 */
[----:B------:R-:W-:Y:S01]  /*08d0*/  @!P0 IADD3 R24, -R24, RZ, RZ ;  /* 0x000000ff18188210 */ /* 0x000fe20007ffe1ff */
[----:B------:R-:W-:Y:S01]  /*08e0*/  @P3 FMUL.FTZ R31, R31, R37 ;  /* 0x000000251f1f3220 */ /* 0x000fe20000410000 */
[----:B------:R-:W-:Y:S01]  /*08f0*/  @!P1 LOP3.LUT R24, RZ, c[0x0][0x1d4], RZ, 0x33, !PT ;  /* 0x00007500ff189a12 */ /* 0x000fe200078e33ff */
[----:B------:R-:W-:Y:S01]  /*0900*/  FADD.FTZ R32, R20, R32 ;  /* 0x0000002014207221 */ /* 0x000fe20000010000 */
[----:B------:R-:W-:Y:S01]  /*0910*/  ISETP.NE.AND P1, PT, RZ, UR4, PT ;  /* 0x00000004ff007c0c */ /* 0x000fe2000bf25270 */
[----:B------:R-:W-:Y:S01]  /*0920*/  FADD.FTZ R33, R21, R33 ;  /* 0x0000002115217221 */ /* 0x000fe20000010000 */
[----:B------:R-:W-:Y:S01]  /*0930*/  ISETP.GE.AND P0, PT, R19, 0x20, PT ;  /* 0x000000201300780c */ /* 0x000fe20003f06270 */
[----:B------:R-:W-:-:S10]  /*0940*/  IMAD R153, R153, c[0x0][0x1d0], R18 ;  /* 0x0000740099997a24 */ /* 0x000fd400078e0212 */
        /* <DEDUP_REMOVED lines=16> */
[----:B------:R-:W-:Y:S01]  /*0a50*/  IMAD R7, R6, R3, RZ ;  /* 0x0000000306077224 */ /* 0x000fe200078e02ff */
[----:B------:R-:W-:-:S03]  /*0a60*/  MOV R6, R8 ;  /* 0x0000000800067202 */ /* 0x000fc60000000f00 */
[----:B------:R-:W-:-:S06]  /*0a70*/  IMAD.HI.U32 R5, R5, R7, R4 ;  /* 0x0000000705057227 */ /* 0x000fcc00078e0004 */
[----:B------:R-:W-:-:S04]  /*0a80*/  IMAD.HI.U32 R5, R5, R6, RZ ;  /* 0x0000000605057227 */ /* 0x000fc800078e00ff */
[----:B------:R-:W-:-:S05]  /*0a90*/  IMAD R0, R5, R0, R6 ;  /* 0x0000000005007224 */ /* 0x000fca00078e0206 */
[----:B------:R-:W-:-:S13]  /*0aa0*/  ISETP.GT.U32.AND P3, PT, R3, R0, PT ;  /* 0x000000000300720c */ /* 0x000fda0003f64070 */
[-C--:B------:R-:W-:Y:S02]  /*0ab0*/  @!P3 IADD3 R0, R0, -R3.reuse, RZ ;  /* 0x800000030000b210 */ /* 0x080fe40007ffe0ff */
[----:B------:R-:W-:Y:S02]  /*0ac0*/  @!P3 IADD3 R5, R5, 0x1, RZ ;  /* 0x000000010505b810 */ /* 0x000fe40007ffe0ff */
[----:B------:R-:W-:Y:S02]  /*0ad0*/  ISETP.GE.U32.AND P1, PT, R0, R3, PT ;  /* 0x000000030000720c */ /* 0x000fe40003f26070 */
[----:B------:R-:W-:Y:S02]  /*0ae0*/  LOP3.LUT R0, R14, R37, RZ, 0x3c, !PT ;  /* 0x000000250e007212 */ /* 0x000fe400078e3cff */
[----:B------:R-:W-:Y:S02]  /*0af0*/  ISETP.NE.AND P3, PT, R37, RZ, PT ;  /* 0x000000ff2500720c */ /* 0x000fe40003f65270 */
[----:B------:R-:W-:-:S02]  /*0b00*/  ISETP.GE.AND P2, PT, R0, RZ, PT ;  /* 0x000000ff0000720c */ /* 0x000fc40003f46270 */
[----:B------:R-:W-:-:S05]  /*0b10*/  LOP3.LUT R0, R37, 0x1, RZ, 0xc0, !PT ;  /* 0x0000000125007812 */ /* 0x000fca00078ec0ff */
[----:B------:R-:W-:Y:S02]  /*0b20*/  @P1 IADD3 R5, R5, 0x1, RZ ;  /* 0x0000000105051810 */ /* 0x000fe40007ffe0ff */
[----:B------:R-:W-:Y:S02]  /*0b30*/  ISETP.LT.AND P1, PT, R14, c[0x0][0x1e0], !P0 ;  /* 0x000078000e007a0c */ /* 0x000fe40004721270 */
[----:B------:R-:W-:Y:S01]  /*0b40*/  ISETP.NE.U32.AND P0, PT, R0, 0x1, PT ;  /* 0x000000010000780c */ /* 0x000fe20003f05070 */
[----:B------:R-:W-:Y:S01]  /*0b50*/  IMAD.MOV.U32 R36, RZ, RZ, R5 ;  /* 0x000000ffff247224 */ /* 0x000fe200078e0005 */
[----:B------:R-:W-:-:S03]  /*0b60*/  P2R R39, PR, RZ, 0x2 ;  /* 0x00000002ff277803 */ /* 0x000fc60000000000 */
[----:B------:R-:W-:Y:S01]  /*0b70*/  @!P2 IMAD.MOV R36, RZ, RZ, -R36 ;  /* 0x000000ffff24a224 */ /* 0x000fe200078e0a24 */
[----:B------:R-:W-:-:S04]  /*0b80*/  @!P3 LOP3.LUT R36, RZ, R37, RZ, 0x33, !PT ;  /* 0x00000025ff24b212 */ /* 0x000fc800078e33ff */
[----:B------:R-:W-:-:S05]  /*0b90*/  IADD3 R0, -R36, RZ, RZ ;  /* 0x000000ff24007210 */ /* 0x000fca0007ffe1ff */
[----:B------:R-:W-:Y:S01]  /*0ba0*/  IMAD R38, R37, R0, R14 ;  /* 0x0000000025267224 */ /* 0x000fe200078e020e */
[----:B------:R-:W-:Y:S05]  /*0bb0*/  @P0 BRA `(.L_x_831) ;  /* 0x0000013000000947 */ /* 0x000fea0003800000 */
[----:B------:R-:W-:Y:S01]  /*0bc0*/  MOV R0, 0x0 ;  /* 0x0000000000007802 */ /* 0x000fe20000000f00 */
[----:B------:R-:W-:Y:S01]  /*0bd0*/  HFMA2.MMA R13, -RZ, RZ, 0, 0 ;  /* 0x00000000ff0d7435 */ /* 0x000fe200000001ff */
[----:B------:R-:W-:Y:S01]  /*0be0*/  IMAD.MOV.U32 R4, RZ, RZ, c[0x4][0xc8] ;  /* 0x01003200ff047624 */ /* 0x000fe200078e00ff */
[----:B------:R-:W-:Y:S01]  /*0bf0*/  MOV R6, c[0x4][0xd0] ;  /* 0x0100340000067a02 */ /* 0x000fe20000000f00 */
[----:B------:R0:W1:Y:S01]  /*0c00*/  LDC.64 R14, c[0x4][R0] ;  /* 0x01000000000e7b82 */ /* 0x0000620000000a00 */
[----:B------:R-:W-:Y:S01]  /*0c10*/  IMAD.MOV.U32 R5, RZ, RZ, c[0x4][0xcc] ;  /* 0x01003300ff057624 */ /* 0x000fe200078e00ff */
[----:B------:R-:W-:Y:S01]  /*0c20*/  MOV R10, c[0x4][0x90] ;  /* 0x01002400000a7a02 */ /* 0x000fe20000000f00 */
[----:B------:R-:W-:Y:S02]  /*0c30*/  IMAD.MOV.U32 R7, RZ, RZ, c[0x4][0xd4] ;  /* 0x01003500ff077624 */ /* 0x000fe400078e00ff */
[----:B------:R-:W-:-:S02]  /*0c40*/  IMAD.MOV.U32 R8, RZ, RZ, 0x53f ;  /* 0x0000053fff087424 */ /* 0x000fc400078e00ff */
[----:B------:R-:W-:Y:S02]  /*0c50*/  IMAD.MOV.U32 R11, RZ, RZ, c[0x4][0x94] ;  /* 0x01002500ff0b7624 */ /* 0x000fe400078e00ff */
[----:B------:R-:W-:Y:S02]  /*0c60*/  IMAD.MOV.U32 R12, RZ, RZ, 0x1 ;  /* 0x00000001ff0c7424 */ /* 0x000fe400078e00ff */
[----:B0-----:R-:W-:Y:S01]  /*0c70*/  LEPC R20 ;  /* 0x000000000014734e */ /* 0x001fe20000000000 */
[----:B------:R-:W-:Y:S02]  /*0c80*/  MOV R3, 0xcf0 ;  /* 0x00000cf000037802 */ /* 0x000fe40000000f00 */
[----:B------:R-:W-:Y:S02]  /*0c90*/  MOV R0, 0xc70 ;  /* 0x00000c7000007802 */ /* 0x000fe40000000f00 */
[----:B------:R-:W-:Y:S02]  /*0ca0*/  MOV R9, 0x0 ;  /* 0x0000000000097802 */ /* 0x000fe40000000f00 */
[----:B------:R-:W-:Y:S02]  /*0cb0*/  MOV R27, 0x0 ;  /* 0x00000000001b7802 */ /* 0x000fe40000000f00 */
[----:B------:R-:W-:-:S04]  /*0cc0*/  IADD3 R20, P0, P1, -R0, R3, R20 ;  /* 0x0000000300147210 */ /* 0x000fc8000791e114 */
[----:B------:R-:W-:-:S04]  /*0cd0*/  IADD3.X R21, ~R27, R9, R21, P0, P1 ;  /* 0x000000091b157210 */ /* 0x000fc800007e2515 */
[----:B-1----:R-:W-:Y:S05]  /*0ce0*/  CALL.ABS.NOINC R14 ;  /* 0x000000000e007343 */ /* 0x002fea0003c00000 */
.L_x_831:
[----:B------:R-:W-:Y:S01]  /*0cf0*/  ISETP.NE.AND P6, PT, R39, RZ, PT ;  /* 0x000000ff2700720c */ /* 0x000fe20003fc5270 */
[----:B------:R-:W-:Y:S02]  /*0d00*/  IMAD R0, R37, R36, R38 ;  /* 0x0000002425007224 */ /* 0x000fe400078e0226 */
[----:B------:R-:W-:-:S03]  /*0d10*/  IMAD.MOV.U32 R5, RZ, RZ, c[0x0][0x1e0] ;  /* 0x00007800ff057624 */ /* 0x000fc600078e00ff */
[----:B------:R-:W-:-:S05]  /*0d20*/  LEA R10, R0, 0x240, 0x2 ;  /* 0x00000240000a7811 */ /* 0x000fca00078e10ff */
[----:B------:R-:W-:Y:S02]  /*0d30*/  IMAD R11, R5, 0x4, R10 ;  /* 0x00000004050b7824 */ /* 0x000fe400078e020a */
[----:B------:R-:W-:Y:S05]  /*0d40*/  @!P6 BRA `(.L_x_832) ;  /* 0x000000300000e947 */ /* 0x000fea0003800000 */
[----:B------:R-:W-:Y:S01]  /*0d50*/  ISETP.NE.AND P5, PT, RZ, c[0x0][0x1ec], PT ;  /* 0x00007b00ff007a0c */ /* 0x000fe20003fa5270 */
[----:B------:R0:W-:-:S12]  /*0d60*/  STS.64 [R10], R32 ;  /* 0x000000200a007388 */ /* 0x0001d80000000a00 */
[----:B------:R0:W-:Y:S02]  /*0d70*/  @!P5 STS.64 [R11], R30 ;  /* 0x0000001e0b00d388 */ /* 0x0001e40000000a00 */
.L_x_832:
        /* <DEDUP_REMOVED lines=11> */
[----:B------:R-:W-:Y:S01]  /*0e30*/  LEA R12, R0, 0x240, 0x2 ;  /* 0x00000240000c7811 */ /* 0x000fe200078e10ff */
[----:B0-----:R0:W1:Y:S01]  /*0e40*/  LDS R32, [R0.X4+0x240] ;  /* 0x0002400000207984 */ /* 0x0010620000004800 */
[----:B------:R-:W-:Y:S01]  /*0e50*/  ISETP.NE.AND P0, PT, RZ, c[0x0][0x1ec], PT ;  /* 0x00007b00ff007a0c */ /* 0x000fe20003f05270 */
[----:B------:R-:W-:Y:S01]  /*0e60*/  BSSY B1, `(.L_x_835) ;  /* 0x0000036000017945 */ /* 0x000fe20003800000 */
[----:B------:R-:W-:-:S05]  /*0e70*/  LEA R14, R37, R12, 0x2 ;  /* 0x0000000c250e7211 */ /* 0x000fca00078e10ff */
[----:B------:R0:W2:Y:S06]  /*0e80*/  LDS R33, [R14] ;  /* 0x000000000e217984 */ /* 0x0000ac0000000800 */
[----:B------:R-:W-:Y:S05]  /*0e90*/  @!P0 BRA `(.L_x_836) ;  /* 0x0000013000008947 */ /* 0x000fea0003800000 */
[----:B------:R-:W-:-:S05]  /*0ea0*/  IMAD.SHL.U32 R8, R0, 0x2, RZ ;  /* 0x0000000200087824 */ /* 0x000fca00078e00ff */
[----:B------:R-:W-:-:S13]  /*0eb0*/  ISETP.GE.AND P0, PT, R8, c[0x0][0x1e0], PT ;  /* 0x0000780008007a0c */ /* 0x000fda0003f06270 */
[----:B------:R-:W-:Y:S05]  /*0ec0*/  @P0 BRA `(.L_x_837) ;  /* 0x000002f000000947 */ /* 0x000fea0003800000 */
[----:B------:R-:W3:Y:S08]  /*0ed0*/  I2F R3, c[0x0][0x1e0] ;  /* 0x0000780000037b06 */ /* 0x000ef00000201400 */
[----:B------:R-:W-:Y:S08]  /*0ee0*/  I2F R4, R8 ;  /* 0x0000000800047306 */ /* 0x000ff00000201400 */
[----:B---3--:R-:W3:Y:S08]  /*0ef0*/  MUFU.RCP R3, R3 ;  /* 0x0000000300037308 */ /* 0x008ef00000001000 */
[----:B0-----:R-:W-:Y:S01]  /*0f00*/  I2F R0, c[0x0][0x1ec] ;  /* 0x00007b0000007b06 */ /* 0x001fe20000201400 */
[----:B---3--:R-:W-:-:S04]  /*0f10*/  FMUL.FTZ R4, R4, R3 ;  /* 0x0000000304047220 */ /* 0x008fc80000410000 */
[----:B------:R-:W-:-:S04]  /*0f20*/  FMUL.FTZ R4, R4, 13.28771209716796875 ;  /* 0x41549a7804047820 */ /* 0x000fc80000410000 */
[----:B------:R-:W0:Y:S02]  /*0f30*/  MUFU.EX2 R5, -R4 ;  /* 0x8000000400057308 */ /* 0x000e240000000800 */
[----:B0-----:R-:W-:-:S04]  /*0f40*/  FMUL.FTZ R0, R0, R5 ;  /* 0x0000000500007220 */ /* 0x001fc80000410000 */
[----:B------:R-:W-:-:S04]  /*0f50*/  FMUL.RZ R6, R0, 0.15915493667125701904 ;  /* 0x3e22f98300067820 */ /* 0x000fc8000040c000 */
[----:B------:R-:W0:Y:S08]  /*0f60*/  MUFU.SIN R5, R6 ;  /* 0x0000000600057308 */ /* 0x000e300000000400 */
[----:B------:R-:W3:Y:S01]  /*0f70*/  MUFU.COS R0, R6 ;  /* 0x0000000600007308 */ /* 0x000ee20000000000 */
[-C--:B0-2---:R-:W-:Y:S02]  /*0f80*/  FMUL.FTZ R7, R33, R5.reuse ;  /* 0x0000000521077220 */ /* 0x085fe40000410000 */
[----:B-1----:R-:W-:-:S02]  /*0f90*/  FMUL.FTZ R5, R32, R5 ;  /* 0x0000000520057220 */ /* 0x002fc40000410000 */
[-C--:B---3--:R-:W-:Y:S02]  /*0fa0*/  FFMA.FTZ R32, R32, R0.reuse, -R7 ;  /* 0x0000000020207223 */ /* 0x088fe40000010807 */
[----:B------:R-:W-:Y:S01]  /*0fb0*/  FFMA.FTZ R33, R33, R0, R5 ;  /* 0x0000000021217223 */ /* 0x000fe20000010005 */
[----:B------:R-:W-:Y:S05]  /*0fc0*/  BRA `(.L_x_837) ;  /* 0x000001f000007947 */ /* 0x000fea0003800000 */
.L_x_836:
[C---:B------:R-:W-:Y:S01]  /*0fd0*/  LEA R13, R5.reuse, R12, 0x2 ;  /* 0x0000000c050d7211 */ /* 0x040fe200078e10ff */
[----:B------:R-:W-:Y:S01]  /*0fe0*/  IMAD R20, R5, 0x4, R14 ;  /* 0x0000000405147824 */ /* 0x000fe200078e020e */
[----:B------:R-:W-:Y:S01]  /*0ff0*/  BSSY B2, `(.L_x_838) ;  /* 0x000001a000027945 */ /* 0x000fe20003800000 */
[----:B------:R-:W-:Y:S02]  /*1000*/  IMAD.SHL.U32 R6, R0, 0x2, RZ ;  /* 0x0000000200067824 */ /* 0x000fe400078e00ff */
[----:B------:R3:W4:Y:S03]  /*1010*/  LDS R30, [R13] ;  /* 0x000000000d1e7984 */ /* 0x0007260000000800 */
[----:B------:R-:W-:Y:S01]  /*1020*/  ISETP.GE.AND P0, PT, R6, c[0x0][0x1e0], PT ;  /* 0x0000780006007a0c */ /* 0x000fe20003f06270 */
[----:B------:R3:W0:-:S12]  /*1030*/  LDS R31, [R20] ;  /* 0x00000000141f7984 */ /* 0x0006180000000800 */
[----:B------:R-:W-:Y:S05]  /*1040*/  @P0 BRA `(.L_x_839) ;  /* 0x0000014000000947 */ /* 0x000fea0003800000 */
[----:B---3--:R-:W3:Y:S01]  /*1050*/  I2F R7, c[0x0][0x1e0] ;  /* 0x0000780000077b06 */ /* 0x008ee20000201400 */
[----:B0-----:R-:W-:-:S07]  /*1060*/  IADD3 R0, -R22, c[0x0][0x1ec], RZ ;  /* 0x00007b0016007a10 */ /* 0x001fce0007ffe1ff */
[----:B------:R-:W-:Y:S08]  /*1070*/  I2F R3, R6 ;  /* 0x0000000600037306 */ /* 0x000ff00000201400 */
[----:B---3--:R-:W0:Y:S08]  /*1080*/  MUFU.RCP R4, R7 ;  /* 0x0000000700047308 */ /* 0x008e300000001000 */
[----:B------:R-:W-:Y:S01]  /*1090*/  I2F R0, R0 ;  /* 0x0000000000007306 */ /* 0x000fe20000201400 */
[----:B0-----:R-:W-:-:S04]  /*10a0*/  FMUL.FTZ R3, R3, R4 ;  /* 0x0000000403037220 */ /* 0x001fc80000410000 */
[----:B------:R-:W-:-:S06]  /*10b0*/  FMUL.FTZ R3, R3, 13.28771209716796875 ;  /* 0x41549a7803037820 */ /* 0x000fcc0000410000 */
[----:B------:R-:W0:Y:S02]  /*10c0*/  MUFU.EX2 R3, -R3 ;  /* 0x8000000300037308 */ /* 0x000e240000000800 */
[----:B0-----:R-:W-:-:S04]  /*10d0*/  FMUL.FTZ R4, R0, R3 ;  /* 0x0000000300047220 */ /* 0x001fc80000410000 */
[----:B------:R-:W-:-:S04]  /*10e0*/  FMUL.RZ R8, R4, 0.15915493667125701904 ;  /* 0x3e22f98304087820 */ /* 0x000fc8000040c000 */
[----:B------:R-:W0:Y:S08]  /*10f0*/  MUFU.SIN R5, R8 ;  /* 0x0000000800057308 */ /* 0x000e300000000400 */
[----:B------:R-:W3:Y:S01]  /*1100*/  MUFU.COS R4, R8 ;  /* 0x0000000800047308 */ /* 0x000ee20000000000 */
[-C--:B0-----:R-:W-:Y:S02]  /*1110*/  FMUL.FTZ R9, R31, R5.reuse ;  /* 0x000000051f097220 */ /* 0x081fe40000410000 */
[----:B--2---:R-:W-:-:S02]  /*1120*/  FMUL.FTZ R7, R33, R5 ;  /* 0x0000000521077220 */ /* 0x004fc40000410000 */
[-C--:B-1----:R-:W-:Y:S02]  /*1130*/  FMUL.FTZ R6, R32, R5.reuse ;  /* 0x0000000520067220 */ /* 0x082fe40000410000 */
[C---:B----4-:R-:W-:Y:S02]  /*1140*/  FMUL.FTZ R5, R30.reuse, R5 ;  /* 0x000000051e057220 */ /* 0x050fe40000410000 */
[-C--:B---3--:R-:W-:Y:S02]  /*1150*/  FFMA.FTZ R30, R30, R4.reuse, -R9 ;  /* 0x000000041e1e7223 */ /* 0x088fe40000010809 */
[-C--:B------:R-:W-:Y:S02]  /*1160*/  FFMA.FTZ R32, R32, R4.reuse, -R7 ;  /* 0x0000000420207223 */ /* 0x080fe40000010807 */
[-C--:B------:R-:W-:Y:S02]  /*1170*/  FFMA.FTZ R33, R33, R4.reuse, R6 ;  /* 0x0000000421217223 */ /* 0x080fe40000010006 */
[----:B------:R-:W-:-:S02]  /*1180*/  FFMA.FTZ R31, R31, R4, R5 ;  /* 0x000000041f1f7223 */ /* 0x000fc40000010005 */
.L_x_839:
[----:B---3--:R-:W-:Y:S05]  /*1190*/  BSYNC B2 ;  /* 0x0000000000027941 */ /* 0x008fea0003800000 */
.L_x_838:
[----:B----4-:R3:W-:Y:S04]  /*11a0*/  STS [R13], R30 ;  /* 0x0000001e0d007388 */ /* 0x0107e80000000800 */
[----:B0-----:R3:W-:Y:S02]  /*11b0*/  STS [R20], R31 ;  /* 0x0000001f14007388 */ /* 0x0017e40000000800 */
.L_x_837:
[----:B------:R-:W-:Y:S05]  /*11c0*/  BSYNC B1 ;  /* 0x0000000000017941 */ /* 0x000fea0003800000 */
.L_x_835:
[----:B-1----:R1:W-:Y:S04]  /*11d0*/  STS [R12], R32 ;  /* 0x000000200c007388 */ /* 0x0023e80000000800 */
[----:B--2---:R1:W-:Y:S02]  /*11e0*/  STS [R14], R33 ;  /* 0x000000210e007388 */ /* 0x0043e40000000800 */
.L_x_834:
[----:B------:R-:W-:Y:S05]  /*11f0*/  BSYNC B0 ;  /* 0x0000000000007941 */ /* 0x000fea0003800000 */
.L_x_833:
[----:B------:R-:W-:Y:S06]  /*1200*/  BAR.SYNC.DEFER_BLOCKING 0x0 ;  /* 0x0000000000007b1d */ /* 0x000fec0000010000 */
[----:B------:R-:W-:Y:S01]  /*1210*/  BSSY B0, `(.L_x_840) ;  /* 0x0000005000007945 */ /* 0x000fe20003800000 */
[----:B------:R-:W-:Y:S05]  /*1220*/  @!P6 BRA `(.L_x_841) ;  /* 0x000000300000e947 */ /* 0x000fea0003800000 */
[----:B------:R-:W-:Y:S01]  /*1230*/  ISETP.NE.AND P0, PT, RZ, c[0x0][0x1ec], PT ;  /* 0x00007b00ff007a0c */ /* 0x000fe20003f05270 */
[----:B01----:R0:W1:-:S12]  /*1240*/  LDS.64 R32, [R10] ;  /* 0x000000000a207984 */ /* 0x0030580000000a00 */
[----:B---3--:R0:W2:Y:S02]  /*1250*/  @!P0 LDS.64 R30, [R11] ;  /* 0x000000000b1e8984 */ /* 0x0080a40000000a00 */
.L_x_841:
[----:B------:R-:W-:Y:S05]  /*1260*/  BSYNC B0 ;  /* 0x0000000000007941 */ /* 0x000fea0003800000 */
.L_x_840:
[----:B------:R-:W-:Y:S06]  /*1270*/  BAR.SYNC.DEFER_BLOCKING 0x0 ;  /* 0x0000000000007b1d */ /* 0x000fec0000010000 */
[----:B------:R-:W-:Y:S05]  /*1280*/  BRA `(.L_x_830) ;  /* 0x000002c000007947 */ /* 0x000fea0003800000 */
.L_x_829:
[----:B------:R-:W-:Y:S01]  /*1290*/  ISETP.NE.AND P0, PT, RZ, c[0x0][0x1ec], PT ;  /* 0x00007b00ff007a0c */ /* 0x000fe20003f05270 */
[----:B------:R-:W-:Y:S01]  /*12a0*/  BSSY B0, `(.L_x_830) ;  /* 0x000002a000007945 */ /* 0x000fe20003800000 */
[----:B------:R-:W-:-:S11]  /*12b0*/  IADD3 R7, -R22, c[0x0][0x1ec], RZ ;  /* 0x00007b0016077a10 */ /* 0x000fd60007ffe1ff */
[----:B------:R-:W-:Y:S05]  /*12c0*/  @!P0 BRA `(.L_x_842) ;  /* 0x0000012000008947 */ /* 0x000fea0003800000 */
[----:B------:R-:W-:-:S13]  /*12d0*/  ISETP.GE.AND P0, PT, R14, c[0x0][0x1e0], PT ;  /* 0x000078000e007a0c */ /* 0x000fda0003f06270 */
[----:B------:R-:W-:Y:S05]  /*12e0*/  @P0 BRA `(.L_x_843) ;  /* 0x0000025000000947 */ /* 0x000fea0003800000 */
[----:B------:R-:W0:Y:S08]  /*12f0*/  I2F R8, c[0x0][0x1e0] ;  /* 0x0000780000087b06 */ /* 0x000e300000201400 */
        /* <DEDUP_REMOVED lines=11> */
[----:B------:R-:W-:-:S02]  /*13b0*/  FMUL.FTZ R4, R32, R4 ;  /* 0x0000000420047220 */ /* 0x000fc40000410000 */
[-C--:B-1----:R-:W-:Y:S02]  /*13c0*/  FFMA.FTZ R32, R32, R0.reuse, -R5 ;  /* 0x0000000020207223 */ /* 0x082fe40000010805 */
[----:B------:R-:W-:Y:S01]  /*13d0*/  FFMA.FTZ R33, R33, R0, R4 ;  /* 0x0000000021217223 */ /* 0x000fe20000010004 */
[----:B------:R-:W-:Y:S05]  /*13e0*/  BRA `(.L_x_843) ;  /* 0x0000015000007947 */ /* 0x000fea0003800000 */
.L_x_842:
        /* <DEDUP_REMOVED lines=15> */
[-C--:B------:R-:W-:Y:S02]  /*14e0*/  FMUL.FTZ R10, R32, R8.reuse ;  /* 0x00000008200a7220 */ /* 0x080fe40000410000 */
[C---:B------:R-:W-:Y:S02]  /*14f0*/  FMUL.FTZ R0, R30.reuse, R8 ;  /* 0x000000081e007220 */ /* 0x040fe40000410000 */
[-C--:B-1----:R-:W-:Y:S02]  /*1500*/  FFMA.FTZ R30, R30, R6.reuse, -R3 ;  /* 0x000000061e1e7223 */ /* 0x082fe40000010803 */
[-C--:B------:R-:W-:Y:S02]  /*1510*/  FFMA.FTZ R32, R32, R6.reuse, -R9 ;  /* 0x0000000620207223 */ /* 0x080fe40000010809 */
[-C--:B------:R-:W-:Y:S02]  /*1520*/  FFMA.FTZ R33, R33, R6.reuse, R10 ;  /* 0x0000000621217223 */ /* 0x080fe4000001000a */
[----:B------:R-:W-:-:S02]  /*1530*/  FFMA.FTZ R31, R31, R6, R0 ;  /* 0x000000061f1f7223 */ /* 0x000fc40000010000 */
.L_x_843:
[----:B------:R-:W-:Y:S05]  /*1540*/  BSYNC B0 ;  /* 0x0000000000007941 */ /* 0x000fea0003800000 */
.L_x_830:
[----:B------:R-:W-:Y:S01]  /*1550*/  ISETP.GT.AND P0, PT, R19, 0x1f, PT ;  /* 0x0000001f1300780c */ /* 0x000fe20003f04270 */
[----:B------:R-:W-:Y:S01]  /*1560*/  BSSY B0, `(.L_x_844) ;  /* 0x000001c000007945 */ /* 0x000fe20003800000 */
[----:B---3--:R-:W-:Y:S01]  /*1570*/  IADD3 R20, R16, -c[0x0][0x1d4], RZ ;  /* 0x8000750010147a10 */ /* 0x008fe20007ffe0ff */
[----:B0-----:R-:W-:-:S03]  /*1580*/  IMAD.MOV.U32 R0, RZ, RZ, RZ ;  /* 0x000000ffff007224 */ /* 0x001fc600078e00ff */
[----:B------:R-:W-:-:S07]  /*1590*/  IMNMX R20, RZ, R20, !PT ;  /* 0x00000014ff147217 */ /* 0x000fce0007800200 */
[----:B------:R-:W-:Y:S05]  /*15a0*/  @P0 BRA `(.L_x_845) ;  /* 0x0000017000000947 */ /* 0x000fea0003800000 */
[----:B------:R-:W-:Y:S01]  /*15b0*/  ISETP.NE.AND P1, PT, RZ, c[0x0][0x1ec], PT ;  /* 0x00007b00ff007a0c */ /* 0x000fe20003f25270 */
[----:B-1----:R0:W-:Y:S01]  /*15c0*/  STS.64 [R19.X8+0x40], R32 ;  /* 0x0000402013007388 */ /* 0x0021e20000008a00 */
[----:B------:R-:W-:Y:S01]  /*15d0*/  LEA R34, R24, R34, 0x2 ;  /* 0x0000002218227211 */ /* 0x000fe200078e10ff */
[----:B--2---:R-:W-:Y:S01]  /*15e0*/  FMUL.FTZ R3, R31, R33 ;  /* 0x000000211f037220 */ /* 0x004fe20000410000 */
[----:B------:R-:W-:-:S03]  /*15f0*/  ISETP.GT.OR P0, PT, R19, 0x17, P1 ;  /* 0x000000171300780c */ /* 0x000fc60000f04670 */
[----:B------:R-:W-:Y:S02]  /*1600*/  IMAD R4, R35, c[0x0][0x1d4], R34 ;  /* 0x0000750023047a24 */ /* 0x000fe400078e0222 */
[----:B------:R-:W-:-:S04]  /*1610*/  FFMA.FTZ R6, R30, R32, R3 ;  /* 0x000000201e067223 */ /* 0x000fc80000010003 */
[----:B------:R0:W-:Y:S04]  /*1620*/  @!P1 STS.64 [R19.X8+0x140], R28 ;  /* 0x0001401c13009388 */ /* 0x0001e80000008a00 */
[----:B------:R-:W-:-:S04]  /*1630*/  @!P0 IMAD.MOV.U32 R5, RZ, RZ, 0x4 ;  /* 0x00000004ff058424 */ /* 0x000fc800078e00ff */
[----:B------:R-:W-:-:S05]  /*1640*/  @!P0 IMAD.WIDE R4, R4, R5, c[0x0][0x198] ;  /* 0x0000660004048625 */ /* 0x000fca00078e0205 */
[----:B------:R0:W-:Y:S01]  /*1650*/  @!P0 STG.E.64 [R4.64], R30 ;  /* 0x0000001e04008986 */ /* 0x0001e2000c101b24 */
[----:B------:R-:W-:Y:S05]  /*1660*/  BRA.DIV ~URZ, `(.L_x_846) ;  /* 0x000066927f007947 */ /* 0x000fea000b800000 */
[----:B------:R1:W2:Y:S02]  /*1670*/  SHFL.BFLY PT, R0, R6, 0x10, 0x1f ;  /* 0x0e001f0006007f89 */ /* 0x0002a400000e0000 */
.L_x_944:
        /* <DEDUP_REMOVED lines=9> */
.L_x_945:
[----:B-1----:R-:W-:Y:S02]  /*1710*/  FADD.FTZ R0, R5, R6 ;  /* 0x0000000605007221 */ /* 0x002fe40000010000 */
.L_x_845:
[----:B------:R-:W-:Y:S05]  /*1720*/  BSYNC B0 ;  /* 0x0000000000007941 */ /* 0x000fea0003800000 */
.L_x_844:
[----:B------:R-:W-:Y:S01]  /*1730*/  ISETP.NE.AND P0, PT, R19, RZ, PT ;  /* 0x000000ff1300720c */ /* 0x000fe20003f05270 */
[----:B------:R-:W-:-:S12]  /*1740*/  IMAD.MOV.U32 R221, RZ, RZ, -0x800001 ;  /* 0xff7fffffffdd7424 */ /* 0x000fd800078e00ff */
[----:B------:R-:W-:Y:S05]  /*1750*/  @P0 BRA `(.L_x_848) ;  /* 0x000000e000000947 */ /* 0x000fea0003800000 */
[----:B------:R-:W-:-:S04]  /*1760*/  ISETP.NE.U32.AND P0, PT, RZ, c[0x0][0x218], PT ;  /* 0x00008600ff007a0c */ /* 0x000fc80003f05070 */
[----:B------:R-:W-:-:S13]  /*1770*/  ISETP.NE.AND.EX P0, PT, RZ, c[0x0][0x21c], PT, P0 ;  /* 0x00008700ff007a0c */ /* 0x000fda0003f05300 */
[----:B------:R-:W-:Y:S01]  /*1780*/  @P0 IADD3 R3, R25, -R22, RZ ;  /* 0x8000001619030210 */ /* 0x000fe20007ffe0ff */
[----:B------:R-:W-:-:S04]  /*1790*/  @P0 IMAD.MOV.U32 R5, RZ, RZ, 0x4 ;  /* 0x00000004ff050424 */ /* 0x000fc800078e00ff */
[----:B------:R-:W-:-:S04]  /*17a0*/  @P0 IMAD R4, R18, c[0x0][0x220], R3 ;  /* 0x0000880012040a24 */ /* 0x000fc800078e0203 */
[----:B------:R-:W-:-:S04]  /*17b0*/  @P0 IMAD R4, R4, c[0x0][0x220], R3 ;  /* 0x0000880004040a24 */ /* 0x000fc800078e0203 */
[----:B------:R-:W-:-:S06]  /*17c0*/  @P0 IMAD.WIDE R4, R4, R5, c[0x0][0x218] ;  /* 0x0000860004040625 */ /* 0x000fcc00078e0205 */
[----:B------:R-:W3:Y:S01]  /*17d0*/  @P0 LDG.E R4, [R4.64] ;  /* 0x0000002404040981 */ /* 0x000ee2000c1e1900 */
[----:B------:R-:W-:Y:S01]  /*17e0*/  IADD3 R20, R16, -c[0x0][0x1d4], RZ ;  /* 0x8000750010147a10 */ /* 0x000fe20007ffe0ff */
[----:B------:R-:W-:-:S03]  /*17f0*/  FMUL.FTZ R221, R0, c[0x0][0x1f0] ;  /* 0x00007c0000dd7a20 */ /* 0x000fc60000410000 */
[----:B------:R-:W-:-:S04]  /*1800*/  IMNMX R20, RZ, R20, !PT ;  /* 0x00000014ff147217 */ /* 0x000fc80007800200 */
[----:B------:R-:W-:Y:S01]  /*1810*/  IADD3 R0, -R20, -0x1, R16 ;  /* 0xffffffff14007810 */ /* 0x000fe20007ffe110 */
[----:B---3--:R-:W-:-:S05]  /*1820*/  @P0 FADD.FTZ R221, R221, R4 ;  /* 0x00000004dddd0221 */ /* 0x008fca0000010000 */
[----:B------:R3:W-:Y:S02]  /*1830*/  STS [R0.X4+0x240], R221 ;  /* 0x000240dd00007388 */ /* 0x0007e40000004800 */
.L_x_848:
[----:B------:R-:W-:Y:S02]  /*1840*/  WARPSYNC 0xffffffff ;  /* 0xffffffff00007948 */ /* 0x000fe40003800000 */
[----:B------:R-:W-:Y:S01]  /*1850*/  BAR.SYNC.DEFER_BLOCKING 0x0 ;  /* 0x0000000000007b1d */ /* 0x000fe20000010000 */
[--C-:B---3--:R-:W-:Y:S01]  /*1860*/  IADD3 R0, R25, 0x1f, -R20.reuse ;  /* 0x0000001f19007810 */ /* 0x108fe20007ffe814 */
[----:B------:R-:W-:-:S03]  /*1870*/  IMAD.IADD R5, R19, 0x1, R20 ;  /* 0x0000000113057824 */ /* 0x000fc600078e0214 */
[----:B------:R-:W-:Y:S01]  /*1880*/  SHF.R.S32.HI R3, RZ, 0x1f, R0 ;  /* 0x0000001fff037819 */ /* 0x000fe20000011400 */
[----:B------:R-:W-:Y:S02]  /*1890*/  ULDC UR4, c[0x0][0x1ec] ;  /* 0x00007b0000047ab9 */ /* 0x000fe40000000800 */
[----:B------:R-:W-:Y:S01]  /*18a0*/  UISETP.NE.AND UP0, UPT, URZ, UR4, UPT ;  /* 0x000000043f00728c */ /* 0x000fe2000bf05270 */
[----:B------:R-:W-:-:S04]  /*18b0*/  LEA.HI R3, R3, R0, RZ, 0x5 ;  /* 0x0000000003037211 */ /* 0x000fc800078f28ff */
[----:B------:R-:W-:Y:S02]  /*18c0*/  LOP3.LUT R3, R3, 0xffffffe0, RZ, 0xc0, !PT ;  /* 0xffffffe003037812 */ /* 0x000fe400078ec0ff */
[----:B------:R-:W-:Y:S02]  /*18d0*/  PLOP3.LUT P1, PT, PT, PT, UP0, 0x80, 0x0 ;  /* 0x000000000000781c */ /* 0x000fe40003f2f008 */
[----:B------:R-:W-:-:S04]  /*18e0*/  IADD3 R222, R3, R20, RZ ;  /* 0x0000001403de7210 */ /* 0x000fc80007ffe0ff */
[----:B------:R-:W-:Y:S01]  /*18f0*/  ISETP.GE.AND P0, PT, R5, R222, PT ;  /* 0x000000de0500720c */ /* 0x000fe20003f06270 */
[----:B-1----:R-:W1:Y:S04]  /*1900*/  LDS.128 R12, [0x40] ;  /* 0x00004000ff0c7984 */ /* 0x002e680000000c00 */
[----:B--2---:R-:W2:Y:S04]  /*1910*/  LDS.128 R28, [0x50] ;  /* 0x00005000ff1c7984 */ /* 0x004ea80000000c00 */
[----:B------:R-:W3:Y:S04]  /*1920*/  LDS.128 R32, [0x60] ;  /* 0x00006000ff207984 */ /* 0x000ee80000000c00 */
[----:B------:R-:W4:Y:S04]  /*1930*/  LDS.128 R36, [0x70] ;  /* 0x00007000ff247984 */ /* 0x000f280000000c00 */
[----:B------:R-:W0:Y:S04]  /*1940*/  LDS.128 R40, [0x80] ;  /* 0x00008000ff287984 */ /* 0x000e280000000c00 */
        /* <DEDUP_REMOVED lines=10> */
[----:B------:R-:W0:Y:S01]  /*19f0*/  LDS.128 R84, [0x130] ;  /* 0x00013000ff547984 */ /* 0x000e220000000c00 */
[----:B------:R-:W-:Y:S05]  /*1a00*/  @P1 BRA `(.L_x_849) ;  /* 0x0000010000001947 */ /* 0x000fea0003800000 */
[----:B-1234-:R-:W1:Y:S04]  /*1a10*/  LDS.128 R88, [0x140] ;  /* 0x00014000ff587984 */ /* 0x01ee680000000c00 */
[----:B------:R-:W2:Y:S04]  /*1a20*/  LDS.128 R92, [0x150] ;  /* 0x00015000ff5c7984 */ /* 0x000ea80000000c00 */
        /* <DEDUP_REMOVED lines=13> */
[----:B------:R-:W0:Y:S02]  /*1b00*/  LDS.128 R148, [0x230] ;  /* 0x00023000ff947984 */ /* 0x000e240000000c00 */
.L_x_849:
[----:B-1234-:R-:W-:Y:S01]  /*1b10*/  BSSY B0, `(.L_x_850) ;  /* 0x0000311000007945 */ /* 0x01efe20003800000 */
[----:B------:R-:W-:Y:S01]  /*1b20*/  IMAD R4, R153, 0x30, RZ ;  /* 0x0000003099047824 */ /* 0x000fe200078e02ff */
[----:B------:R-:W-:Y:S05]  /*1b30*/  @P0 BRA `(.L_x_851) ;  /* 0x000030e000000947 */ /* 0x000fea0003800000 */
[----:B------:R-:W-:Y:S01]  /*1b40*/  IABS R0, c[0x0][0x1d4] ;  /* 0x0000750000007a13 */ /* 0x000fe20000000000 */
[----:B------:R-:W-:Y:S01]  /*1b50*/  IMAD R27, R152, c[0x0][0x1d4], RZ ;  /* 0x00007500981b7a24 */ /* 0x000fe200078e02ff */
[----:B------:R-:W-:Y:S01]  /*1b60*/  MOV R220, c[0x0][0x1e8] ;  /* 0x00007a0000dc7a02 */ /* 0x000fe20000000f00 */
[----:B------:R-:W-:Y:S01]  /*1b70*/  IMAD.MOV.U32 R21, RZ, RZ, c[0x0][0x1d4] ;  /* 0x00007500ff157624 */ /* 0x000fe200078e00ff */
[----:B------:R-:W1:Y:S02]  /*1b80*/  I2F.RP R8, R0 ;  /* 0x0000000000087306 */ /* 0x000e640000209400 */
[----:B------:R-:W-:Y:S01]  /*1b90*/  IADD3 R220, R220, c[0x0][0x210], RZ ;  /* 0x00008400dcdc7a10 */ /* 0x000fe20007ffe0ff */
[----:B------:R-:W-:-:S05]  /*1ba0*/  IMAD R21, R21, 0x30, RZ ;  /* 0x0000003015157824 */ /* 0x000fca00078e02ff */
[----:B-1----:R-:W1:Y:S02]  /*1bb0*/  MUFU.RCP R8, R8 ;  /* 0x0000000800087308 */ /* 0x002e640000001000 */
[----:B01----:R-:W-:-:S06]  /*1bc0*/  IADD3 R6, R8, 0xffffffe, RZ ;  /* 0x0ffffffe08067810 */ /* 0x003fcc0007ffe0ff */
[----:B------:R0:W1:Y:S02]  /*1bd0*/  F2I.FTZ.U32.TRUNC.NTZ R7, R6 ;  /* 0x0000000600077305 */ /* 0x000064000021f000 */
[----:B0-----:R-:W-:Y:S02]  /*1be0*/  IMAD.MOV.U32 R6, RZ, RZ, RZ ;  /* 0x000000ffff067224 */ /* 0x001fe400078e00ff */
[----:B-1----:R-:W-:-:S04]  /*1bf0*/  IMAD.MOV R3, RZ, RZ, -R7 ;  /* 0x000000ffff037224 */ /* 0x002fc800078e0a07 */
[----:B------:R-:W-:-:S04]  /*1c00*/  IMAD R3, R3, R0, RZ ;  /* 0x0000000003037224 */ /* 0x000fc800078e02ff */
[----:B------:R-:W-:Y:S01]  /*1c10*/  IMAD.HI.U32 R3, R7, R3, R6 ;  /* 0x0000000307037227 */ /* 0x000fe200078e0006 */
[----:B------:R-:W-:-:S03]  /*1c20*/  SHF.R.S32.HI R6, RZ, 0x1f, R27 ;  /* 0x0000001fff067819 */ /* 0x000fc6000001141b */
[----:B------:R-:W-:Y:S02]  /*1c30*/  IMAD.MOV.U32 R7, RZ, RZ, R5 ;  /* 0x000000ffff077224 */ /* 0x000fe400078e0005 */
.L_x_886:
[----:B------:R-:W-:Y:S01]  /*1c40*/  ISETP.NE.U32.AND P0, PT, RZ, c[0x0][0x200], PT ;  /* 0x00008000ff007a0c */ /* 0x000fe20003f05070 */
[----:B------:R-:W-:-:S03]  /*1c50*/  IMAD R214, R2, c[0x0][0x1d4], RZ ;  /* 0x0000750002d67a24 */ /* 0x000fc600078e02ff */
[----:B------:R-:W-:-:S13]  /*1c60*/  ISETP.NE.AND.EX P0, PT, RZ, c[0x0][0x204], PT, P0 ;  /* 0x00008100ff007a0c */ /* 0x000fda0003f05300 */
[----:B0-----:R-:W-:Y:S02]  /*1c70*/  @P0 SHF.R.S32.HI R5, RZ, 0x1f, R7 ;  /* 0x0000001fff050819 */ /* 0x001fe40000011407 */
[--C-:B------:R-:W-:Y:S02]  /*1c80*/  @P0 SHF.R.S32.HI R216, RZ, 0x1f, R214.reuse ;  /* 0x0000001fffd80819 */ /* 0x100fe400000114d6 */
[----:B------:R-:W-:-:S04]  /*1c90*/  @P0 IADD3 R212, P2, P3, R7, c[0x0][0x200], R214 ;  /* 0x0000800007d40a10 */ /* 0x000fc80007b5e0d6 */
[----:B------:R-:W-:-:S05]  /*1ca0*/  @P0 IADD3.X R213, R5, c[0x0][0x204], R216, P2, P3 ;  /* 0x0000810005d50a10 */ /* 0x000fca00017e64d8 */
[----:B------:R0:W2:Y:S01]  /*1cb0*/  @P0 LDG.E.U8 R212, [R212.64] ;  /* 0x00000024d4d40981 */ /* 0x0000a2000c1e1100 */
[----:B------:R-:W-:Y:S01]  /*1cc0*/  IABS R216, R7 ;  /* 0x0000000700d87213 */ /* 0x000fe20000000000 */
[----:B------:R-:W-:Y:S01]  /*1cd0*/  IMAD.MOV.U32 R215, RZ, RZ, 0x30 ;  /* 0x00000030ffd77424 */ /* 0x000fe200078e00ff */
[----:B------:R-:W-:Y:S01]  /*1ce0*/  IABS R218, c[0x0][0x1d4] ;  /* 0x0000750000da7a13 */ /* 0x000fe20000000000 */
[----:B------:R-:W-:Y:S01]  /*1cf0*/  IMAD R226, R17, c[0x0][0x1d8], R18 ;  /* 0x0000760011e27a24 */ /* 0x000fe200078e0212 */
[----:B------:R-:W-:Y:S01]  /*1d00*/  ISETP.GE.AND P3, PT, R7, RZ, PT ;  /* 0x000000ff0700720c */ /* 0x000fe20003f66270 */
[----:B------:R-:W-:Y:S01]  /*1d10*/  IMAD.HI.U32 R5, R3, R216, RZ ;  /* 0x000000d803057227 */ /* 0x000fe200078e00ff */
[----:B------:R-:W-:Y:S01]  /*1d20*/  ISETP.NE.AND P4, PT, RZ, c[0x0][0x1d4], PT ;  /* 0x00007500ff007a0c */ /* 0x000fe20003f85270 */
[----:B------:R-:W-:Y:S01]  /*1d30*/  BSSY B1, `(.L_x_852) ;  /* 0x000003c000017945 */ /* 0x000fe20003800000 */
[----:B------:R-:W-:Y:S01]  /*1d40*/  MOV R224, c[0x0][0x1d4] ;  /* 0x0000750000e07a02 */ /* 0x000fe20000000f00 */
[----:B------:R-:W-:Y:S01]  /*1d50*/  IMAD R226, R226, R215, 0x4 ;  /* 0x00000004e2e27424 */ /* 0x000fe200078e02d7 */
[----:B------:R-:W-:-:S05]  /*1d60*/  IADD3 R5, -R5, RZ, RZ ;  /* 0x000000ff05057210 */ /* 0x000fca0007ffe1ff */
[----:B------:R-:W-:-:S05]  /*1d70*/  IMAD R225, R218, R5, R216 ;  /* 0x00000005dae17224 */ /* 0x000fca00078e02d8 */
[----:B------:R-:W-:-:S13]  /*1d80*/  ISETP.GT.U32.AND P2, PT, R0, R225, PT ;  /* 0x000000e10000720c */ /* 0x000fda0003f44070 */
[----:B------:R-:W-:-:S05]  /*1d90*/  @!P2 IMAD.IADD R225, R225, 0x1, -R218 ;  /* 0x00000001e1e1a824 */ /* 0x000fca00078e0ada */
[----:B------:R-:W-:-:S13]  /*1da0*/  ISETP.GT.U32.AND P2, PT, R0, R225, PT ;  /* 0x000000e10000720c */ /* 0x000fda0003f44070 */
[----:B------:R-:W-:-:S05]  /*1db0*/  @!P2 IMAD.IADD R225, R225, 0x1, -R218 ;  /* 0x00000001e1e1a824 */ /* 0x000fca00078e0ada */
[----:B------:R-:W-:Y:S02]  /*1dc0*/  @!P3 IADD3 R225, -R225, RZ, RZ ;  /* 0x000000ffe1e1b210 */ /* 0x000fe40007ffe1ff */
[----:B------:R-:W-:-:S04]  /*1dd0*/  @!P4 LOP3.LUT R225, RZ, c[0x0][0x1d4], RZ, 0x33, !PT ;  /* 0x00007500ffe1ca12 */ /* 0x000fc800078e33ff */
[--C-:B------:R-:W-:Y:S01]  /*1de0*/  SHF.R.S32.HI R5, RZ, 0x1f, R225.reuse ;  /* 0x0000001fff057819 */ /* 0x100fe200000114e1 */
[----:B------:R-:W-:Y:S01]  /*1df0*/  IMAD R223, R224, 0xf, R225 ;  /* 0x0000000fe0df7824 */ /* 0x000fe200078e02e1 */
[----:B0-----:R-:W-:-:S04]  /*1e00*/  IADD3 R213, P2, R225, R214, RZ ;  /* 0x000000d6e1d57210 */ /* 0x001fc80007f5e0ff */
[----:B------:R-:W-:Y:S01]  /*1e10*/  LEA.HI.X.SX32 R214, R214, R5, 0x1, P2 ;  /* 0x00000005d6d67211 */ /* 0x000fe200010f0eff */
[----:B------:R-:W-:Y:S01]  /*1e20*/  IMAD.MOV.U32 R5, RZ, RZ, 0x4 ;  /* 0x00000004ff057424 */ /* 0x000fe200078e00ff */
[----:B------:R-:W-:Y:S02]  /*1e30*/  ISETP.GE.AND P2, PT, R7, R25, PT ;  /* 0x000000190700720c */ /* 0x000fe40003f46270 */
[----:B------:R-:W-:Y:S01]  /*1e40*/  LEA R228, P3, R213, c[0x0][0x1a8], 0x2 ;  /* 0x00006a00d5e47a11 */ /* 0x000fe200078610ff */
[----:B------:R-:W-:-:S03]  /*1e50*/  IMAD.WIDE R226, R226, R5, c[0x0][0x230] ;  /* 0x00008c00e2e27625 */ /* 0x000fc600078e0205 */
[----:B------:R-:W-:Y:S02]  /*1e60*/  LEA.HI.X R229, R213, c[0x0][0x1ac], R214, 0x2, P3 ;  /* 0x00006b00d5e57a11 */ /* 0x000fe400018f14d6 */
[----:B--2---:R-:W-:-:S05]  /*1e70*/  ISETP.NE.AND P0, PT, R212, RZ, P0 ;  /* 0x000000ffd400720c */ /* 0x004fca0000705270 */
[----:B-----5:R-:W-:Y:S05]  /*1e80*/  @P2 BRA `(.L_x_853) ;  /* 0x0000026000002947 */ /* 0x020fea0003800000 */
[----:B------:R-:W-:-:S05]  /*1e90*/  IMAD.SHL.U32 R216, R225, 0x4, RZ ;  /* 0x00000004e1d87824 */ /* 0x000fca00078e00ff */
[----:B------:R-:W-:-:S13]  /*1ea0*/  ISETP.GE.AND P3, PT, R216, R21, PT ;  /* 0x00000015d800720c */ /* 0x000fda0003f66270 */
[----:B------:R-:W2:Y:S02]  /*1eb0*/  @!P3 LDG.E R8, [R228.64] ;  /* 0x00000024e408b981 */ /* 0x000ea4000c1e1900 */
[----:B--2---:R-:W-:-:S04]  /*1ec0*/  @!P3 IMAD R8, R8, c[0x0][0x1d8], RZ ;  /* 0x000076000808ba24 */ /* 0x004fc800078e02ff */
[----:B------:R-:W-:Y:S02]  /*1ed0*/  @!P3 IMAD R9, R8, 0x30, RZ ;  /* 0x000000300809b824 */ /* 0x000fe400078e02ff */
[----:B------:R-:W-:Y:S02]  /*1ee0*/  @!P3 IMAD R8, R4, c[0x0][0x1d4], RZ ;  /* 0x000075000408ba24 */ /* 0x000fe400078e02ff */
[----:B------:R-:W-:-:S03]  /*1ef0*/  @!P3 IMAD R9, R9, c[0x0][0x1d4], R216 ;  /* 0x000075000909ba24 */ /* 0x000fc600078e02d8 */
        /* <DEDUP_REMOVED lines=17> */
[----:B------:R-:W2:Y:S01]  /*2010*/  @P5 LDG.E.128 R212, [R212.64] ;  /* 0x00000024d4d45981 */ /* 0x000ea2000c1e1d00 */
[----:B------:R-:W-:Y:S01]  /*2020*/  @!P3 IADD3 R217, P4, R27, R216, RZ ;  /* 0x000000d81bd9b210 */ /* 0x000fe20007f9e0ff */
[----:B-----5:R-:W-:Y:S02]  /*2030*/  FADD.FTZ R8, R88, R8 ;  /* 0x0000000858087221 */ /* 0x020fe40000010000 */
[----:B------:R-:W-:Y:S01]  /*2040*/  FADD.FTZ R9, R89, R9 ;  /* 0x0000000959097221 */ /* 0x000fe20000010000 */
[----:B------:R-:W-:Y:S01]  /*2050*/  @!P3 LEA.HI.X.SX32 R218, R216, R6, 0x1, P4 ;  /* 0x00000006d8dab211 */ /* 0x000fe200020f0eff */
[----:B------:R-:W-:Y:S01]  /*2060*/  FADD.FTZ R10, R90, R10 ;  /* 0x0000000a5a0a7221 */ /* 0x000fe20000010000 */
[----:B------:R-:W-:Y:S01]  /*2070*/  @!P3 LEA R216, P4, R217, c[0x0][0x198], 0x2 ;  /* 0x00006600d9d8ba11 */ /* 0x000fe200078810ff */
[----:B------:R-:W-:-:S03]  /*2080*/  FADD.FTZ R11, R91, R11 ;  /* 0x0000000b5b0b7221 */ /* 0x000fc60000010000 */
[----:B------:R-:W-:Y:S01]  /*2090*/  @!P3 LEA.HI.X R217, R217, c[0x0][0x19c], R218, 0x2, P4 ;  /* 0x00006700d9d9ba11 */ /* 0x000fe200020f14da */
[----:B--2---:R-:W-:Y:S02]  /*20a0*/  @P5 FMUL.FTZ R8, R8, R212 ;  /* 0x000000d408085220 */ /* 0x004fe40000410000 */
[----:B------:R-:W-:Y:S02]  /*20b0*/  @P5 FMUL.FTZ R9, R9, R213 ;  /* 0x000000d509095220 */ /* 0x000fe40000410000 */
[----:B------:R-:W-:Y:S02]  /*20c0*/  @P5 FMUL.FTZ R10, R10, R214 ;  /* 0x000000d60a0a5220 */ /* 0x000fe40000410000 */
[----:B------:R-:W-:-:S05]  /*20d0*/  @P5 FMUL.FTZ R11, R11, R215 ;  /* 0x000000d70b0b5220 */ /* 0x000fca0000410000 */
[----:B------:R0:W-:Y:S02]  /*20e0*/  @!P3 STG.E.128 [R216.64], R8 ;  /* 0x00000008d800b986 */ /* 0x0001e4000c101d24 */
.L_x_853:
[----:B0-----:R-:W-:Y:S05]  /*20f0*/  BSYNC B1 ;  /* 0x0000000000017941 */ /* 0x001fea0003800000 */
.L_x_852:
[----:B------:R-:W-:Y:S01]  /*2100*/  BSSY B1, `(.L_x_854) ;  /* 0x000002e000017945 */ /* 0x000fe20003800000 */
[----:B------:R-:W-:Y:S05]  /*2110*/  @P2 BRA `(.L_x_855) ;  /* 0x000002c000002947 */ /* 0x000fea0003800000 */
[----:B------:R-:W-:-:S04]  /*2120*/  IADD3 R152, R225, c[0x0][0x1d4], RZ ;  /* 0x00007500e1987a10 */ /* 0x000fc80007ffe0ff */
[----:B------:R-:W-:-:S04]  /*2130*/  SHF.L.U32 R216, R152, 0x2, RZ ;  /* 0x0000000298d87819 */ /* 0x000fc800000006ff */
[----:B------:R-:W-:-:S13]  /*2140*/  ISETP.GE.AND P3, PT, R216, R21, PT ;  /* 0x00000015d800720c */ /* 0x000fda0003f66270 */
[----:B------:R-:W2:Y:S01]  /*2150*/  @!P3 LDG.E R152, [R228.64] ;  /* 0x00000024e498b981 */ /* 0x000ea2000c1e1900 */
[----:B------:R-:W-:Y:S02]  /*2160*/  @!P3 IMAD R154, R4, c[0x0][0x1d4], RZ ;  /* 0x00007500049aba24 */ /* 0x000fe400078e02ff */
[----:B--2---:R-:W-:-:S04]  /*2170*/  @!P3 IMAD R152, R152, c[0x0][0x1d8], RZ ;  /* 0x000076009898ba24 */ /* 0x004fc800078e02ff */
        /* <DEDUP_REMOVED lines=15> */
[----:B------:R-:W2:Y:S01]  /*2270*/  @P5 LDG.E.128 R212, [R226.64] ;  /* 0x00000024e2d45981 */ /* 0x000ea2000c1e1d00 */
[----:B-----5:R-:W-:Y:S01]  /*2280*/  FADD.FTZ R233, R92, R152 ;  /* 0x000000985ce97221 */ /* 0x020fe20000010000 */
[----:B------:R-:W-:Y:S01]  /*2290*/  @!P3 IADD3 R152, P4, R27, R216, RZ ;  /* 0x000000d81b98b210 */ /* 0x000fe20007f9e0ff */
[----:B------:R-:W-:Y:S02]  /*22a0*/  FADD.FTZ R217, R93, R153 ;  /* 0x000000995dd97221 */ /* 0x000fe40000010000 */
[----:B------:R-:W-:Y:S01]  /*22b0*/  FADD.FTZ R218, R94, R154 ;  /* 0x0000009a5eda7221 */ /* 0x000fe20000010000 */
[----:B------:R-:W-:Y:S01]  /*22c0*/  @!P3 LEA.HI.X.SX32 R153, R216, R6, 0x1, P4 ;  /* 0x00000006d899b211 */ /* 0x000fe200020f0eff */
[----:B------:R-:W-:Y:S01]  /*22d0*/  FADD.FTZ R219, R95, R155 ;  /* 0x0000009b5fdb7221 */ /* 0x000fe20000010000 */
[----:B------:R-:W-:Y:S01]  /*22e0*/  @!P3 LEA R230, P4, R152, c[0x0][0x198], 0x2 ;  /* 0x0000660098e6ba11 */ /* 0x000fe200078810ff */
[----:B------:R-:W-:-:S03]  /*22f0*/  IMAD.MOV.U32 R216, RZ, RZ, R233 ;  /* 0x000000ffffd87224 */ /* 0x000fc600078e00e9 */
[----:B------:R-:W-:Y:S01]  /*2300*/  @!P3 LEA.HI.X R231, R152, c[0x0][0x19c], R153, 0x2, P4 ;  /* 0x0000670098e7ba11 */ /* 0x000fe200020f1499 */
[----:B--2---:R-:W-:Y:S02]  /*2310*/  @P5 FMUL.FTZ R216, R233, R212 ;  /* 0x000000d4e9d85220 */ /* 0x004fe40000410000 */
[----:B------:R-:W-:Y:S02]  /*2320*/  @P5 FMUL.FTZ R217, R217, R213 ;  /* 0x000000d5d9d95220 */ /* 0x000fe40000410000 */
[----:B------:R-:W-:Y:S02]  /*2330*/  @P5 FMUL.FTZ R218, R218, R214 ;  /* 0x000000d6dada5220 */ /* 0x000fe40000410000 */
[----:B------:R-:W-:Y:S02]  /*2340*/  @P5 FMUL.FTZ R219, R219, R215 ;  /* 0x000000d7dbdb5220 */ /* 0x000fe40000410000 */
[----:B------:R-:W-:Y:S01]  /*2350*/  IMAD.MOV.U32 R153, RZ, RZ, R217 ;  /* 0x000000ffff997224 */ /* 0x000fe200078e00d9 */
[----:B------:R-:W-:Y:S01]  /*2360*/  MOV R154, R218 ;  /* 0x000000da009a7202 */ /* 0x000fe20000000f00 */
[----:B------:R-:W-:Y:S01]  /*2370*/  IMAD.MOV.U32 R155, RZ, RZ, R219 ;  /* 0x000000ffff9b7224 */ /* 0x000fe200078e00db */
[----:B------:R0:W-:Y:S01]  /*2380*/  @!P3 STG.E.128 [R230.64], R216 ;  /* 0x000000d8e600b986 */ /* 0x0001e2000c101d24 */
[----:B------:R-:W-:Y:S01]  /*2390*/  IMAD.MOV.U32 R152, RZ, RZ, R216 ;  /* 0x000000ffff987224 */ /* 0x000fe200078e00d8 */
[----:B------:R-:W-:Y:S01]  /*23a0*/  @!P3 MOV R155, R219 ;  /* 0x000000db009bb202 */ /* 0x000fe20000000f00 */
[----:B------:R-:W-:Y:S01]  /*23b0*/  @!P3 IMAD.MOV.U32 R154, RZ, RZ, R218 ;  /* 0x000000ffff9ab224 */ /* 0x000fe200078e00da */
[----:B------:R-:W-:Y:S01]  /*23c0*/  @!P3 MOV R152, R216 ;  /* 0x000000d80098b202 */ /* 0x000fe20000000f00 */
[----:B------:R-:W-:-:S02]  /*23d0*/  @!P3 IMAD.MOV.U32 R153, RZ, RZ, R217 ;  /* 0x000000ffff99b224 */ /* 0x000fc400078e00d9 */
.L_x_855:
[----:B0-----:R-:W-:Y:S05]  /*23e0*/  BSYNC B1 ;  /* 0x0000000000017941 */ /* 0x001fea0003800000 */
.L_x_854:
[----:B------:R-:W-:Y:S01]  /*23f0*/  BSSY B1, `(.L_x_856) ;  /* 0x0000026000017945 */ /* 0x000fe20003800000 */
[----:B------:R-:W-:Y:S05]  /*2400*/  @P2 BRA `(.L_x_857) ;  /* 0x0000024000002947 */ /* 0x000fea0003800000 */
[----:B------:R-:W-:-:S04]  /*2410*/  IMAD.MOV.U32 R156, RZ, RZ, c[0x0][0x1d4] ;  /* 0x00007500ff9c7624 */ /* 0x000fc800078e00ff */
[----:B------:R-:W-:-:S05]  /*2420*/  IMAD R156, R156, 0x2, R225 ;  /* 0x000000029c9c7824 */ /* 0x000fca00078e02e1 */
        /* <DEDUP_REMOVED lines=20> */
[----:B------:R-:W2:Y:S01]  /*2570*/  @P5 LDG.E.128 R212, [R226.64+0x10] ;  /* 0x00001024e2d45981 */ /* 0x000ea2000c1e1d00 */
        /* <DEDUP_REMOVED lines=13> */
.L_x_857:
[----:B0-----:R-:W-:Y:S05]  /*2650*/  BSYNC B1 ;  /* 0x0000000000017941 */ /* 0x001fea0003800000 */
.L_x_856:
[----:B------:R-:W-:Y:S01]  /*2660*/  BSSY B1, `(.L_x_858) ;  /* 0x0000026000017945 */ /* 0x000fe20003800000 */
[----:B------:R-:W-:Y:S05]  /*2670*/  @P2 BRA `(.L_x_859) ;  /* 0x0000024000002947 */ /* 0x000fea0003800000 */
[----:B------:R-:W-:-:S04]  /*2680*/  IMAD R160, R224, 0x3, R225 ;  /* 0x00000003e0a07824 */ /* 0x000fc800078e02e1 */
[----:B------:R-:W-:-:S05]  /*2690*/  IMAD.SHL.U32 R218, R160, 0x4, RZ ;  /* 0x00000004a0da7824 */ /* 0x000fca00078e00ff */
[----:B------:R-:W-:-:S13]  /*26a0*/  ISETP.GE.AND P1, PT, R218, R21, PT ;  /* 0x00000015da00720c */ /* 0x000fda0003f26270 */
[----:B------:R-:W2:Y:S01]  /*26b0*/  @!P1 LDG.E R160, [R228.64] ;  /* 0x00000024e4a09981 */ /* 0x000ea2000c1e1900 */
[----:B------:R-:W-:Y:S01]  /*26c0*/  @!P1 IMAD R162, R4, c[0x0][0x1d4], RZ ;  /* 0x0000750004a29a24 */ /* 0x000fe200078e02ff */
[----:B------:R-:W-:Y:S02]  /*26d0*/  ULDC UR4, c[0x0][0x1ec] ;  /* 0x00007b0000047ab9 */ /* 0x000fe40000000800 */
[----:B------:R-:W-:Y:S01]  /*26e0*/  UISETP.NE.AND UP0, UPT, URZ, UR4, UPT ;  /* 0x000000043f00728c */ /* 0x000fe2000bf05270 */
        /* <DEDUP_REMOVED lines=13> */
[----:B0-----:R-:W-:-:S13]  /*27c0*/  ISETP.NE.AND P5, PT, R26, RZ, PT ;  /* 0x000000ff1a00720c */ /* 0x001fda0003fa5270 */
[----:B------:R-:W2:Y:S01]  /*27d0*/  @P5 LDG.E.128 R212, [R226.64+0x20] ;  /* 0x00002024e2d45981 */ /* 0x000ea2000c1e1d00 */
[----:B------:R-:W-:Y:S01]  /*27e0*/  ISETP.GE.AND P3, PT, R218, R21, PT ;  /* 0x00000015da00720c */ /* 0x000fe20003f66270 */
[----:B-----5:R-:W-:Y:S02]  /*27f0*/  FADD.FTZ R160, R100, R160 ;  /* 0x000000a064a07221 */ /* 0x020fe40000010000 */
[----:B------:R-:W-:Y:S02]  /*2800*/  FADD.FTZ R161, R101, R161 ;  /* 0x000000a165a17221 */ /* 0x000fe40000010000 */
[----:B------:R-:W-:Y:S02]  /*2810*/  FADD.FTZ R162, R102, R162 ;  /* 0x000000a266a27221 */ /* 0x000fe40000010000 */
[----:B------:R-:W-:-:S06]  /*2820*/  FADD.FTZ R163, R103, R163 ;  /* 0x000000a367a37221 */ /* 0x000fcc0000010000 */
[----:B------:R-:W-:-:S04]  /*2830*/  @!P3 IADD3 R217, P4, R27, R218, RZ ;  /* 0x000000da1bd9b210 */ /* 0x000fc80007f9e0ff */
[----:B------:R-:W-:Y:S02]  /*2840*/  @!P3 LEA.HI.X.SX32 R218, R218, R6, 0x1, P4 ;  /* 0x00000006dadab211 */ /* 0x000fe400020f0eff */
[----:B------:R-:W-:-:S04]  /*2850*/  @!P3 LEA R216, P4, R217, c[0x0][0x198], 0x2 ;  /* 0x00006600d9d8ba11 */ /* 0x000fc800078810ff */
[----:B------:R-:W-:Y:S01]  /*2860*/  @!P3 LEA.HI.X R217, R217, c[0x0][0x19c], R218, 0x2, P4 ;  /* 0x00006700d9d9ba11 */ /* 0x000fe200020f14da */
[----:B--2---:R-:W-:Y:S02]  /*2870*/  @P5 FMUL.FTZ R160, R160, R212 ;  /* 0x000000d4a0a05220 */ /* 0x004fe40000410000 */
[----:B------:R-:W-:Y:S02]  /*2880*/  @P5 FMUL.FTZ R161, R161, R213 ;  /* 0x000000d5a1a15220 */ /* 0x000fe40000410000 */
[----:B------:R-:W-:Y:S02]  /*2890*/  @P5 FMUL.FTZ R162, R162, R214 ;  /* 0x000000d6a2a25220 */ /* 0x000fe40000410000 */
[----:B------:R-:W-:-:S05]  /*28a0*/  @P5 FMUL.FTZ R163, R163, R215 ;  /* 0x000000d7a3a35220 */ /* 0x000fca0000410000 */
[----:B------:R0:W-:Y:S02]  /*28b0*/  @!P3 STG.E.128 [R216.64], R160 ;  /* 0x000000a0d800b986 */ /* 0x0001e4000c101d24 */
.L_x_859:
[----:B0-----:R-:W-:Y:S05]  /*28c0*/  BSYNC B1 ;  /* 0x0000000000017941 */ /* 0x001fea0003800000 */
.L_x_858:
[----:B------:R-:W-:Y:S01]  /*28d0*/  BSSY B1, `(.L_x_860) ;  /* 0x0000027000017945 */ /* 0x000fe20003800000 */
[----:B------:R-:W-:Y:S05]  /*28e0*/  @P2 BRA `(.L_x_861) ;  /* 0x0000025000002947 */ /* 0x000fea0003800000 */
[----:B------:R-:W-:-:S05]  /*28f0*/  IMAD R216, R224, 0x4, R225 ;  /* 0x00000004e0d87824 */ /* 0x000fca00078e02e1 */
[----:B------:R-:W-:-:S04]  /*2900*/  SHF.L.U32 R164, R216, 0x2, RZ ;  /* 0x00000002d8a47819 */ /* 0x000fc800000006ff */
        /* <DEDUP_REMOVED lines=20> */
[----:B------:R-:W-:Y:S02]  /*2a50*/  IMAD.SHL.U32 R216, R216, 0x4, RZ ;  /* 0x00000004d8d87824 */ /* 0x000fe400078e00ff */
[----:B-----5:R-:W-:Y:S02]  /*2a60*/  FADD.FTZ R164, R104, R164 ;  /* 0x000000a468a47221 */ /* 0x020fe40000010000 */
[----:B------:R-:W-:Y:S01]  /*2a70*/  FADD.FTZ R165, R105, R165 ;  /* 0x000000a569a57221 */ /* 0x000fe20000010000 */
[----:B------:R-:W-:Y:S01]  /*2a80*/  ISETP.GE.AND P3, PT, R216, R21, PT ;  /* 0x00000015d800720c */ /* 0x000fe20003f66270 */
[----:B------:R-:W-:Y:S02]  /*2a90*/  FADD.FTZ R166, R106, R166 ;  /* 0x000000a66aa67221 */ /* 0x000fe40000010000 */
[----:B------:R-:W-:-:S10]  /*2aa0*/  FADD.FTZ R167, R107, R167 ;  /* 0x000000a76ba77221 */ /* 0x000fd40000010000 */
        /* <DEDUP_REMOVED lines=9> */
.L_x_861:
[----:B0-----:R-:W-:Y:S05]  /*2b40*/  BSYNC B1 ;  /* 0x0000000000017941 */ /* 0x001fea0003800000 */
.L_x_860:
        /* <DEDUP_REMOVED lines=38> */
.L_x_863:
[----:B0-----:R-:W-:Y:S05]  /*2db0*/  BSYNC B1 ;  /* 0x0000000000017941 */ /* 0x001fea0003800000 */
.L_x_862:
        /* <DEDUP_REMOVED lines=38> */
.L_x_865:
[----:B0-----:R-:W-:Y:S05]  /*3020*/  BSYNC B1 ;  /* 0x0000000000017941 */ /* 0x001fea0003800000 */
.L_x_864:
        /* <DEDUP_REMOVED lines=38> */
.L_x_867:
[----:B0-----:R-:W-:Y:S05]  /*3290*/  BSYNC B1 ;  /* 0x0000000000017941 */ /* 0x001fea0003800000 */
.L_x_866:
        /* <DEDUP_REMOVED lines=39> */
.L_x_869:
[----:B0-----:R-:W-:Y:S05]  /*3510*/  BSYNC B1 ;  /* 0x0000000000017941 */ /* 0x001fea0003800000 */
.L_x_868:
        /* <DEDUP_REMOVED lines=38> */
.L_x_871:
[----:B0-----:R-:W-:Y:S05]  /*3780*/  BSYNC B1 ;  /* 0x0000000000017941 */ /* 0x001fea0003800000 */
.L_x_870:
        /* <DEDUP_REMOVED lines=38> */
.L_x_873:
[----:B0-----:R-:W-:Y:S05]  /*39f0*/  BSYNC B1 ;  /* 0x0000000000017941 */ /* 0x001fea0003800000 */
.L_x_872:
        /* <DEDUP_REMOVED lines=38> */
.L_x_875:
[----:B0-----:R-:W-:Y:S05]  /*3c60*/  BSYNC B1 ;  /* 0x0000000000017941 */ /* 0x001fea0003800000 */
.L_x_874:
        /* <DEDUP_REMOVED lines=38> */
.L_x_877:
[----:B0-----:R-:W-:Y:S05]  /*3ed0*/  BSYNC B1 ;  /* 0x0000000000017941 */ /* 0x001fea0003800000 */
.L_x_876:
        /* <DEDUP_REMOVED lines=38> */
.L_x_879:
[----:B0-----:R-:W-:Y:S05]  /*4140*/  BSYNC B1 ;  /* 0x0000000000017941 */ /* 0x001fea0003800000 */
.L_x_878:
        /* <DEDUP_REMOVED lines=38> */
.L_x_881:
[----:B0-----:R-:W-:Y:S05]  /*43b0*/  BSYNC B1 ;  /* 0x0000000000017941 */ /* 0x001fea0003800000 */
.L_x_880:
[----:B------:R-:W-:Y:S01]  /*43c0*/  BSSY B1, `(.L_x_882) ;  /* 0x0000025000017945 */ /* 0x000fe20003800000 */
[----:B------:R-:W-:Y:S05]  /*43d0*/  @P2 BRA `(.L_x_883) ;  /* 0x0000023000002947 */ /* 0x000fea0003800000 */
        /* <DEDUP_REMOVED lines=35> */
.L_x_883:
[----:B0-----:R-:W-:Y:S05]  /*4610*/  BSYNC B1 ;  /* 0x0000000000017941 */ /* 0x001fea0003800000 */
.L_x_882:
[----:B------:R-:W-:Y:S01]  /*4620*/  BSSY B1, `(.L_x_884) ;  /* 0x000005b000017945 */ /* 0x000fe20003800000 */
[----:B------:R-:W-:Y:S05]  /*4630*/  @P2 BRA `(.L_x_885) ;  /* 0x0000059000002947 */ /* 0x000fea0003800000 */
[----:B------:R-:W-:-:S04]  /*4640*/  ISETP.NE.U32.AND P2, PT, RZ, c[0x0][0x218], PT ;  /* 0x00008600ff007a0c */ /* 0x000fc80003f45070 */
[----:B------:R-:W-:Y:S02]  /*4650*/  ISETP.NE.AND.EX P3, PT, RZ, c[0x0][0x21c], PT, P2 ;  /* 0x00008700ff007a0c */ /* 0x000fe40003f65320 */
[----:B------:R-:W-:-:S04]  /*4660*/  ISETP.NE.U32.AND P2, PT, RZ, c[0x0][0x228], PT ;  /* 0x00008a00ff007a0c */ /* 0x000fc80003f45070 */
[----:B------:R-:W-:-:S07]  /*4670*/  ISETP.NE.AND.EX P2, PT, RZ, c[0x0][0x22c], PT, P2 ;  /* 0x00008b00ff007a0c */ /* 0x000fce0003f45320 */
[----:B------:R-:W-:-:S05]  /*4680*/  @P3 IMAD R212, R18, c[0x0][0x220], R16 ;  /* 0x0000880012d43a24 */ /* 0x000fca00078e0210 */
[----:B------:R-:W-:-:S05]  /*4690*/  @P3 IADD3 R212, R212, -0x1, RZ ;  /* 0xffffffffd4d43810 */ /* 0x000fca0007ffe0ff */
[----:B------:R-:W-:-:S04]  /*46a0*/  @P3 IMAD R212, R212, c[0x0][0x220], R7 ;  /* 0x00008800d4d43a24 */ /* 0x000fc800078e0207 */
[----:B------:R-:W-:-:S04]  /*46b0*/  @P3 IMAD.WIDE R214, R212, R5, c[0x0][0x218] ;  /* 0x00008600d4d63625 */ /* 0x000fc800078e0205 */
[----:B------:R-:W-:Y:S02]  /*46c0*/  @P2 IMAD.WIDE R212, R18, R5, c[0x0][0x228] ;  /* 0x00008a0012d42625 */ /* 0x000fe400078e0205 */
[----:B------:R0:W2:Y:S04]  /*46d0*/  @P3 LDG.E R5, [R214.64] ;  /* 0x00000024d6053981 */ /* 0x0000a8000c1e1900 */
[----:B------:R1:W3:Y:S01]  /*46e0*/  @P2 LDG.E R212, [R212.64] ;  /* 0x00000024d4d42981 */ /* 0x0002e2000c1e1900 */
[----:B-----5:R-:W-:Y:S01]  /*46f0*/  FMUL.FTZ R217, R28, R152 ;  /* 0x000000981cd97220 */ /* 0x020fe20000410000 */
[----:B------:R-:W-:Y:S01]  /*4700*/  @P2 ISETP.GE.AND P4, PT, R7, R220, PT ;  /* 0x000000dc0700220c */ /* 0x000fe20003f86270 */
[----:B------:R-:W-:Y:S02]  /*4710*/  FMUL.FTZ R216, R29, R153 ;  /* 0x000000991dd87220 */ /* 0x000fe40000410000 */
[----:B------:R-:W-:Y:S01]  /*4720*/  FMUL.FTZ R219, R30, R154 ;  /* 0x0000009a1edb7220 */ /* 0x000fe20000410000 */
[----:B0-----:R-:W-:Y:S01]  /*4730*/  @P2 SEL R214, R22, RZ, !P4 ;  /* 0x000000ff16d62207 */ /* 0x001fe20006000000 */
[----:B------:R-:W-:-:S02]  /*4740*/  FFMA.FTZ R217, R12, R8, R217 ;  /* 0x000000080cd97223 */ /* 0x000fc400000100d9 */
[----:B------:R-:W-:Y:S01]  /*4750*/  FFMA.FTZ R216, R13, R9, R216 ;  /* 0x000000090dd87223 */ /* 0x000fe200000100d8 */
[----:B-1----:R-:W-:Y:S01]  /*4760*/  @P2 IADD3 R213, R7, 0x1, -R16 ;  /* 0x0000000107d52810 */ /* 0x002fe20007ffe810 */
[----:B------:R-:W-:Y:S02]  /*4770*/  FMUL.FTZ R218, R31, R155 ;  /* 0x0000009b1fda7220 */ /* 0x000fe40000410000 */
[----:B------:R-:W-:Y:S02]  /*4780*/  FFMA.FTZ R219, R14, R10, R219 ;  /* 0x0000000a0edb7223 */ /* 0x000fe400000100db */
[----:B------:R-:W-:Y:S02]  /*4790*/  FFMA.FTZ R217, R32, R156, R217 ;  /* 0x0000009c20d97223 */ /* 0x000fe400000100d9 */
[----:B------:R-:W-:Y:S02]  /*47a0*/  FFMA.FTZ R216, R33, R157, R216 ;  /* 0x0000009d21d87223 */ /* 0x000fe400000100d8 */
[----:B------:R-:W-:-:S02]  /*47b0*/  FFMA.FTZ R218, R15, R11, R218 ;  /* 0x0000000b0fda7223 */ /* 0x000fc400000100da */
[----:B------:R-:W-:Y:S02]  /*47c0*/  FFMA.FTZ R217, R36, R160, R217 ;  /* 0x000000a024d97223 */ /* 0x000fe400000100d9 */
[----:B------:R-:W-:Y:S02]  /*47d0*/  FFMA.FTZ R216, R37, R161, R216 ;  /* 0x000000a125d87223 */ /* 0x000fe400000100d8 */
        /* <DEDUP_REMOVED lines=49> */
[----:B------:R-:W-:Y:S02]  /*4af0*/  @P2 IMAD.IADD R213, R214, 0x1, R213 ;  /* 0x00000001d6d52824 */ /* 0x000fe400078e02d5 */
[----:B------:R-:W-:Y:S02]  /*4b00*/  FADD.FTZ R216, R217, R216 ;  /* 0x000000d8d9d87221 */ /* 0x000fe40000010000 */
[----:B------:R-:W-:-:S02]  /*4b10*/  FFMA.FTZ R219, R86, R210, R219 ;  /* 0x000000d256db7223 */ /* 0x000fc400000100db */
[----:B------:R-:W-:Y:S01]  /*4b20*/  FFMA.FTZ R218, R83, R207, R218 ;  /* 0x000000cf53da7223 */ /* 0x000fe200000100da */
[----:B------:R-:W3:Y:S01]  /*4b30*/  @P2 I2F R213, R213 ;  /* 0x000000d500d52306 */ /* 0x000ee20000201400 */
[----:B------:R-:W-:Y:S02]  /*4b40*/  FADD.FTZ R219, R219, R216 ;  /* 0x000000d8dbdb7221 */ /* 0x000fe40000010000 */
[----:B------:R-:W-:-:S04]  /*4b50*/  FFMA.FTZ R218, R87, R211, R218 ;  /* 0x000000d357da7223 */ /* 0x000fc800000100da */
[----:B------:R-:W-:-:S04]  /*4b60*/  FADD.FTZ R218, R218, R219 ;  /* 0x000000dbdada7221 */ /* 0x000fc80000010000 */
[----:B------:R-:W-:-:S04]  /*4b70*/  FMUL.FTZ R218, R218, c[0x0][0x1f0] ;  /* 0x00007c00dada7a20 */ /* 0x000fc80000410000 */
[----:B--2---:R-:W-:Y:S01]  /*4b80*/  @P3 FADD.FTZ R218, R218, R5 ;  /* 0x00000005dada3221 */ /* 0x004fe20000010000 */
[----:B------:R-:W-:-:S03]  /*4b90*/  IADD3 R5, R7, -R20, RZ ;  /* 0x8000001407057210 */ /* 0x000fc60007ffe0ff */
[----:B---3--:R-:W-:-:S05]  /*4ba0*/  @P2 FFMA.FTZ R218, R213, R212, R218 ;  /* 0x000000d4d5da2223 */ /* 0x008fca00000100da */
[----:B------:R0:W-:Y:S01]  /*4bb0*/  STS [R5.X4+0x240], R218 ;  /* 0x000240da05007388 */ /* 0x0001e20000004800 */
[----:B------:R-:W-:-:S03]  /*4bc0*/  @!P0 FMNMX.FTZ R221, R221, R218, !PT ;  /* 0x000000dadddd8209 */ /* 0x000fc60007810000 */
.L_x_885:
[----:B------:R-:W-:Y:S05]  /*4bd0*/  BSYNC B1 ;  /* 0x0000000000017941 */ /* 0x000fea0003800000 */
.L_x_884:
[----:B------:R-:W-:-:S04]  /*4be0*/  IADD3 R7, R7, 0x100, RZ ;  /* 0x0000010007077810 */ /* 0x000fc80007ffe0ff */
[----:B------:R-:W-:-:S13]  /*4bf0*/  ISETP.GE.AND P0, PT, R7, R222, PT ;  /* 0x000000de0700720c */ /* 0x000fda0003f06270 */
[----:B------:R-:W-:Y:S01]  /*4c00*/  @P0 CALL.REL.NOINC `(.L_x_851) ;  /* 0x0000001000000944 */ /* 0x000fe20003c00000 */
[----:B------:R-:W-:Y:S05]  /*4c10*/  BRA `(.L_x_886) ;  /* 0xffffd02000007947 */ /* 0x000fea000383ffff */
.L_x_851:
[----:B------:R-:W-:Y:S05]  /*4c20*/  BSYNC B0 ;  /* 0x0000000000007941 */ /* 0x000fea0003800000 */
.L_x_850:
[----:B------:R-:W1:Y:S01]  /*4c30*/  SHFL.BFLY PT, R0, R221, 0x10, 0x1f ;  /* 0x0e001f00dd007f89 */ /* 0x000e6200000e0000 */
[----:B-----5:R-:W-:Y:S01]  /*4c40*/  SHF.R.S32.HI R10, RZ, 0x1f, R19 ;  /* 0x0000001fff0a7819 */ /* 0x020fe20000011413 */
[----:B------:R-:W-:Y:S01]  /*4c50*/  IMAD.IADD R9, R19, 0x1, R20 ;  /* 0x0000000113097824 */ /* 0x000fe200078e0214 */
[----:B------:R-:W-:Y:S02]  /*4c60*/  BSSY B0, `(.L_x_887) ;  /* 0x000008c000007945 */ /* 0x000fe40003800000 */
[----:B------:R-:W-:-:S04]  /*4c70*/  LEA.HI R7, R10, R19, RZ, 0x5 ;  /* 0x000000130a077211 */ /* 0x000fc800078f28ff */
[----:B------:R-:W-:-:S05]  /*4c80*/  LOP3.LUT R12, R7, 0xffffffe0, RZ, 0xc0, !PT ;  /* 0xffffffe0070c7812 */ /* 0x000fca00078ec0ff */
[----:B------:R-:W-:-:S05]  /*4c90*/  IMAD.IADD R12, R19, 0x1, -R12 ;  /* 0x00000001130c7824 */ /* 0x000fca00078e0a0c */
[C---:B------:R-:W-:Y:S02]  /*4ca0*/  ISETP.NE.AND P0, PT, R12.reuse, RZ, PT ;  /* 0x000000ff0c00720c */ /* 0x040fe40003f05270 */
[----:B------:R-:W-:Y:S02]  /*4cb0*/  ISETP.GT.AND P2, PT, R12, 0x7, PT ;  /* 0x000000070c00780c */ /* 0x000fe40003f44270 */
[----:B-1----:R-:W-:-:S05]  /*4cc0*/  FMNMX.FTZ R0, R0, R221, !PT ;  /* 0x000000dd00007209 */ /* 0x002fca0007810000 */
[----:B------:R-:W1:Y:S04]  /*4cd0*/  SHFL.BFLY PT, R3, R0, 0x8, 0x1f ;  /* 0x0d001f0000037f89 */ /* 0x000e6800000e0000 */
[----:B------:R-:W-:Y:S02]  /*4ce0*/  @!P0 SHF.R.S32.HI R7, RZ, 0x5, R7 ;  /* 0x00000005ff078819 */ /* 0x000fe40000011407 */
[----:B-1----:R-:W-:Y:S02]  /*4cf0*/  FMNMX.FTZ R3, R0, R3, !PT ;  /* 0x0000000300037209 */ /* 0x002fe40007810000 */
[----:B------:R-:W-:-:S03]  /*4d00*/  MOV R0, 0xff7fffff ;  /* 0xff7fffff00007802 */ /* 0x000fc60000000f00 */
[----:B0-----:R-:W0:Y:S02]  /*4d10*/  SHFL.BFLY PT, R6, R3, 0x4, 0x1f ;  /* 0x0c801f0003067f89 */ /* 0x001e2400000e0000 */
[----:B0-----:R-:W-:-:S05]  /*4d20*/  FMNMX.FTZ R6, R3, R6, !PT ;  /* 0x0000000603067209 */ /* 0x001fca0007810000 */
[----:B------:R-:W0:Y:S02]  /*4d30*/  SHFL.BFLY PT, R5, R6, 0x2, 0x1f ;  /* 0x0c401f0006057f89 */ /* 0x000e2400000e0000 */
[----:B0-----:R-:W-:-:S05]  /*4d40*/  FMNMX.FTZ R5, R6, R5, !PT ;  /* 0x0000000506057209 */ /* 0x001fca0007810000 */
[----:B------:R-:W0:Y:S02]  /*4d50*/  SHFL.BFLY PT, R8, R5, 0x1, 0x1f ;  /* 0x0c201f0005087f89 */ /* 0x000e2400000e0000 */
[----:B0-----:R-:W-:-:S05]  /*4d60*/  FMNMX.FTZ R8, R5, R8, !PT ;  /* 0x0000000805087209 */ /* 0x001fca0007810000 */
[----:B------:R0:W-:Y:S04]  /*4d70*/  @!P0 STS [R7.X4], R8 ;  /* 0x0000000807008388 */ /* 0x0001e80000004800 */
[----:B------:R-:W-:Y:S01]  /*4d80*/  BAR.SYNC.DEFER_BLOCKING 0x0 ;  /* 0x0000000000007b1d */ /* 0x000fe20000010000 */
[----:B0-----:R-:W-:-:S05]  /*4d90*/  HFMA2.MMA R8, -RZ, RZ, 0, 0 ;  /* 0x00000000ff087435 */ /* 0x001fca00000001ff */
        /* <DEDUP_REMOVED lines=8> */
[----:B------:R0:W1:Y:S01]  /*4e20*/  SHFL.IDX PT, R13, R5, RZ, 0x1f ;  /* 0x00001fff050d7589 */ /* 0x00006200000e0000 */
[----:B------:R-:W-:Y:S05]  /*4e30*/  @P2 BRA `(.L_x_888) ;  /* 0x000006e000002947 */ /* 0x000fea0003800000 */
[----:B------:R-:W-:Y:S01]  /*4e40*/  LOP3.LUT R0, RZ, R20, RZ, 0x33, !PT ;  /* 0x00000014ff007212 */ /* 0x000fe200078e33ff */
[----:B------:R-:W-:Y:S01]  /*4e50*/  BSSY B1, `(.L_x_889) ;  /* 0x0000026000017945 */ /* 0x000fe20003800000 */
[----:B0-----:R-:W-:Y:S01]  /*4e60*/  IMAD.MOV.U32 R5, RZ, RZ, R9 ;  /* 0x000000ffff057224 */ /* 0x001fe200078e0009 */
[----:B------:R-:W-:Y:S02]  /*4e70*/  MOV R8, RZ ;  /* 0x000000ff00087202 */ /* 0x000fe40000000f00 */
[----:B------:R-:W-:-:S04]  /*4e80*/  IADD3 R0, -R19, R16, R0 ;  /* 0x0000001013007210 */ /* 0x000fc80007ffe100 */
[----:B------:R-:W-:-:S04]  /*4e90*/  LEA.HI R3, R0, 0x1, RZ, 0x18 ;  /* 0x0000000100037811 */ /* 0x000fc800078fc0ff */
[----:B------:R-:W-:-:S13]  /*4ea0*/  LOP3.LUT P0, R3, R3, 0x3, RZ, 0xc0, !PT ;  /* 0x0000000303037812 */ /* 0x000fda000780c0ff */
[----:B------:R-:W-:Y:S05]  /*4eb0*/  @!P0 BRA `(.L_x_890) ;  /* 0x000001f000008947 */ /* 0x000fea0003800000 */
[----:B------:R-:W-:Y:S01]  /*4ec0*/  IMAD R12, R2, c[0x0][0x1d4], RZ ;  /* 0x00007500020c7a24 */ /* 0x000fe200078e02ff */
[--C-:B------:R-:W-:Y:S02]  /*4ed0*/  SHF.R.S32.HI R5, RZ, 0x1f, R9.reuse ;  /* 0x0000001fff057819 */ /* 0x100fe40000011409 */
[----:B------:R-:W-:Y:S02]  /*4ee0*/  ISETP.NE.U32.AND P0, PT, RZ, c[0x0][0x200], PT ;  /* 0x00008000ff007a0c */ /* 0x000fe40003f05070 */
[----:B------:R-:W-:Y:S02]  /*4ef0*/  SHF.R.S32.HI R6, RZ, 0x1f, R12 ;  /* 0x0000001fff067819 */ /* 0x000fe4000001140c */
[----:B------:R-:W-:Y:S02]  /*4f00*/  IADD3 R12, P3, P4, R12, c[0x0][0x200], R9 ;  /* 0x000080000c0c7a10 */ /* 0x000fe40007c7e009 */
[----:B------:R-:W-:Y:S02]  /*4f10*/  ISETP.NE.AND.EX P0, PT, RZ, c[0x0][0x204], PT, P0 ;  /* 0x00008100ff007a0c */ /* 0x000fe40003f05300 */
[----:B------:R-:W-:Y:S01]  /*4f20*/  IADD3.X R7, R6, c[0x0][0x204], R5, P3, P4 ;  /* 0x0000810006077a10 */ /* 0x000fe20001fe8405 */
[----:B------:R-:W-:Y:S01]  /*4f30*/  IMAD.MOV.U32 R5, RZ, RZ, R9 ;  /* 0x000000ffff057224 */ /* 0x000fe200078e0009 */
[----:B------:R-:W-:-:S02]  /*4f40*/  LEA R9, R19, 0x240, 0x2 ;  /* 0x0000024013097811 */ /* 0x000fc400078e10ff */
[----:B------:R-:W-:-:S06]  /*4f50*/  MOV R8, RZ ;  /* 0x000000ff00087202 */ /* 0x000fcc0000000f00 */
.L_x_894:
[----:B------:R-:W-:Y:S01]  /*4f60*/  BSSY B2, `(.L_x_891) ;  /* 0x000000b000027945 */ /* 0x000fe20003800000 */
[----:B0-----:R-:W-:Y:S05]  /*4f70*/  @!P0 BRA `(.L_x_892) ;  /* 0x0000005000008947 */ /* 0x001fea0003800000 */
[----:B------:R-:W-:-:S06]  /*4f80*/  IMAD.MOV.U32 R6, RZ, RZ, R12 ;  /* 0x000000ffff067224 */ /* 0x000fcc00078e000c */
[----:B------:R-:W2:Y:S01]  /*4f90*/  LDG.E.U8 R6, [R6.64] ;  /* 0x0000002406067981 */ /* 0x000ea2000c1e1100 */
[----:B------:R-:W-:Y:S01]  /*4fa0*/  HFMA2.MMA R11, -RZ, RZ, 0, 0 ;  /* 0x00000000ff0b7435 */ /* 0x000fe200000001ff */
[----:B--2---:R-:W-:-:S13]  /*4fb0*/  ISETP.NE.AND P3, PT, R6, RZ, PT ;  /* 0x000000ff0600720c */ /* 0x004fda0003f65270 */
[----:B------:R-:W-:Y:S05]  /*4fc0*/  @P3 BRA `(.L_x_893) ;  /* 0x0000004000003947 */ /* 0x000fea0003800000 */
.L_x_892:
[----:B------:R-:W0:Y:S02]  /*4fd0*/  LDS R6, [R9] ;  /* 0x0000000009067984 */ /* 0x000e240000000800 */
[----:B01----:R-:W-:-:S04]  /*4fe0*/  FADD.FTZ R6, -R13, R6 ;  /* 0x000000060d067221 */ /* 0x003fc80000010100 */
[----:B------:R-:W-:-:S04]  /*4ff0*/  FMUL.FTZ R6, R6, 1.4426950216293334961 ;  /* 0x3fb8aa3b06067820 */ /* 0x000fc80000410000 */
[----:B------:R0:W1:Y:S03]  /*5000*/  MUFU.EX2 R11, R6 ;  /* 0x00000006000b7308 */ /* 0x0000660000000800 */
.L_x_893:
[----:B------:R-:W-:Y:S05]  /*5010*/  BSYNC B2 ;  /* 0x0000000000027941 */ /* 0x000fea0003800000 */
.L_x_891:
[----:B------:R-:W-:Y:S01]  /*5020*/  IADD3 R3, R3, -0x1, RZ ;  /* 0xffffffff03037810 */ /* 0x000fe20007ffe0ff */
[----:B-1----:R1:W-:Y:S01]  /*5030*/  STS [R9], R11 ;  /* 0x0000000b09007388 */ /* 0x0023e20000000800 */
[----:B------:R-:W-:Y:S01]  /*5040*/  IADD3 R12, P4, R12, 0x100, RZ ;  /* 0x000001000c0c7810 */ /* 0x000fe20007f9e0ff */
[----:B------:R-:W-:Y:S01]  /*5050*/  FADD.FTZ R8, R11, R8 ;  /* 0x000000080b087221 */ /* 0x000fe20000010000 */
[----:B------:R-:W-:Y:S02]  /*5060*/  ISETP.NE.AND P3, PT, R3, RZ, PT ;  /* 0x000000ff0300720c */ /* 0x000fe40003f65270 */
[----:B------:R-:W-:Y:S01]  /*5070*/  IADD3 R5, R5, 0x100, RZ ;  /* 0x0000010005057810 */ /* 0x000fe20007ffe0ff */
[----:B------:R-:W-:Y:S01]  /*5080*/  IMAD.X R7, RZ, RZ, R7, P4 ;  /* 0x000000ffff077224 */ /* 0x000fe200020e0607 */
[----:B-1----:R-:W-:-:S09]  /*5090*/  IADD3 R9, R9, 0x400, RZ ;  /* 0x0000040009097810 */ /* 0x002fd20007ffe0ff */
[----:B------:R-:W-:Y:S05]  /*50a0*/  @P3 BRA `(.L_x_894) ;  /* 0xfffffeb000003947 */ /* 0x000fea000383ffff */
.L_x_890:
[----:B------:R-:W-:Y:S05]  /*50b0*/  BSYNC B1 ;  /* 0x0000000000017941 */ /* 0x000fea0003800000 */
.L_x_889:
[----:B------:R-:W-:-:S13]  /*50c0*/  ISETP.GE.U32.AND P0, PT, R0, 0x300, PT ;  /* 0x000003000000780c */ /* 0x000fda0003f06070 */
[----:B------:R-:W-:Y:S05]  /*50d0*/  @!P0 BRA `(.L_x_888) ;  /* 0x0000044000008947 */ /* 0x000fea0003800000 */
[----:B0-----:R-:W-:Y:S01]  /*50e0*/  IMAD R6, R2, c[0x0][0x1d4], RZ ;  /* 0x0000750002067a24 */ /* 0x001fe200078e02ff */
[C---:B------:R-:W-:Y:S02]  /*50f0*/  LEA R3, R5.reuse, 0x800, 0x2 ;  /* 0x0000080005037811 */ /* 0x040fe400078e10ff */
[----:B------:R-:W-:Y:S02]  /*5100*/  ISETP.NE.U32.AND P0, PT, RZ, c[0x0][0x200], PT ;  /* 0x00008000ff007a0c */ /* 0x000fe40003f05070 */
[--C-:B------:R-:W-:Y:S01]  /*5110*/  SHF.R.S32.HI R7, RZ, 0x1f, R6.reuse ;  /* 0x0000001fff077819 */ /* 0x100fe20000011406 */
[----:B------:R-:W-:Y:S01]  /*5120*/  IMAD R3, R20, -0x4, R3 ;  /* 0xfffffffc14037824 */ /* 0x000fe200078e0203 */
[----:B------:R-:W-:Y:S02]  /*5130*/  SHF.R.S32.HI R0, RZ, 0x1f, R5 ;  /* 0x0000001fff007819 */ /* 0x000fe40000011405 */
[----:B------:R-:W-:Y:S02]  /*5140*/  IADD3 R6, P3, P4, R5, c[0x0][0x200], R6 ;  /* 0x0000800005067a10 */ /* 0x000fe40007c7e006 */
[----:B------:R-:W-:-:S02]  /*5150*/  ISETP.NE.AND.EX P0, PT, RZ, c[0x0][0x204], PT, P0 ;  /* 0x00008100ff007a0c */ /* 0x000fc40003f05300 */
[----:B------:R-:W-:Y:S02]  /*5160*/  IADD3.X R7, R0, c[0x0][0x204], R7, P3, P4 ;  /* 0x0000810000077a10 */ /* 0x000fe40001fe8407 */
[----:B------:R-:W-:-:S08]  /*5170*/  IADD3 R3, R3, 0x240, RZ ;  /* 0x0000024003037810 */ /* 0x000fd00007ffe0ff */
.L_x_907:
[----:B------:R-:W-:Y:S01]  /*5180*/  BSSY B1, `(.L_x_895) ;  /* 0x000000a000017945 */ /* 0x000fe20003800000 */
[----:B------:R-:W-:Y:S05]  /*5190*/  @!P0 BRA `(.L_x_896) ;  /* 0x0000004000008947 */ /* 0x000fea0003800000 */
[----:B------:R-:W2:Y:S02]  /*51a0*/  LDG.E.U8 R0, [R6.64] ;  /* 0x0000002406007981 */ /* 0x000ea4000c1e1100 */
[----:B--2---:R-:W-:-:S13]  /*51b0*/  ISETP.NE.AND P3, PT, R0, RZ, PT ;  /* 0x000000ff0000720c */ /* 0x004fda0003f65270 */
[----:B------:R-:W-:Y:S01]  /*51c0*/  @P3 MOV R0, RZ ;  /* 0x000000ff00003202 */ /* 0x000fe20000000f00 */
[----:B------:R-:W-:Y:S05]  /*51d0*/  @P3 BRA `(.L_x_897) ;  /* 0x0000004000003947 */ /* 0x000fea0003800000 */
.L_x_896:
[----:B------:R-:W0:Y:S02]  /*51e0*/  LDS R0, [R3+-0x800] ;  /* 0xfff8000003007984 */ /* 0x000e240000000800 */
[----:B01----:R-:W-:-:S04]  /*51f0*/  FADD.FTZ R0, -R13, R0 ;  /* 0x000000000d007221 */ /* 0x003fc80000010100 */
[----:B------:R-:W-:-:S06]  /*5200*/  FMUL.FTZ R0, R0, 1.4426950216293334961 ;  /* 0x3fb8aa3b00007820 */ /* 0x000fcc0000410000 */
[----:B------:R-:W0:Y:S02]  /*5210*/  MUFU.EX2 R0, R0 ;  /* 0x0000000000007308 */ /* 0x000e240000000800 */
.L_x_897:
[----:B------:R-:W-:Y:S05]  /*5220*/  BSYNC B1 ;  /* 0x0000000000017941 */ /* 0x000fea0003800000 */
.L_x_895:
[----:B0-----:R0:W-:Y:S01]  /*5230*/  STS [R3+-0x800], R0 ;  /* 0xfff8000003007388 */ /* 0x0011e20000000800 */
[----:B------:R-:W-:Y:S01]  /*5240*/  BSSY B1, `(.L_x_898) ;  /* 0x000000b000017945 */ /* 0x000fe20003800000 */
[----:B------:R-:W-:Y:S01]  /*5250*/  FADD.FTZ R9, R0, R8 ;  /* 0x0000000800097221 */ /* 0x000fe20000010000 */
[----:B------:R-:W-:Y:S05]  /*5260*/  @!P0 BRA `(.L_x_899) ;  /* 0x0000004000008947 */ /* 0x000fea0003800000 */
[----:B0-----:R-:W2:Y:S02]  /*5270*/  LDG.E.U8 R0, [R6.64+0x100] ;  /* 0x0001002406007981 */ /* 0x001ea4000c1e1100 */
[----:B--2---:R-:W-:-:S13]  /*5280*/  ISETP.NE.AND P3, PT, R0, RZ, PT ;  /* 0x000000ff0000720c */ /* 0x004fda0003f65270 */
[----:B------:R-:W-:Y:S01]  /*5290*/  @P3 IMAD.MOV.U32 R0, RZ, RZ, RZ ;  /* 0x000000ffff003224 */ /* 0x000fe200078e00ff */
[----:B------:R-:W-:Y:S05]  /*52a0*/  @P3 BRA `(.L_x_900) ;  /* 0x0000004000003947 */ /* 0x000fea0003800000 */
.L_x_899:
[----:B0-----:R-:W0:Y:S02]  /*52b0*/  LDS R0, [R3+-0x400] ;  /* 0xfffc000003007984 */ /* 0x001e240000000800 */
[----:B01----:R-:W-:-:S04]  /*52c0*/  FADD.FTZ R0, -R13, R0 ;  /* 0x000000000d007221 */ /* 0x003fc80000010100 */
[----:B------:R-:W-:-:S06]  /*52d0*/  FMUL.FTZ R0, R0, 1.4426950216293334961 ;  /* 0x3fb8aa3b00007820 */ /* 0x000fcc0000410000 */
[----:B------:R-:W0:Y:S02]  /*52e0*/  MUFU.EX2 R0, R0 ;  /* 0x0000000000007308 */ /* 0x000e240000000800 */
.L_x_900:
[----:B------:R-:W-:Y:S05]  /*52f0*/  BSYNC B1 ;  /* 0x0000000000017941 */ /* 0x000fea0003800000 */
.L_x_898:
[----:B0-----:R0:W-:Y:S01]  /*5300*/  STS [R3+-0x400], R0 ;  /* 0xfffc000003007388 */ /* 0x0011e20000000800 */
[----:B------:R-:W-:Y:S01]  /*5310*/  BSSY B1, `(.L_x_901) ;  /* 0x000000b000017945 */ /* 0x000fe20003800000 */
[----:B------:R-:W-:Y:S01]  /*5320*/  FADD.FTZ R9, R9, R0 ;  /* 0x0000000009097221 */ /* 0x000fe20000010000 */
[----:B------:R-:W-:Y:S05]  /*5330*/  @!P0 BRA `(.L_x_902) ;  /* 0x0000004000008947 */ /* 0x000fea0003800000 */
[----:B0-----:R-:W2:Y:S02]  /*5340*/  LDG.E.U8 R0, [R6.64+0x200] ;  /* 0x0002002406007981 */ /* 0x001ea4000c1e1100 */
[----:B--2---:R-:W-:Y:S01]  /*5350*/  ISETP.NE.AND P3, PT, R0, RZ, PT ;  /* 0x000000ff0000720c */ /* 0x004fe20003f65270 */
[----:B------:R-:W-:-:S12]  /*5360*/  HFMA2.MMA R0, -RZ, RZ, 0, 0 ;  /* 0x00000000ff007435 */ /* 0x000fd800000001ff */
[----:B------:R-:W-:Y:S05]  /*5370*/  @P3 BRA `(.L_x_903) ;  /* 0x0000004000003947 */ /* 0x000fea0003800000 */
.L_x_902:
[----:B0-----:R-:W0:Y:S02]  /*5380*/  LDS R0, [R3] ;  /* 0x0000000003007984 */ /* 0x001e240000000800 */
[----:B01----:R-:W-:-:S04]  /*5390*/  FADD.FTZ R0, -R13, R0 ;  /* 0x000000000d007221 */ /* 0x003fc80000010100 */
[----:B------:R-:W-:-:S06]  /*53a0*/  FMUL.FTZ R0, R0, 1.4426950216293334961 ;  /* 0x3fb8aa3b00007820 */ /* 0x000fcc0000410000 */
[----:B------:R-:W0:Y:S02]  /*53b0*/  MUFU.EX2 R0, R0 ;  /* 0x0000000000007308 */ /* 0x000e240000000800 */
.L_x_903:
[----:B------:R-:W-:Y:S05]  /*53c0*/  BSYNC B1 ;  /* 0x0000000000017941 */ /* 0x000fea0003800000 */
.L_x_901:
[----:B0-----:R0:W-:Y:S01]  /*53d0*/  STS [R3], R0 ;  /* 0x0000000003007388 */ /* 0x0011e20000000800 */
[----:B------:R-:W-:Y:S01]  /*53e0*/  BSSY B1, `(.L_x_904) ;  /* 0x000000b000017945 */ /* 0x000fe20003800000 */
[----:B------:R-:W-:Y:S01]  /*53f0*/  FADD.FTZ R9, R9, R0 ;  /* 0x0000000009097221 */ /* 0x000fe20000010000 */
[----:B------:R-:W-:Y:S05]  /*5400*/  @!P0 BRA `(.L_x_905) ;  /* 0x0000004000008947 */ /* 0x000fea0003800000 */
[----:B0-----:R-:W2:Y:S02]  /*5410*/  LDG.E.U8 R0, [R6.64+0x300] ;  /* 0x0003002406007981 */ /* 0x001ea4000c1e1100 */
[----:B--2---:R-:W-:-:S13]  /*5420*/  ISETP.NE.AND P3, PT, R0, RZ, PT ;  /* 0x000000ff0000720c */ /* 0x004fda0003f65270 */
[----:B------:R-:W-:Y:S01]  /*5430*/  @P3 IMAD.MOV.U32 R0, RZ, RZ, RZ ;  /* 0x000000ffff003224 */ /* 0x000fe200078e00ff */
[----:B------:R-:W-:Y:S05]  /*5440*/  @P3 BRA `(.L_x_906) ;  /* 0x0000004000003947 */ /* 0x000fea0003800000 */
.L_x_905:
[----:B0-----:R-:W0:Y:S02]  /*5450*/  LDS R0, [R3+0x400] ;  /* 0x0004000003007984 */ /* 0x001e240000000800 */
[----:B01----:R-:W-:-:S04]  /*5460*/  FADD.FTZ R0, -R13, R0 ;  /* 0x000000000d007221 */ /* 0x003fc80000010100 */
[----:B------:R-:W-:-:S06]  /*5470*/  FMUL.FTZ R0, R0, 1.4426950216293334961 ;  /* 0x3fb8aa3b00007820 */ /* 0x000fcc0000410000 */
[----:B------:R-:W0:Y:S02]  /*5480*/  MUFU.EX2 R0, R0 ;  /* 0x0000000000007308 */ /* 0x000e240000000800 */
.L_x_906:
[----:B------:R-:W-:Y:S05]  /*5490*/  BSYNC B1 ;  /* 0x0000000000017941 */ /* 0x000fea0003800000 */
.L_x_904:
[----:B------:R-:W-:Y:S01]  /*54a0*/  IADD3 R5, R5, 0x400, RZ ;  /* 0x0000040005057810 */ /* 0x000fe20007ffe0ff */
[----:B0-----:R0:W-:Y:S01]  /*54b0*/  STS [R3+0x400], R0 ;  /* 0x0004000003007388 */ /* 0x0011e20000000800 */
[----:B------:R-:W-:Y:S01]  /*54c0*/  IADD3 R6, P4, R6, 0x400, RZ ;  /* 0x0000040006067810 */ /* 0x000fe20007f9e0ff */
[----:B------:R-:W-:Y:S01]  /*54d0*/  FADD.FTZ R8, R9, R0 ;  /* 0x0000000009087221 */ /* 0x000fe20000010000 */
[----:B------:R-:W-:Y:S02]  /*54e0*/  ISETP.GE.AND P3, PT, R5, R16, PT ;  /* 0x000000100500720c */ /* 0x000fe40003f66270 */
[----:B------:R-:W-:Y:S02]  /*54f0*/  IADD3.X R7, RZ, R7, RZ, P4, !PT ;  /* 0x00000007ff077210 */ /* 0x000fe400027fe4ff */
[----:B0-----:R-:W-:-:S09]  /*5500*/  IADD3 R3, R3, 0x1000, RZ ;  /* 0x0000100003037810 */ /* 0x001fd20007ffe0ff */
[----:B------:R-:W-:Y:S05]  /*5510*/  @!P3 BRA `(.L_x_907) ;  /* 0xfffffc600000b947 */ /* 0x000fea000383ffff */
.L_x_888:
[----:B------:R-:W-:Y:S05]  /*5520*/  BSYNC B0 ;  /* 0x0000000000007941 */ /* 0x000fea0003800000 */
.L_x_887:
[----:B------:R-:W2:Y:S01]  /*5530*/  SHFL.BFLY PT, R3, R8, 0x10, 0x1f ;  /* 0x0e001f0008037f89 */ /* 0x000ea200000e0000 */
[----:B------:R-:W-:-:S04]  /*5540*/  LOP3.LUT P0, R9, R19, 0x1f, RZ, 0xc0, !PT ;  /* 0x0000001f13097812 */ /* 0x000fc8000780c0ff */
[----:B------:R-:W-:Y:S01]  /*5550*/  ISETP.GT.U32.AND P3, PT, R9, 0x7, PT ;  /* 0x000000070900780c */ /* 0x000fe20003f64070 */
[----:B--2---:R-:W-:-:S08]  /*5560*/  FADD.FTZ R3, R3, R8 ;  /* 0x0000000803037221 */ /* 0x004fd00000010000 */
[----:B------:R-:W-:Y:S01]  /*5570*/  @!P0 SHF.R.U32.HI R8, RZ, 0x3, R19 ;  /* 0x00000003ff088819 */ /* 0x000fe20000011613 */
[----:B------:R-:W2:Y:S03]  /*5580*/  SHFL.BFLY PT, R0, R3, 0x8, 0x1f ;  /* 0x0d001f0003007f89 */ /* 0x000ea600000e0000 */
[----:B------:R-:W-:Y:S01]  /*5590*/  @!P0 LOP3.LUT R8, R8, 0x1ffffffc, RZ, 0xc0, !PT ;  /* 0x1ffffffc08088812 */ /* 0x000fe200078ec0ff */
[----:B--2---:R-:W-:-:S05]  /*55a0*/  FADD.FTZ R0, R3, R0 ;  /* 0x0000000003007221 */ /* 0x004fca0000010000 */
[----:B0-----:R-:W0:Y:S02]  /*55b0*/  SHFL.BFLY PT, R5, R0, 0x4, 0x1f ;  /* 0x0c801f0000057f89 */ /* 0x001e2400000e0000 */
[----:B0-----:R-:W-:-:S05]  /*55c0*/  FADD.FTZ R5, R0, R5 ;  /* 0x0000000500057221 */ /* 0x001fca0000010000 */
[----:B------:R-:W0:Y:S02]  /*55d0*/  SHFL.BFLY PT, R6, R5, 0x2, 0x1f ;  /* 0x0c401f0005067f89 */ /* 0x000e2400000e0000 */
[----:B0-----:R-:W-:-:S05]  /*55e0*/  FADD.FTZ R6, R5, R6 ;  /* 0x0000000605067221 */ /* 0x001fca0000010000 */
[----:B------:R-:W0:Y:S02]  /*55f0*/  SHFL.BFLY PT, R7, R6, 0x1, 0x1f ;  /* 0x0c201f0006077f89 */ /* 0x000e2400000e0000 */
[----:B0-----:R-:W-:-:S05]  /*5600*/  FADD.FTZ R7, R6, R7 ;  /* 0x0000000706077221 */ /* 0x001fca0000010000 */
[----:B------:R-:W-:Y:S04]  /*5610*/  @!P0 STS [R8+0x20], R7 ;  /* 0x0000200708008388 */ /* 0x000fe80000000800 */
[----:B------:R-:W-:Y:S06]  /*5620*/  BAR.SYNC.DEFER_BLOCKING 0x0 ;  /* 0x0000000000007b1d */ /* 0x000fec0000010000 */
[----:B------:R-:W0:Y:S04]  /*5630*/  @!P3 LDS R7, [R9.X4+0x20] ;  /* 0x000020000907b984 */ /* 0x000e280000004800 */
[----:B0-----:R-:W0:Y:S02]  /*5640*/  SHFL.BFLY PT, R0, R7, 0x4, 0x1f ;  /* 0x0c801f0007007f89 */ /* 0x001e2400000e0000 */
[----:B0-----:R-:W-:-:S05]  /*5650*/  FADD.FTZ R0, R0, R7 ;  /* 0x0000000700007221 */ /* 0x001fca0000010000 */
[----:B------:R-:W0:Y:S02]  /*5660*/  SHFL.BFLY PT, R3, R0, 0x2, 0x1f ;  /* 0x0c401f0000037f89 */ /* 0x000e2400000e0000 */
[----:B0-----:R-:W-:-:S05]  /*5670*/  FADD.FTZ R3, R0, R3 ;  /* 0x0000000300037221 */ /* 0x001fca0000010000 */
[----:B------:R-:W0:Y:S02]  /*5680*/  SHFL.BFLY PT, R6, R3, 0x1, 0x1f ;  /* 0x0c201f0003067f89 */ /* 0x000e2400000e0000 */
[----:B0-----:R-:W-:-:S05]  /*5690*/  FADD.FTZ R6, R3, R6 ;  /* 0x0000000603067221 */ /* 0x001fca0000010000 */
[----:B------:R0:W2:Y:S01]  /*56a0*/  SHFL.IDX PT, R5, R6, RZ, 0x1f ;  /* 0x00001fff06057589 */ /* 0x0000a200000e0000 */
[----:B------:R-:W-:Y:S05]  /*56b0*/  @P2 BRA.U `(.L_x_908) ;  /* 0x000004b100002947 */ /* 0x000fea0003800000 */
[----:B------:R-:W3:Y:S01]  /*56c0*/  LDC.U8 R15, c[0x0][0x26c] ;  /* 0x00009b00ff0f7b82 */ /* 0x000ee20000000000 */
[----:B------:R-:W-:Y:S01]  /*56d0*/  BSSY B0, `(.L_x_908) ;  /* 0x0000049000007945 */ /* 0x000fe20003800000 */
[----:B0-----:R-:W-:Y:S01]  /*56e0*/  CS2R R6, SRZ ;  /* 0x0000000000067805 */ /* 0x001fe2000001ff00 */
[----:B---3--:R-:W-:-:S13]  /*56f0*/  ISETP.NE.AND P0, PT, R15, RZ, PT ;  /* 0x000000ff0f00720c */ /* 0x008fda0003f05270 */
[----:B------:R-:W-:-:S04]  /*5700*/  @P0 IMAD.MOV.U32 R0, RZ, RZ, c[0x0][0x268] ;  /* 0x00009a00ff000624 */ /* 0x000fc800078e00ff */
[----:B------:R-:W-:-:S04]  /*5710*/  @P0 IMAD R23, R23, R0, c[0x0][0x1ec] ;  /* 0x00007b0017170624 */ /* 0x000fc800078e0200 */
[----:B------:R-:W-:-:S05]  /*5720*/  @P0 IMAD R23, R23, c[0x0][0x1d4], RZ ;  /* 0x0000750017170a24 */ /* 0x000fca00078e02ff */
[----:B------:R-:W-:Y:S02]  /*5730*/  @P0 SHF.R.S32.HI R7, RZ, 0x1f, R23 ;  /* 0x0000001fff070819 */ /* 0x000fe40000011417 */
[----:B------:R-:W-:Y:S01]  /*5740*/  @P0 MOV R6, R23 ;  /* 0x0000001700060202 */ /* 0x000fe20000000f00 */
[----:B------:R-:W-:Y:S05]  /*5750*/  @P2 BRA `(.L_x_909) ;  /* 0x0000040000002947 */ /* 0x000fea0003800000 */
[----:B------:R-:W-:Y:S01]  /*5760*/  LOP3.LUT R0, RZ, R20, RZ, 0x33, !PT ;  /* 0x00000014ff007212 */ /* 0x000fe200078e33ff */
[----:B--2---:R-:W-:Y:S01]  /*5770*/  FADD.FTZ R5, R5, 9.9999999747524270788e-07 ;  /* 0x358637bd05057421 */ /* 0x004fe20000010000 */
[----:B------:R-:W-:Y:S02]  /*5780*/  BSSY B1, `(.L_x_910) ;  /* 0x000001b000017945 */ /* 0x000fe40003800000 */
[----:B------:R-:W-:Y:S01]  /*5790*/  IADD3 R0, -R19, R16, R0 ;  /* 0x0000001013007210 */ /* 0x000fe20007ffe100 */
[----:B-1----:R0:W1:Y:S03]  /*57a0*/  MUFU.RCP R13, R5 ;  /* 0x00000005000d7308 */ /* 0x0020660000001000 */
[----:B------:R-:W-:-:S02]  /*57b0*/  LEA.HI R3, R0, 0x1, RZ, 0x18 ;  /* 0x0000000100037811 */ /* 0x000fc400078fc0ff */
[----:B------:R-:W-:Y:S02]  /*57c0*/  ISETP.GE.U32.AND P2, PT, R0, 0x300, PT ;  /* 0x000003000000780c */ /* 0x000fe40003f46070 */
[----:B------:R-:W-:Y:S01]  /*57d0*/  LOP3.LUT P3, R8, R3, 0x3, RZ, 0xc0, !PT ;  /* 0x0000000303087812 */ /* 0x000fe2000786c0ff */
[----:B------:R-:W-:-:S12]  /*57e0*/  IMAD.IADD R3, R19, 0x1, R20 ;  /* 0x0000000113037824 */ /* 0x000fd800078e0214 */
[----:B------:R-:W-:Y:S05]  /*57f0*/  @!P3 BRA `(.L_x_911) ;  /* 0x000001300000b947 */ /* 0x000fea0003800000 */
[C---:B01----:R-:W-:Y:S02]  /*5800*/  IADD3 R12, P3, R3.reuse, R6, RZ ;  /* 0x00000006030c7210 */ /* 0x043fe40007f7e0ff */
[----:B------:R-:W-:Y:S02]  /*5810*/  MOV R0, R8 ;  /* 0x0000000800007202 */ /* 0x000fe40000000f00 */
[----:B------:R-:W-:Y:S02]  /*5820*/  LEA R11, P4, R12, c[0x0][0x260], 0x2 ;  /* 0x000098000c0b7a11 */ /* 0x000fe400078810ff */
[----:B------:R-:W-:-:S04]  /*5830*/  LEA.HI.X.SX32 R5, R3, R7, 0x1, P3 ;  /* 0x0000000703057211 */ /* 0x000fc800018f0eff */
[----:B------:R-:W-:Y:S02]  /*5840*/  LEA.HI.X R12, R12, c[0x0][0x264], R5, 0x2, P4 ;  /* 0x000099000c0c7a11 */ /* 0x000fe400020f1405 */
[----:B------:R-:W-:-:S05]  /*5850*/  LEA R5, R19, 0x240, 0x2 ;  /* 0x0000024013057811 */ /* 0x000fca00078e10ff */
.L_x_912:
[----:B-1----:R-:W0:Y:S01]  /*5860*/  LDS R8, [R5] ;  /* 0x0000000005087984 */ /* 0x002e220000000800 */
[----:B------:R-:W-:Y:S02]  /*5870*/  @P0 MOV R9, R12 ;  /* 0x0000000c00090202 */ /* 0x000fe40000000f00 */
[----:B------:R-:W-:Y:S02]  /*5880*/  IADD3 R0, R0, -0x1, RZ ;  /* 0xffffffff00007810 */ /* 0x000fe40007ffe0ff */
[----:B------:R-:W-:Y:S02]  /*5890*/  IADD3 R3, R3, 0x100, RZ ;  /* 0x0000010003037810 */ /* 0x000fe40007ffe0ff */
[----:B------:R-:W-:Y:S01]  /*58a0*/  ISETP.NE.AND P4, PT, R0, RZ, PT ;  /* 0x000000ff0000720c */ /* 0x000fe20003f85270 */
[----:B0-----:R-:W-:-:S02]  /*58b0*/  FMUL.FTZ R14, R8, R13 ;  /* 0x0000000d080e7220 */ /* 0x001fc40000410000 */
[----:B------:R-:W-:Y:S01]  /*58c0*/  @P0 IMAD.MOV.U32 R8, RZ, RZ, R11 ;  /* 0x000000ffff080224 */ /* 0x000fe200078e000b */
[----:B------:R-:W-:Y:S02]  /*58d0*/  IADD3 R11, P3, R11, 0x400, RZ ;  /* 0x000004000b0b7810 */ /* 0x000fe40007f7e0ff */
[----:B------:R0:W-:Y:S03]  /*58e0*/  STS [R5], R14 ;  /* 0x0000000e05007388 */ /* 0x0001e60000000800 */
[----:B------:R-:W-:Y:S01]  /*58f0*/  IMAD.X R12, RZ, RZ, R12, P3 ;  /* 0x000000ffff0c7224 */ /* 0x000fe200018e060c */
[----:B------:R1:W-:Y:S01]  /*5900*/  @P0 STG.E [R8.64], R14 ;  /* 0x0000000e08000986 */ /* 0x0003e2000c101924 */
[----:B0-----:R-:W-:Y:S02]  /*5910*/  IADD3 R5, R5, 0x400, RZ ;  /* 0x0000040005057810 */ /* 0x001fe40007ffe0ff */
[----:B------:R-:W-:Y:S05]  /*5920*/  @P4 BRA `(.L_x_912) ;  /* 0xffffff3000004947 */ /* 0x000fea000383ffff */
.L_x_911:
[----:B01----:R-:W-:Y:S05]  /*5930*/  BSYNC B1 ;  /* 0x0000000000017941 */ /* 0x003fea0003800000 */
.L_x_910:
[----:B------:R-:W-:Y:S05]  /*5940*/  @!P2 BRA `(.L_x_909) ;  /* 0x000002100000a947 */ /* 0x000fea0003800000 */
[----:B------:R-:W-:Y:S02]  /*5950*/  SHF.L.U32 R0, R20, 0x2, RZ ;  /* 0x0000000214007819 */ /* 0x000fe400000006ff */
[----:B------:R-:W-:-:S02]  /*5960*/  IADD3 R12, P0, R3, R6, RZ ;  /* 0x00000006030c7210 */ /* 0x000fc40007f1e0ff */
[----:B------:R-:W-:Y:S01]  /*5970*/  ISETP.NE.AND P3, PT, R15, RZ, PT ;  /* 0x000000ff0f00720c */ /* 0x000fe20003f65270 */
[C---:B------:R-:W-:Y:S01]  /*5980*/  IMAD R0, R3.reuse, 0x4, -R0 ;  /* 0x0000000403007824 */ /* 0x040fe200078e0a00 */
[----:B------:R-:W-:Y:S02]  /*5990*/  LEA R11, P2, R12, c[0x0][0x260], 0x2 ;  /* 0x000098000c0b7a11 */ /* 0x000fe400078410ff */
[----:B------:R-:W-:Y:S02]  /*59a0*/  LEA.HI.X.SX32 R7, R3, R7, 0x1, P0 ;  /* 0x0000000703077211 */ /* 0x000fe400000f0eff */
[----:B------:R-:W-:Y:S02]  /*59b0*/  IADD3 R0, R0, 0x240, RZ ;  /* 0x0000024000007810 */ /* 0x000fe40007ffe0ff */
[----:B------:R-:W-:-:S04]  /*59c0*/  LEA.HI.X R12, R12, c[0x0][0x264], R7, 0x2, P2 ;  /* 0x000099000c0c7a11 */ /* 0x000fc800010f1407 */
.L_x_913:
[----:B------:R-:W0:Y:S01]  /*59d0*/  LDS R6, [R0+0xc00] ;  /* 0x000c000000067984 */ /* 0x000e220000000800 */
[----:B------:R-:W-:Y:S01]  /*59e0*/  IMAD.MOV.U32 R7, RZ, RZ, R12 ;  /* 0x000000ffff077224 */ /* 0x000fe200078e000c */
[----:B------:R-:W-:-:S02]  /*59f0*/  IADD3 R3, R3, 0x400, RZ ;  /* 0x0000040003037810 */ /* 0x000fc40007ffe0ff */
[----:B------:R-:W1:Y:S02]  /*5a00*/  LDS R5, [R0] ;  /* 0x0000000000057984 */ /* 0x000e640000000800 */
[----:B------:R-:W-:Y:S02]  /*5a10*/  ISETP.GE.AND P0, PT, R3, R16, PT ;  /* 0x000000100300720c */ /* 0x000fe40003f06270 */
[----:B------:R-:W2:Y:S04]  /*5a20*/  LDS R8, [R0+0x400] ;  /* 0x0004000000087984 */ /* 0x000ea80000000800 */
[----:B------:R-:W3:Y:S01]  /*5a30*/  LDS R9, [R0+0x800] ;  /* 0x0008000000097984 */ /* 0x000ee20000000800 */
[----:B0-----:R-:W-:Y:S01]  /*5a40*/  FMUL.FTZ R23, R6, R13 ;  /* 0x0000000d06177220 */ /* 0x001fe20000410000 */
[----:B------:R-:W-:Y:S01]  /*5a50*/  MOV R6, R11 ;  /* 0x0000000b00067202 */ /* 0x000fe20000000f00 */
[----:B-1----:R-:W-:Y:S01]  /*5a60*/  FMUL.FTZ R15, R5, R13 ;  /* 0x0000000d050f7220 */ /* 0x002fe20000410000 */
[----:B------:R-:W-:-:S03]  /*5a70*/  IADD3 R5, R0, 0x1000, RZ ;  /* 0x0000100000057810 */ /* 0x000fc60007ffe0ff */
[----:B------:R-:W-:Y:S01]  /*5a80*/  @P3 STG.E [R6.64+0xc00], R23 ;  /* 0x000c001706003986 */ /* 0x000fe2000c101924 */
[----:B------:R-:W-:Y:S01]  /*5a90*/  IADD3 R11, P2, R6, 0x1000, RZ ;  /* 0x00001000060b7810 */ /* 0x000fe20007f5e0ff */
[----:B--2---:R-:W-:Y:S02]  /*5aa0*/  FMUL.FTZ R21, R8, R13 ;  /* 0x0000000d08157220 */ /* 0x004fe40000410000 */
[----:B------:R-:W-:Y:S01]  /*5ab0*/  @P3 STG.E [R6.64], R15 ;  /* 0x0000000f06003986 */ /* 0x000fe2000c101924 */
[----:B------:R-:W-:Y:S01]  /*5ac0*/  IADD3.X R12, RZ, R7, RZ, P2, !PT ;  /* 0x00000007ff0c7210 */ /* 0x000fe200017fe4ff */
[----:B---3--:R-:W-:Y:S02]  /*5ad0*/  FMUL.FTZ R9, R9, R13 ;  /* 0x0000000d09097220 */ /* 0x008fe40000410000 */
[----:B------:R-:W-:Y:S04]  /*5ae0*/  @P3 STG.E [R6.64+0x400], R21 ;  /* 0x0004001506003986 */ /* 0x000fe8000c101924 */
[----:B------:R-:W-:Y:S04]  /*5af0*/  @P3 STG.E [R6.64+0x800], R9 ;  /* 0x0008000906003986 */ /* 0x000fe8000c101924 */
[----:B------:R-:W-:Y:S04]  /*5b00*/  STS [R0+0xc00], R23 ;  /* 0x000c001700007388 */ /* 0x000fe80000000800 */
[----:B------:R-:W-:Y:S04]  /*5b10*/  STS [R0], R15 ;  /* 0x0000000f00007388 */ /* 0x000fe80000000800 */
[----:B------:R-:W-:Y:S04]  /*5b20*/  STS [R0+0x400], R21 ;  /* 0x0004001500007388 */ /* 0x000fe80000000800 */
[----:B------:R0:W-:Y:S02]  /*5b30*/  STS [R0+0x800], R9 ;  /* 0x0008000900007388 */ /* 0x0001e40000000800 */
[----:B0-----:R-:W-:Y:S01]  /*5b40*/  IMAD.MOV.U32 R0, RZ, RZ, R5 ;  /* 0x000000ffff007224 */ /* 0x001fe200078e0005 */
[----:B------:R-:W-:Y:S05]  /*5b50*/  @!P0 BRA `(.L_x_913) ;  /* 0xfffffe7000008947 */ /* 0x000fea000383ffff */
.L_x_909:
[----:B------:R-:W-:Y:S05]  /*5b60*/  BSYNC B0 ;  /* 0x0000000000007941 */ /* 0x000fea0003800000 */
.L_x_908:
[----:B------:R-:W3:Y:S01]  /*5b70*/  S2R R12, SR_CTAID.X ;  /* 0x00000000000c7919 */ /* 0x000ee20000002500 */
[----:B------:R-:W-:Y:S01]  /*5b80*/  SHF.R.S32.HI R0, RZ, 0x1f, R25 ;  /* 0x0000001fff007819 */ /* 0x000fe20000011419 */
[----:B------:R-:W-:Y:S01]  /*5b90*/  BSSY B0, `(.L_x_914) ;  /* 0x0000021000007945 */ /* 0x000fe20003800000 */
[----:B------:R-:W-:Y:S01]  /*5ba0*/  LEA.HI R10, R10, R19, RZ, 0x4 ;  /* 0x000000130a0a7211 */ /* 0x000fe200078f20ff */
[----:B------:R-:W-:Y:S01]  /*5bb0*/  IMAD.MOV.U32 R11, RZ, RZ, RZ ;  /* 0x000000ffff0b7224 */ /* 0x000fe200078e00ff */
[----:B------:R-:W-:-:S02]  /*5bc0*/  LEA.HI R0, R0, R25, RZ, 0x4 ;  /* 0x0000001900007211 */ /* 0x000fc400078f20ff */
[----:B------:R-:W-:Y:S02]  /*5bd0*/  LOP3.LUT R18, R10, 0xfffffff0, RZ, 0xc0, !PT ;  /* 0xfffffff00a127812 */ /* 0x000fe400078ec0ff */
[----:B------:R-:W-:Y:S02]  /*5be0*/  LOP3.LUT R0, R0, 0xfffffff0, RZ, 0xc0, !PT ;  /* 0xfffffff000007812 */ /* 0x000fe400078ec0ff */
[----:B------:R-:W-:Y:S02]  /*5bf0*/  IADD3 R18, -R18, R19, RZ ;  /* 0x0000001312127210 */ /* 0x000fe40007ffe1ff */
[----:B-1----:R-:W-:Y:S01]  /*5c00*/  SHF.R.S32.HI R13, RZ, 0x4, R10 ;  /* 0x00000004ff0d7819 */ /* 0x002fe2000001140a */
[----:B0-----:R-:W-:Y:S01]  /*5c10*/  IMAD.IADD R6, R25, 0x1, -R0 ;  /* 0x0000000119067824 */ /* 0x001fe200078e0a00 */
[C---:B------:R-:W-:Y:S02]  /*5c20*/  ISETP.GT.OR P2, PT, R18.reuse, 0xb, P1 ;  /* 0x0000000b1200780c */ /* 0x040fe40000f44670 */
[----:B------:R-:W-:-:S02]  /*5c30*/  SHF.L.U32 R3, R18, 0x2, RZ ;  /* 0x0000000212037819 */ /* 0x000fc400000006ff */
[CC--:B------:R-:W-:Y:S02]  /*5c40*/  ISETP.NE.OR P2, PT, R13.reuse, R6.reuse, P2 ;  /* 0x000000060d00720c */ /* 0x0c0fe40001745670 */
[----:B------:R-:W-:Y:S01]  /*5c50*/  ISETP.NE.AND P0, PT, R13, R6, PT ;  /* 0x000000060d00720c */ /* 0x000fe20003f05270 */
[----:B------:R-:W-:Y:S01]  /*5c60*/  IMAD R21, R4, c[0x0][0x1d4], R3 ;  /* 0x0000750004157a24 */ /* 0x000fe200078e0203 */
[----:B------:R-:W-:Y:S01]  /*5c70*/  CS2R R6, SRZ ;  /* 0x0000000000067805 */ /* 0x000fe2000001ff00 */
[----:B---3--:R-:W-:Y:S01]  /*5c80*/  IMAD R0, R2, c[0x0][0x1d8], R12 ;  /* 0x0000760002007a24 */ /* 0x008fe200078e020c */
[----:B------:R-:W-:Y:S01]  /*5c90*/  ISETP.GT.AND P3, PT, R18, 0xb, PT ;  /* 0x0000000b1200780c */ /* 0x000fe20003f64270 */
[----:B--2---:R-:W-:Y:S01]  /*5ca0*/  CS2R R4, SRZ ;  /* 0x0000000000047805 */ /* 0x004fe2000001ff00 */
[----:B------:R-:W-:Y:S01]  /*5cb0*/  SHF.R.S32.HI R27, RZ, 0x1f, R21 ;  /* 0x0000001fff1b7819 */ /* 0x000fe20000011415 */
[----:B------:R-:W-:-:S04]  /*5cc0*/  IMAD R14, R0, 0x30, RZ ;  /* 0x00000030000e7824 */ /* 0x000fc800078e02ff */
[----:B------:R-:W-:-:S05]  /*5cd0*/  IMAD R14, R14, c[0x0][0x1d4], R3 ;  /* 0x000075000e0e7a24 */ /* 0x000fca00078e0203 */
[----:B------:R-:W-:Y:S01]  /*5ce0*/  SHF.R.S32.HI R15, RZ, 0x1f, R14 ;  /* 0x0000001fff0f7819 */ /* 0x000fe2000001140e */
[----:B------:R-:W-:Y:S05]  /*5cf0*/  @P2 BRA `(.L_x_915) ;  /* 0x000000a000002947 */ /* 0x000fea0003800000 */
[----:B------:R-:W-:Y:S01]  /*5d00*/  ISETP.NE.U32.AND P2, PT, RZ, c[0x0][0x190], PT ;  /* 0x00006400ff007a0c */ /* 0x000fe20003f45070 */
[----:B------:R-:W-:Y:S01]  /*5d10*/  CS2R R6, SRZ ;  /* 0x0000000000067805 */ /* 0x000fe2000001ff00 */
[----:B------:R-:W-:Y:S02]  /*5d20*/  CS2R R4, SRZ ;  /* 0x0000000000047805 */ /* 0x000fe4000001ff00 */
[----:B------:R-:W-:-:S13]  /*5d30*/  ISETP.NE.AND.EX P2, PT, RZ, c[0x0][0x194], PT, P2 ;  /* 0x00006500ff007a0c */ /* 0x000fda0003f45320 */
[----:B------:R-:W-:Y:S05]  /*5d40*/  @!P2 BRA `(.L_x_916) ;  /* 0x000000400000a947 */ /* 0x000fea0003800000 */
[----:B------:R-:W-:Y:S01]  /*5d50*/  HFMA2.MMA R5, -RZ, RZ, 0, 2.384185791015625e-07 ;  /* 0x00000004ff057435 */ /* 0x000fe200000001ff */
[----:B------:R-:W-:-:S09]  /*5d60*/  IMAD R4, R12, 0x30, R3 ;  /* 0x000000300c047824 */ /* 0x000fd200078e0203 */
[----:B------:R-:W-:-:S06]  /*5d70*/  IMAD.WIDE R4, R4, R5, c[0x0][0x190] ;  /* 0x0000640004047625 */ /* 0x000fcc00078e0205 */
[----:B------:R-:W5:Y:S02]  /*5d80*/  LDG.E.128 R4, [R4.64] ;  /* 0x0000002404047981 */ /* 0x000f64000c1e1d00 */
.L_x_916:
[----:B-----5:R0:W-:Y:S02]  /*5d90*/  STS.128 [R18.X16+0x140], R4 ;  /* 0x0001400412007388 */ /* 0x0201e4000000cc00 */
.L_x_915:
[----:B------:R-:W-:Y:S05]  /*5da0*/  BSYNC B0 ;  /* 0x0000000000007941 */ /* 0x000fea0003800000 */
.L_x_914:
[----:B------:R-:W-:Y:S01]  /*5db0*/  BAR.SYNC.DEFER_BLOCKING 0x0 ;  /* 0x0000000000007b1d */ /* 0x000fe20000010000 */
[----:B------:R-:W-:Y:S01]  /*5dc0*/  IMAD.MOV.U32 R10, RZ, RZ, RZ ;  /* 0x000000ffff0a7224 */ /* 0x000fe200078e00ff */
[----:B------:R-:W-:-:S04]  /*5dd0*/  CS2R R8, SRZ ;  /* 0x0000000000087805 */ /* 0x000fc8000001ff00 */
[----:B------:R-:W-:Y:S01]  /*5de0*/  BSSY B0, `(.L_x_917) ;  /* 0x0000173000007945 */ /* 0x000fe20003800000 */
[----:B------:R-:W-:Y:S05]  /*5df0*/  @P3 BRA `(.L_x_918) ;  /* 0x0000171000003947 */ /* 0x000fea0003800000 */
[----:B------:R-:W-:Y:S01]  /*5e00*/  IADD3 R28, R13, R20, RZ ;  /* 0x000000140d1c7210 */ /* 0x000fe20007ffe0ff */
[----:B------:R-:W-:Y:S01]  /*5e10*/  BSSY B1, `(.L_x_919) ;  /* 0x0000092000017945 */ /* 0x000fe20003800000 */
[----:B------:R-:W-:Y:S01]  /*5e20*/  IMNMX R29, R25, c[0x0][0x1d4], PT ;  /* 0x00007500191d7a17 */ /* 0x000fe20003800200 */
[----:B------:R-:W-:Y:S02]  /*5e30*/  CS2R R10, SRZ ;  /* 0x00000000000a7805 */ /* 0x000fe4000001ff00 */
[----:B------:R-:W-:-:S05]  /*5e40*/  IMAD R8, R28, 0x30, RZ ;  /* 0x000000301c087824 */ /* 0x000fca00078e02ff */
[----:B------:R-:W-:-:S04]  /*5e50*/  IADD3 R9, P2, R14, R8, RZ ;  /* 0x000000080e097210 */ /* 0x000fc80007f5e0ff */
[----:B------:R-:W-:Y:S02]  /*5e60*/  LEA.HI.X.SX32 R8, R8, R15, 0x1, P2 ;  /* 0x0000000f08087211 */ /* 0x000fe400010f0eff */
[----:B------:R-:W-:Y:S02]  /*5e70*/  ISETP.GE.AND P2, PT, R28, R29, PT ;  /* 0x0000001d1c00720c */ /* 0x000fe40003f46270 */
[----:B------:R-:W-:-:S04]  /*5e80*/  LEA R22, P4, R9, c[0x0][0x1a0], 0x2 ;  /* 0x0000680009167a11 */ /* 0x000fc800078810ff */
[----:B------:R-:W-:Y:S02]  /*5e90*/  LEA.HI.X R23, R9, c[0x0][0x1a4], R8, 0x2, P4 ;  /* 0x0000690009177a11 */ /* 0x000fe400020f1408 */
[----:B------:R-:W-:-:S05]  /*5ea0*/  CS2R R8, SRZ ;  /* 0x0000000000087805 */ /* 0x000fca000001ff00 */
        /* <DEDUP_REMOVED lines=8> */
[----:B------:R-:W-:Y:S01]  /*5f30*/  MOV R38, R28 ;  /* 0x0000001c00267202 */ /* 0x000fe20000000f00 */
[----:B------:R-:W-:Y:S01]  /*5f40*/  IMAD R34, R34, 0x30, R3 ;  /* 0x0000003022227824 */ /* 0x000fe200078e0203 */
[----:B------:R-:W-:Y:S01]  /*5f50*/  IMNMX R9, R9, UR4, !PT ;  /* 0x0000000409097c17 */ /* 0x000fe2000f800200 */
[----:B------:R-:W-:-:S02]  /*5f60*/  CS2R R10, SRZ ;  /* 0x00000000000a7805 */ /* 0x000fc4000001ff00 */
[----:B------:R-:W-:Y:S01]  /*5f70*/  IMAD.WIDE R34, R34, R35, c[0x0][0x238] ;  /* 0x00008e0022227625 */ /* 0x000fe200078e0223 */
[----:B------:R-:W-:Y:S02]  /*5f80*/  IADD3 R30, R8, -R9, RZ ;  /* 0x80000009081e7210 */ /* 0x000fe40007ffe0ff */
[----:B------:R-:W-:Y:S02]  /*5f90*/  CS2R R8, SRZ ;  /* 0x0000000000087805 */ /* 0x000fe4000001ff00 */
[----:B------:R-:W-:-:S13]  /*5fa0*/  LOP3.LUT P2, RZ, R30, 0x10, RZ, 0xc0, !PT ;  /* 0x000000101eff7812 */ /* 0x000fda000784c0ff */
[----:B------:R-:W-:Y:S05]  /*5fb0*/  @P2 BRA `(.L_x_922) ;  /* 0x0000025000002947 */ /* 0x000fea0003800000 */
[----:B------:R-:W-:Y:S01]  /*5fc0*/  IMAD R11, R2, c[0x0][0x1d4], RZ ;  /* 0x00007500020b7a24 */ /* 0x000fe200078e02ff */
[----:B------:R-:W-:Y:S01]  /*5fd0*/  SHF.R.S32.HI R8, RZ, 0x1f, R28 ;  /* 0x0000001fff087819 */ /* 0x000fe2000001141c */
[----:B------:R1:W2:Y:S03]  /*5fe0*/  LDS R31, [R13.X4+0x240] ;  /* 0x000240000d1f7984 */ /* 0x0002a60000004800 */
        /* <DEDUP_REMOVED lines=11> */
[----:B------:R-:W-:-:S05]  /*60a0*/  LEA.HI.X R11, R11, c[0x0][0x1a4], R32, 0x2, P1 ;  /* 0x000069000b0b7a11 */ /* 0x000fca00008f1420 */
[----:B------:R1:W5:Y:S01]  /*60b0*/  LDG.E.128 R36, [R10.64] ;  /* 0x000000240a247981 */ /* 0x000362000c1e1d00 */
[----:B------:R-:W-:Y:S02]  /*60c0*/  ULDC UR4, c[0x0][0x1ec] ;  /* 0x00007b0000047ab9 */ /* 0x000fe40000000800 */
[----:B------:R-:W-:-:S06]  /*60d0*/  UISETP.NE.AND UP0, UPT, URZ, UR4, UPT ;  /* 0x000000043f00728c */ /* 0x000fcc000bf05270 */
[----:B------:R-:W-:-:S13]  /*60e0*/  PLOP3.LUT P1, PT, PT, PT, UP0, 0x80, 0x0 ;  /* 0x000000000000781c */ /* 0x000fda0003f2f008 */
[----:B------:R-:W-:Y:S05]  /*60f0*/  @P1 BRA `(.L_x_923) ;  /* 0x000000c000001947 */ /* 0x000fea0003800000 */
[----:B-12---:R-:W-:Y:S01]  /*6100*/  ISETP.NE.AND P5, PT, R26, RZ, PT ;  /* 0x000000ff1a00720c */ /* 0x006fe20003fa5270 */
[----:B------:R-:W1:-:S12]  /*6110*/  LDS.128 R8, [R18.X16+0x140] ;  /* 0x0001400012087984 */ /* 0x000e58000000cc00 */
[----:B------:R-:W2:Y:S01]  /*6120*/  @P5 LDG.E.128 R40, [R34.64] ;  /* 0x0000002422285981 */ /* 0x000ea2000c1e1d00 */
[----:B-1---5:R-:W-:Y:S02]  /*6130*/  FADD.FTZ R36, R36, R8 ;  /* 0x0000000824247221 */ /* 0x022fe40000010000 */
[----:B------:R-:W-:Y:S02]  /*6140*/  FADD.FTZ R37, R37, R9 ;  /* 0x0000000925257221 */ /* 0x000fe40000010000 */
[----:B------:R-:W-:Y:S02]  /*6150*/  FADD.FTZ R38, R38, R10 ;  /* 0x0000000a26267221 */ /* 0x000fe40000010000 */
[----:B------:R-:W-:Y:S02]  /*6160*/  FADD.FTZ R39, R39, R11 ;  /* 0x0000000b27277221 */ /* 0x000fe40000010000 */
[----:B--2---:R-:W-:Y:S02]  /*6170*/  @P5 FMUL.FTZ R36, R36, R40 ;  /* 0x0000002824245220 */ /* 0x004fe40000410000 */
[----:B------:R-:W-:-:S02]  /*6180*/  @P5 FMUL.FTZ R37, R37, R41 ;  /* 0x0000002925255220 */ /* 0x000fc40000410000 */
[----:B------:R-:W-:Y:S02]  /*6190*/  @P5 FMUL.FTZ R38, R38, R42 ;  /* 0x0000002a26265220 */ /* 0x000fe40000410000 */
[----:B------:R-:W-:-:S05]  /*61a0*/  @P5 FMUL.FTZ R39, R39, R43 ;  /* 0x0000002b27275220 */ /* 0x000fca0000410000 */
[----:B------:R1:W-:Y:S02]  /*61b0*/  STG.E.128 [R22.64], R36 ;  /* 0x0000002416007986 */ /* 0x0003e4000c101d24 */
.L_x_923:
[C---:B-12--5:R-:W-:Y:S01]  /*61c0*/  FFMA.FTZ R10, R31.reuse, R38, RZ ;  /* 0x000000261f0a7223 */ /* 0x066fe200000100ff */
[----:B------:R-:W-:Y:S01]  /*61d0*/  IADD3 R38, R28, 0x10, RZ ;  /* 0x000000101c267810 */ /* 0x000fe20007ffe0ff */
[C---:B------:R-:W-:Y:S02]  /*61e0*/  FFMA.FTZ R8, R31.reuse, R36, RZ ;  /* 0x000000241f087223 */ /* 0x040fe400000100ff */
[C---:B------:R-:W-:Y:S02]  /*61f0*/  FFMA.FTZ R9, R31.reuse, R37, RZ ;  /* 0x000000251f097223 */ /* 0x040fe400000100ff */
[----:B------:R-:W-:Y:S02]  /*6200*/  FFMA.FTZ R11, R31, R39, RZ ;  /* 0x000000271f0b7223 */ /* 0x000fe400000100ff */
.L_x_922:
[----:B------:R-:W-:Y:S05]  /*6210*/  BSYNC B2 ;  /* 0x0000000000027941 */ /* 0x000fea0003800000 */
.L_x_921:
[----:B------:R-:W-:-:S13]  /*6220*/  LOP3.LUT P2, RZ, R30, 0xfffffff0, RZ, 0xc0, !PT ;  /* 0xfffffff01eff7812 */ /* 0x000fda000784c0ff */
[----:B------:R-:W-:Y:S05]  /*6230*/  @!P2 BRA `(.L_x_920) ;  /* 0x000004f00000a947 */ /* 0x000fea0003800000 */
[----:B------:R-:W-:Y:S01]  /*6240*/  IMAD R37, R2, c[0x0][0x1d4], RZ ;  /* 0x0000750002257a24 */ /* 0x000fe200078e02ff */
[----:B------:R-:W-:Y:S01]  /*6250*/  SHF.R.S32.HI R30, RZ, 0x1f, R38 ;  /* 0x0000001fff1e7819 */ /* 0x000fe20000011426 */
[----:B------:R-:W-:Y:S01]  /*6260*/  IMAD.MOV.U32 R32, RZ, RZ, c[0x0][0x1d8] ;  /* 0x00007600ff207624 */ /* 0x000fe200078e00ff */
[C---:B------:R-:W-:Y:S01]  /*6270*/  LEA R31, R38.reuse, 0x40, 0x2 ;  /* 0x00000040261f7811 */ /* 0x040fe200078e10ff */
[----:B------:R-:W-:Y:S01]  /*6280*/  ULDC UR4, c[0x0][0x1ec] ;  /* 0x00007b0000047ab9 */ /* 0x000fe20000000800 */
[C---:B------:R-:W-:Y:S01]  /*6290*/  IADD3 R33, P1, R37.reuse, R38, RZ ;  /* 0x0000002625217210 */ /* 0x040fe20007f3e0ff */
[----:B------:R-:W-:Y:S01]  /*62a0*/  UISETP.NE.AND UP0, UPT, URZ, UR4, UPT ;  /* 0x000000043f00728c */ /* 0x000fe2000bf05270 */
[----:B------:R-:W-:Y:S02]  /*62b0*/  IMAD R40, R38, 0x30, RZ ;  /* 0x0000003026287824 */ /* 0x000fe400078e02ff */
[----:B------:R-:W-:Y:S01]  /*62c0*/  LEA.HI.X.SX32 R36, R37, R30, 0x1, P1 ;  /* 0x0000001e25247211 */ /* 0x000fe200008f0eff */
[----:B------:R-:W-:Y:S01]  /*62d0*/  IMAD R30, R32, c[0x0][0x1d4], RZ ;  /* 0x00007500201e7a24 */ /* 0x000fe200078e02ff */
[C---:B------:R-:W-:Y:S01]  /*62e0*/  LEA R32, P2, R33.reuse, c[0x0][0x1a8], 0x2 ;  /* 0x00006a0021207a11 */ /* 0x040fe200078410ff */
[----:B------:R-:W-:Y:S01]  /*62f0*/  IMAD R31, R20, -0x4, R31 ;  /* 0xfffffffc141f7824 */ /* 0x000fe200078e021f */
[----:B------:R-:W-:Y:S01]  /*6300*/  PLOP3.LUT P1, PT, PT, PT, UP0, 0x80, 0x0 ;  /* 0x000000000000781c */ /* 0x000fe20003f2f008 */
[----:B------:R-:W-:Y:S01]  /*6310*/  IMAD R39, R30, 0x30, RZ ;  /* 0x000000301e277824 */ /* 0x000fe200078e02ff */
[----:B------:R-:W-:-:S02]  /*6320*/  LEA.HI.X R33, R33, c[0x0][0x1ac], R36, 0x2, P2 ;  /* 0x00006b0021217a11 */ /* 0x000fc400010f1424 */
[----:B------:R-:W-:Y:S02]  /*6330*/  IADD3 R41, R31, 0x240, RZ ;  /* 0x000002401f297810 */ /* 0x000fe40007ffe0ff */
.L_x_926:
[----:B------:R-:W-:Y:S01]  /*6340*/  MOV R30, R32 ;  /* 0x00000020001e7202 */ /* 0x000fe20000000f00 */
[----:B------:R-:W-:Y:S01]  /*6350*/  IMAD.MOV.U32 R31, RZ, RZ, R33 ;  /* 0x000000ffff1f7224 */ /* 0x000fe200078e0021 */
[----:B------:R-:W-:-:S04]  /*6360*/  ISETP.NE.AND P5, PT, R26, RZ, PT ;  /* 0x000000ff1a00720c */ /* 0x000fc80003fa5270 */
[----:B------:R-:W2:Y:S01]  /*6370*/  LDG.E R32, [R30.64] ;  /* 0x000000241e207981 */ /* 0x000ea2000c1e1900 */
[----:B------:R-:W-:-:S04]  /*6380*/  IADD3 R33, P4, R14, R40, RZ ;  /* 0x000000280e217210 */ /* 0x000fc80007f9e0ff */
[----:B------:R-:W-:Y:S02]  /*6390*/  LEA.HI.X.SX32 R42, R40, R15, 0x1, P4 ;  /* 0x0000000f282a7211 */ /* 0x000fe400020f0eff */
[----:B-1----:R-:W-:-:S04]  /*63a0*/  LEA R36, P4, R33, c[0x0][0x1a0], 0x2 ;  /* 0x0000680021247a11 */ /* 0x002fc800078810ff */
[----:B------:R-:W-:Y:S01]  /*63b0*/  LEA.HI.X R37, R33, c[0x0][0x1a4], R42, 0x2, P4 ;  /* 0x0000690021257a11 */ /* 0x000fe200020f142a */
[----:B--2---:R-:W-:-:S05]  /*63c0*/  IMAD R32, R39, R32, R40 ;  /* 0x0000002027207224 */ /* 0x004fca00078e0228 */
[----:B------:R-:W-:-:S04]  /*63d0*/  IADD3 R43, P2, R21, R32, RZ ;  /* 0x00000020152b7210 */ /* 0x000fc80007f5e0ff */
[----:B------:R-:W-:Y:S02]  /*63e0*/  LEA.HI.X.SX32 R44, R32, R27, 0x1, P2 ;  /* 0x0000001b202c7211 */ /* 0x000fe400010f0eff */
[----:B------:R-:W-:-:S04]  /*63f0*/  LEA R32, P2, R43, c[0x0][0x1a0], 0x2 ;  /* 0x000068002b207a11 */ /* 0x000fc800078410ff */
[----:B------:R-:W-:-:S05]  /*6400*/  LEA.HI.X R33, R43, c[0x0][0x1a4], R44, 0x2, P2 ;  /* 0x000069002b217a11 */ /* 0x000fca00010f142c */
[----:B------:R1:W5:Y:S01]  /*6410*/  LDG.E.128 R44, [R32.64] ;  /* 0x00000024202c7981 */ /* 0x000362000c1e1d00 */
[----:B------:R-:W-:Y:S05]  /*6420*/  @P1 BRA `(.L_x_924) ;  /* 0x000000b000001947 */ /* 0x000fea0003800000 */
[----:B------:R-:W2:Y:S04]  /*6430*/  @P5 LDG.E.128 R52, [R34.64] ;  /* 0x0000002422345981 */ /* 0x000ea8000c1e1d00 */
[----:B------:R-:W3:Y:S02]  /*6440*/  LDS.128 R48, [R18.X16+0x140] ;  /* 0x0001400012307984 */ /* 0x000ee4000000cc00 */
[----:B---3-5:R-:W-:Y:S02]  /*6450*/  FADD.FTZ R44, R44, R48 ;  /* 0x000000302c2c7221 */ /* 0x028fe40000010000 */
[----:B------:R-:W-:Y:S02]  /*6460*/  FADD.FTZ R45, R45, R49 ;  /* 0x000000312d2d7221 */ /* 0x000fe40000010000 */
[----:B------:R-:W-:-:S02]  /*6470*/  FADD.FTZ R46, R46, R50 ;  /* 0x000000322e2e7221 */ /* 0x000fc40000010000 */
[----:B------:R-:W-:Y:S02]  /*6480*/  FADD.FTZ R47, R47, R51 ;  /* 0x000000332f2f7221 */ /* 0x000fe40000010000 */
[----:B--2---:R-:W-:Y:S02]  /*6490*/  @P5 FMUL.FTZ R44, R44, R52 ;  /* 0x000000342c2c5220 */ /* 0x004fe40000410000 */
[----:B------:R-:W-:Y:S02]  /*64a0*/  @P5 FMUL.FTZ R45, R45, R53 ;  /* 0x000000352d2d5220 */ /* 0x000fe40000410000 */
[----:B------:R-:W-:Y:S02]  /*64b0*/  @P5 FMUL.FTZ R46, R46, R54 ;  /* 0x000000362e2e5220 */ /* 0x000fe40000410000 */
[----:B------:R-:W-:-:S05]  /*64c0*/  @P5 FMUL.FTZ R47, R47, R55 ;  /* 0x000000372f2f5220 */ /* 0x000fca0000410000 */
[----:B------:R2:W-:Y:S02]  /*64d0*/  STG.E.128 [R36.64], R44 ;  /* 0x0000002c24007986 */ /* 0x0005e4000c101d24 */
.L_x_924:
[----:B-1----:R-:W3:Y:S02]  /*64e0*/  LDG.E R32, [R30.64+0x40] ;  /* 0x000040241e207981 */ /* 0x002ee4000c1e1900 */
[----:B---3--:R-:W-:-:S05]  /*64f0*/  IMAD R32, R39, R32, R40 ;  /* 0x0000002027207224 */ /* 0x008fca00078e0228 */
[----:B------:R-:W-:-:S04]  /*6500*/  IADD3 R32, R32, 0x300, RZ ;  /* 0x0000030020207810 */ /* 0x000fc80007ffe0ff */
[----:B------:R-:W-:-:S04]  /*6510*/  IADD3 R33, P2, R21, R32, RZ ;  /* 0x0000002015217210 */ /* 0x000fc80007f5e0ff */
[----:B------:R-:W-:Y:S02]  /*6520*/  LEA.HI.X.SX32 R42, R32, R27, 0x1, P2 ;  /* 0x0000001b202a7211 */ /* 0x000fe400010f0eff */
[----:B------:R-:W-:-:S04]  /*6530*/  LEA R32, P2, R33, c[0x0][0x1a0], 0x2 ;  /* 0x0000680021207a11 */ /* 0x000fc800078410ff */
[----:B------:R-:W-:Y:S02]  /*6540*/  LEA.HI.X R33, R33, c[0x0][0x1a4], R42, 0x2, P2 ;  /* 0x0000690021217a11 */ /* 0x000fe400010f142a */
[----:B------:R-:W1:Y:S04]  /*6550*/  LDS R42, [R41+-0x40] ;  /* 0xffffc000292a7984 */ /* 0x000e680000000800 */
[----:B------:R3:W5:Y:S02]  /*6560*/  LDG.E.128 R48, [R32.64] ;  /* 0x0000002420307981 */ /* 0x000764000c1e1d00 */
[C---:B-12--5:R-:W-:Y:S02]  /*6570*/  FFMA.FTZ R44, R42.reuse, R44, R8 ;  /* 0x0000002c2a2c7223 */ /* 0x066fe40000010008 */
[----:B------:R-:W-:-:S02]  /*6580*/  FFMA.FTZ R52, R42, R45, R9 ;  /* 0x0000002d2a347223 */ /* 0x000fc40000010009 */
[C---:B------:R-:W-:Y:S02]  /*6590*/  FFMA.FTZ R46, R42.reuse, R46, R10 ;  /* 0x0000002e2a2e7223 */ /* 0x040fe4000001000a */
[----:B------:R-:W-:Y:S01]  /*65a0*/  FFMA.FTZ R42, R42, R47, R11 ;  /* 0x0000002f2a2a7223 */ /* 0x000fe2000001000b */
[----:B------:R-:W-:Y:S05]  /*65b0*/  @P1 BRA `(.L_x_925) ;  /* 0x000000b000001947 */ /* 0x000fea0003800000 */
[----:B---3--:R-:W2:Y:S04]  /*65c0*/  @P5 LDG.E.128 R8, [R34.64] ;  /* 0x0000002422085981 */ /* 0x008ea8000c1e1d00 */
[----:B------:R-:W1:Y:S02]  /*65d0*/  LDS.128 R56, [R18.X16+0x140] ;  /* 0x0001400012387984 */ /* 0x000e64000000cc00 */
[----:B-1----:R-:W-:Y:S02]  /*65e0*/  FADD.FTZ R48, R56, R48 ;  /* 0x0000003038307221 */ /* 0x002fe40000010000 */
[----:B------:R-:W-:-:S02]  /*65f0*/  FADD.FTZ R49, R57, R49 ;  /* 0x0000003139317221 */ /* 0x000fc40000010000 */
[----:B------:R-:W-:Y:S02]  /*6600*/  FADD.FTZ R50, R58, R50 ;  /* 0x000000323a327221 */ /* 0x000fe40000010000 */
[----:B------:R-:W-:Y:S02]  /*6610*/  FADD.FTZ R51, R59, R51 ;  /* 0x000000333b337221 */ /* 0x000fe40000010000 */
[----:B--2---:R-:W-:Y:S02]  /*6620*/  @P5 FMUL.FTZ R48, R48, R8 ;  /* 0x0000000830305220 */ /* 0x004fe40000410000 */
[----:B------:R-:W-:Y:S02]  /*6630*/  @P5 FMUL.FTZ R49, R49, R9 ;  /* 0x0000000931315220 */ /* 0x000fe40000410000 */
[----:B------:R-:W-:Y:S02]  /*6640*/  @P5 FMUL.FTZ R50, R50, R10 ;  /* 0x0000000a32325220 */ /* 0x000fe40000410000 */
[----:B------:R-:W-:-:S05]  /*6650*/  @P5 FMUL.FTZ R51, R51, R11 ;  /* 0x0000000b33335220 */ /* 0x000fca0000410000 */
[----:B------:R1:W-:Y:S02]  /*6660*/  STG.E.128 [R36.64+0xc00], R48 ;  /* 0x000c003024007986 */ /* 0x0003e4000c101d24 */
.L_x_925:
[----:B---3--:R2:W3:Y:S01]  /*6670*/  LDS R11, [R41] ;  /* 0x00000000290b7984 */ /* 0x0084e20000000800 */
[----:B------:R-:W-:Y:S02]  /*6680*/  IADD3 R32, P2, R30, 0x80, RZ ;  /* 0x000000801e207810 */ /* 0x000fe40007f5e0ff */
[----:B------:R-:W-:Y:S02]  /*6690*/  IADD3 R38, R38, 0x20, RZ ;  /* 0x0000002026267810 */ /* 0x000fe40007ffe0ff */
[----:B------:R-:W-:Y:S02]  /*66a0*/  IADD3.X R33, RZ, R31, RZ, P2, !PT ;  /* 0x0000001fff217210 */ /* 0x000fe400017fe4ff */
[----:B------:R-:W-:Y:S02]  /*66b0*/  ISETP.GE.AND P2, PT, R38, R29, PT ;  /* 0x0000001d2600720c */ /* 0x000fe40003f46270 */
[----:B------:R-:W-:Y:S02]  /*66c0*/  IADD3 R40, R40, 0x600, RZ ;  /* 0x0000060028287810 */ /* 0x000fe40007ffe0ff */
[----:B--2---:R-:W-:Y:S01]  /*66d0*/  IADD3 R41, R41, 0x80, RZ ;  /* 0x0000008029297810 */ /* 0x004fe20007ffe0ff */
[----:B---3--:R-:W-:-:S02]  /*66e0*/  FFMA.FTZ R8, R11, R48, R44 ;  /* 0x000000300b087223 */ /* 0x008fc4000001002c */
[C---:B------:R-:W-:Y:S02]  /*66f0*/  FFMA.FTZ R9, R11.reuse, R49, R52 ;  /* 0x000000310b097223 */ /* 0x040fe40000010034 */
[C---:B------:R-:W-:Y:S02]  /*6700*/  FFMA.FTZ R10, R11.reuse, R50, R46 ;  /* 0x000000320b0a7223 */ /* 0x040fe4000001002e */
[----:B------:R-:W-:Y:S02]  /*6710*/  FFMA.FTZ R11, R11, R51, R42 ;  /* 0x000000330b0b7223 */ /* 0x000fe4000001002a */
[----:B------:R-:W-:Y:S05]  /*6720*/  @!P2 BRA `(.L_x_926) ;  /* 0xfffffc100000a947 */ /* 0x000fea000383ffff */
.L_x_920:
[----:B------:R-:W-:Y:S05]  /*6730*/  BSYNC B1 ;  /* 0x0000000000017941 */ /* 0x000fea0003800000 */
.L_x_919:
[----:B------:R-:W-:-:S13]  /*6740*/  ISETP.GE.AND P2, PT, R28, R25, PT ;  /* 0x000000191c00720c */ /* 0x000fda0003f46270 */
[----:B------:R-:W-:Y:S05]  /*6750*/  @P2 BRA `(.L_x_918) ;  /* 0x00000db000002947 */ /* 0x000fea0003800000 */
[----:B------:R-:W-:Y:S01]  /*6760*/  IADD3 R29, -R13, -0x2, R16 ;  /* 0xfffffffe0d1d7810 */ /* 0x000fe20007ffe110 */
[----:B------:R-:W-:Y:S01]  /*6770*/  HFMA2.MMA R31, -RZ, RZ, 0, 2.384185791015625e-07 ;  /* 0x00000004ff1f7435 */ /* 0x000fe200000001ff */
[----:B------:R-:W-:Y:S01]  /*6780*/  IMAD R30, R17, c[0x0][0x1d8], R12 ;  /* 0x00007600111e7a24 */ /* 0x000fe200078e020c */
[----:B------:R-:W-:Y:S02]  /*6790*/  BSSY B1, `(.L_x_927) ;  /* 0x0000046000017945 */ /* 0x000fe40003800000 */
        /* <DEDUP_REMOVED lines=9> */
[----:B------:R2:W3:Y:S01]  /*6830*/  LDS R40, [R13.X4+0x240] ;  /* 0x000240000d287984 */ /* 0x0004e20000004800 */
[----:B------:R-:W-:Y:S02]  /*6840*/  IABS R38, R28 ;  /* 0x0000001c00267213 */ /* 0x000fe40000000000 */
[----:B------:R-:W4:Y:S01]  /*6850*/  I2F.RP R34, R35 ;  /* 0x0000002300227306 */ /* 0x000f220000209400 */
[----:B------:R-:W-:Y:S02]  /*6860*/  ISETP.GE.AND P2, PT, R28, RZ, PT ;  /* 0x000000ff1c00720c */ /* 0x000fe40003f46270 */
[----:B------:R-:W-:-:S05]  /*6870*/  ISETP.NE.AND P4, PT, RZ, c[0x0][0x1d4], PT ;  /* 0x00007500ff007a0c */ /* 0x000fca0003f85270 */
[----:B----4-:R-:W4:Y:S02]  /*6880*/  MUFU.RCP R34, R34 ;  /* 0x0000002200227308 */ /* 0x010f240000001000 */
[----:B-1--4-:R-:W-:-:S06]  /*6890*/  IADD3 R36, R34, 0xffffffe, RZ ;  /* 0x0ffffffe22247810 */ /* 0x012fcc0007ffe0ff */
[----:B------:R-:W1:Y:S02]  /*68a0*/  F2I.FTZ.U32.TRUNC.NTZ R33, R36 ;  /* 0x0000002400217305 */ /* 0x000e64000021f000 */
[----:B-1----:R-:W-:-:S04]  /*68b0*/  IMAD.MOV R32, RZ, RZ, -R33 ;  /* 0x000000ffff207224 */ /* 0x002fc800078e0a21 */
[----:B------:R-:W-:Y:S01]  /*68c0*/  IMAD R37, R32, R35, RZ ;  /* 0x0000002320257224 */ /* 0x000fe200078e02ff */
[----:B------:R-:W-:-:S05]  /*68d0*/  MOV R32, RZ ;  /* 0x000000ff00207202 */ /* 0x000fca0000000f00 */
[----:B------:R-:W-:-:S04]  /*68e0*/  IMAD.HI.U32 R32, R33, R37, R32 ;  /* 0x0000002521207227 */ /* 0x000fc800078e0020 */
[----:B------:R-:W-:-:S04]  /*68f0*/  IMAD.MOV.U32 R33, RZ, RZ, R38 ;  /* 0x000000ffff217224 */ /* 0x000fc800078e0026 */
[----:B------:R-:W-:-:S05]  /*6900*/  IMAD.HI.U32 R32, R32, R33, RZ ;  /* 0x0000002120207227 */ /* 0x000fca00078e00ff */
[----:B------:R-:W-:-:S05]  /*6910*/  IADD3 R32, -R32, RZ, RZ ;  /* 0x000000ff20207210 */ /* 0x000fca0007ffe1ff */
[----:B------:R-:W-:-:S05]  /*6920*/  IMAD R32, R35, R32, R33 ;  /* 0x0000002023207224 */ /* 0x000fca00078e0221 */
[----:B------:R-:W-:-:S13]  /*6930*/  ISETP.GT.U32.AND P1, PT, R35, R32, PT ;  /* 0x000000202300720c */ /* 0x000fda0003f24070 */
[----:B------:R-:W-:-:S05]  /*6940*/  @!P1 IMAD.IADD R32, R32, 0x1, -R35 ;  /* 0x0000000120209824 */ /* 0x000fca00078e0a23 */
[----:B------:R-:W-:-:S13]  /*6950*/  ISETP.GT.U32.AND P1, PT, R35, R32, PT ;  /* 0x000000202300720c */ /* 0x000fda0003f24070 */
[----:B------:R-:W-:Y:S01]  /*6960*/  @!P1 IADD3 R32, R32, -R35, RZ ;  /* 0x8000002320209210 */ /* 0x000fe20007ffe0ff */
[----:B------:R-:W-:-:S04]  /*6970*/  IMAD R35, R2, c[0x0][0x1d4], RZ ;  /* 0x0000750002237a24 */ /* 0x000fc800078e02ff */
[----:B------:R-:W-:-:S05]  /*6980*/  IMAD.MOV.U32 R34, RZ, RZ, R32 ;  /* 0x000000ffff227224 */ /* 0x000fca00078e0020 */
[----:B------:R-:W-:Y:S02]  /*6990*/  @!P2 IADD3 R34, -R34, RZ, RZ ;  /* 0x000000ff2222a210 */ /* 0x000fe40007ffe1ff */
[----:B------:R-:W-:-:S04]  /*69a0*/  @!P4 LOP3.LUT R34, RZ, c[0x0][0x1d4], RZ, 0x33, !PT ;  /* 0x00007500ff22ca12 */ /* 0x000fc800078e33ff */
[----:B------:R-:W-:Y:S02]  /*69b0*/  SHF.R.S32.HI R32, RZ, 0x1f, R34 ;  /* 0x0000001fff207819 */ /* 0x000fe40000011422 */
[----:B------:R-:W-:-:S04]  /*69c0*/  IADD3 R33, P1, R35, R34, RZ ;  /* 0x0000002223217210 */ /* 0x000fc80007f3e0ff */
[----:B------:R-:W-:Y:S02]  /*69d0*/  LEA.HI.X.SX32 R36, R35, R32, 0x1, P1 ;  /* 0x0000002023247211 */ /* 0x000fe400008f0eff */
[----:B------:R-:W-:-:S04]  /*69e0*/  LEA R32, P1, R33, c[0x0][0x1a8], 0x2 ;  /* 0x00006a0021207a11 */ /* 0x000fc800078210ff */
[----:B------:R-:W-:-:S05]  /*69f0*/  LEA.HI.X R33, R33, c[0x0][0x1ac], R36, 0x2, P1 ;  /* 0x00006b0021217a11 */ /* 0x000fca00008f1424 */
[----:B------:R-:W4:Y:S02]  /*6a00*/  LDG.E R32, [R32.64] ;  /* 0x0000002420207981 */ /* 0x000f24000c1e1900 */
[----:B----4-:R-:W-:-:S04]  /*6a10*/  IMAD R35, R32, c[0x0][0x1d8], RZ ;  /* 0x0000760020237a24 */ /* 0x010fc800078e02ff */
        /* <DEDUP_REMOVED lines=11> */
[----:B--23--:R-:W-:Y:S01]  /*6ad0*/  ISETP.NE.AND P5, PT, R26, RZ, PT ;  /* 0x000000ff1a00720c */ /* 0x00cfe20003fa5270 */
        /* <DEDUP_REMOVED lines=11> */
.L_x_931:
[C---:B--23-5:R-:W-:Y:S02]  /*6b90*/  FFMA.FTZ R8, R40.reuse, R36, R8 ;  /* 0x0000002428087223 */ /* 0x06cfe40000010008 */
[C---:B------:R-:W-:Y:S02]  /*6ba0*/  FFMA.FTZ R9, R40.reuse, R37, R9 ;  /* 0x0000002528097223 */ /* 0x040fe40000010009 */
[C---:B------:R-:W-:Y:S02]  /*6bb0*/  FFMA.FTZ R10, R40.reuse, R38, R10 ;  /* 0x00000026280a7223 */ /* 0x040fe4000001000a */
[----:B------:R-:W-:Y:S02]  /*6bc0*/  FFMA.FTZ R11, R40, R39, R11 ;  /* 0x00000027280b7223 */ /* 0x000fe4000001000b */
.L_x_930:
[----:B------:R-:W-:Y:S05]  /*6bd0*/  BSYNC B2 ;  /* 0x0000000000027941 */ /* 0x000fea0003800000 */
.L_x_929:
[----:B------:R-:W-:Y:S02]  /*6be0*/  IADD3 R28, R28, 0x10, RZ ;  /* 0x000000101c1c7810 */ /* 0x000fe40007ffe0ff */
.L_x_928:
[----:B------:R-:W-:Y:S05]  /*6bf0*/  BSYNC B1 ;  /* 0x0000000000017941 */ /* 0x000fea0003800000 */
.L_x_927:
[----:B------:R-:W-:-:S13]  /*6c00*/  LOP3.LUT P2, RZ, R29, 0xfffffff0, RZ, 0xc0, !PT ;  /* 0xfffffff01dff7812 */ /* 0x000fda000784c0ff */
[----:B------:R-:W-:Y:S05]  /*6c10*/  @!P2 BRA `(.L_x_918) ;  /* 0x000008f00000a947 */ /* 0x000fea0003800000 */
[----:B------:R-:W-:Y:S01]  /*6c20*/  HFMA2.MMA R29, -RZ, RZ, 0, 2.86102294921875e-06 ;  /* 0x00000030ff1d7435 */ /* 0x000fe200000001ff */
[----:B-1----:R-:W-:Y:S02]  /*6c30*/  IMAD.SHL.U32 R39, R20, 0x4, RZ ;  /* 0x0000000414277824 */ /* 0x002fe400078e00ff */
[----:B------:R-:W-:-:S03]  /*6c40*/  IMAD.MOV.U32 R36, RZ, RZ, RZ ;  /* 0x000000ffff247224 */ /* 0x000fc600078e00ff */
[----:B------:R-:W-:-:S04]  /*6c50*/  LEA R39, R28, -R39, 0x2 ;  /* 0x800000271c277211 */ /* 0x000fc800078e10ff */
[----:B------:R-:W-:-:S05]  /*6c60*/  IMAD R29, R28, R29, 0x300 ;  /* 0x000003001c1d7424 */ /* 0x000fca00078e021d */
.L_x_938:
        /* <DEDUP_REMOVED lines=17> */
[----:B-1----:R1:W3:Y:S01]  /*6d80*/  LDS R37, [R52+0x240] ;  /* 0x0002400034257984 */ /* 0x0022e20000000800 */
[----:B--2---:R-:W-:-:S05]  /*6d90*/  IADD3 R22, RZ, -R23, RZ ;  /* 0x80000017ff167210 */ /* 0x004fca0007ffe0ff */
[----:B------:R-:W-:Y:S02]  /*6da0*/  IMAD R41, R22, R33, RZ ;  /* 0x0000002116297224 */ /* 0x000fe400078e02ff */
[----:B------:R-:W-:-:S04]  /*6db0*/  IMAD.MOV.U32 R22, RZ, RZ, RZ ;  /* 0x000000ffff167224 */ /* 0x000fc800078e00ff */
[----:B------:R-:W-:Y:S01]  /*6dc0*/  IMAD.HI.U32 R22, R23, R41, R22 ;  /* 0x0000002917167227 */ /* 0x000fe200078e0016 */
[----:B------:R-:W-:-:S05]  /*6dd0*/  MOV R23, R38 ;  /* 0x0000002600177202 */ /* 0x000fca0000000f00 */
[----:B------:R-:W-:-:S04]  /*6de0*/  IMAD.HI.U32 R22, R22, R23, RZ ;  /* 0x0000001716167227 */ /* 0x000fc800078e00ff */
[----:B------:R-:W-:-:S04]  /*6df0*/  IMAD.MOV R22, RZ, RZ, -R22 ;  /* 0x000000ffff167224 */ /* 0x000fc800078e0a16 */
[----:B------:R-:W-:-:S05]  /*6e00*/  IMAD R22, R33, R22, R23 ;  /* 0x0000001621167224 */ /* 0x000fca00078e0217 */
[----:B------:R-:W-:-:S13]  /*6e10*/  ISETP.GT.U32.AND P1, PT, R33, R22, PT ;  /* 0x000000162100720c */ /* 0x000fda0003f24070 */
[----:B------:R-:W-:-:S04]  /*6e20*/  @!P1 IADD3 R22, R22, -R33, RZ ;  /* 0x8000002116169210 */ /* 0x000fc80007ffe0ff */
[----:B------:R-:W-:-:S13]  /*6e30*/  ISETP.GT.U32.AND P1, PT, R33, R22, PT ;  /* 0x000000162100720c */ /* 0x000fda0003f24070 */
[----:B------:R-:W-:Y:S02]  /*6e40*/  @!P1 IMAD.IADD R22, R22, 0x1, -R33 ;  /* 0x0000000116169824 */ /* 0x000fe400078e0a21 */
[----:B------:R-:W-:-:S03]  /*6e50*/  IMAD R33, R2, c[0x0][0x1d4], RZ ;  /* 0x0000750002217a24 */ /* 0x000fc600078e02ff */
[----:B------:R-:W-:-:S05]  /*6e60*/  MOV R32, R22 ;  /* 0x0000001600207202 */ /* 0x000fca0000000f00 */
        /* <DEDUP_REMOVED lines=20> */
[----:B-1-3--:R-:W-:Y:S01]  /*6fb0*/  ISETP.NE.AND P5, PT, R26, RZ, PT ;  /* 0x000000ff1a00720c */ /* 0x00afe20003fa5270 */
        /* <DEDUP_REMOVED lines=11> */
.L_x_934:
[C---:B-1-3-5:R-:W-:Y:S02]  /*7070*/  FFMA.FTZ R8, R37.reuse, R40, R8 ;  /* 0x0000002825087223 */ /* 0x06afe40000010008 */
[C---:B------:R-:W-:Y:S02]  /*7080*/  FFMA.FTZ R9, R37.reuse, R41, R9 ;  /* 0x0000002925097223 */ /* 0x040fe40000010009 */
[C---:B------:R-:W-:Y:S02]  /*7090*/  FFMA.FTZ R10, R37.reuse, R42, R10 ;  /* 0x0000002a250a7223 */ /* 0x040fe4000001000a */
[----:B------:R-:W-:Y:S02]  /*70a0*/  FFMA.FTZ R11, R37, R43, R11 ;  /* 0x0000002b250b7223 */ /* 0x000fe4000001000b */
.L_x_933:
[----:B------:R-:W-:Y:S05]  /*70b0*/  BSYNC B1 ;  /* 0x0000000000017941 */ /* 0x000fea0003800000 */
.L_x_932:
        /* <DEDUP_REMOVED lines=58> */
[----:B------:R1:W-:Y:S02]  /*7460*/  STG.E.128 [R34.64+0xc00], R40 ;  /* 0x000c002822007986 */ /* 0x0003e4000c101d24 */
.L_x_937:
[C---:B-1-3-5:R-:W-:Y:S02]  /*7470*/  FFMA.FTZ R8, R37.reuse, R40, R8 ;  /* 0x0000002825087223 */ /* 0x06afe40000010008 */
[C---:B------:R-:W-:Y:S02]  /*7480*/  FFMA.FTZ R9, R37.reuse, R41, R9 ;  /* 0x0000002925097223 */ /* 0x040fe40000010009 */
[C---:B------:R-:W-:Y:S02]  /*7490*/  FFMA.FTZ R10, R37.reuse, R42, R10 ;  /* 0x0000002a250a7223 */ /* 0x040fe4000001000a */
[----:B------:R-:W-:Y:S02]  /*74a0*/  FFMA.FTZ R11, R37, R43, R11 ;  /* 0x0000002b250b7223 */ /* 0x000fe4000001000b */
.L_x_936:
[----:B------:R-:W-:Y:S05]  /*74b0*/  BSYNC B1 ;  /* 0x0000000000017941 */ /* 0x000fea0003800000 */
.L_x_935:
[----:B------:R-:W-:Y:S02]  /*74c0*/  IADD3 R28, R28, 0x20, RZ ;  /* 0x000000201c1c7810 */ /* 0x000fe40007ffe0ff */
[----:B------:R-:W-:Y:S02]  /*74d0*/  IADD3 R36, R36, 0x80, RZ ;  /* 0x0000008024247810 */ /* 0x000fe40007ffe0ff */
[----:B------:R-:W-:-:S02]  /*74e0*/  ISETP.GE.AND P2, PT, R28, R25, PT ;  /* 0x000000191c00720c */ /* 0x000fc40003f46270 */
[----:B------:R-:W-:-:S11]  /*74f0*/  IADD3 R29, R29, 0x600, RZ ;  /* 0x000006001d1d7810 */ /* 0x000fd60007ffe0ff */
[----:B------:R-:W-:Y:S05]  /*7500*/  @!P2 BRA `(.L_x_938) ;  /* 0xfffff7600000a947 */ /* 0x000fea000383ffff */
.L_x_918:
[----:B------:R-:W-:Y:S05]  /*7510*/  BSYNC B0 ;  /* 0x0000000000007941 */ /* 0x000fea0003800000 */
.L_x_917:
[----:B------:R-:W-:Y:S01]  /*7520*/  ISETP.GT.OR P0, PT, R18, 0xb, P0 ;  /* 0x0000000b1200780c */ /* 0x000fe20000704670 */
[----:B------:R-:W-:-:S12]  /*7530*/  BSSY B0, `(.L_x_939) ;  /* 0x0000026000007945 */ /* 0x000fd80003800000 */
[----:B------:R-:W-:Y:S05]  /*7540*/  @P0 BRA `(.L_x_940) ;  /* 0x0000024000000947 */ /* 0x000fea0003800000 */
[----:B------:R-:W-:-:S10]  /*7550*/  HFMA2.MMA R21, -RZ, RZ, 0, 2.86102294921875e-06 ;  /* 0x00000030ff157435 */ /* 0x000fd400000001ff */
[----:B------:R-:W-:-:S05]  /*7560*/  IMAD R16, R16, R21, -0x30 ;  /* 0xffffffd010107424 */ /* 0x000fca00078e0215 */
[----:B------:R-:W-:-:S04]  /*7570*/  IADD3 R2, P0, R14, R16, RZ ;  /* 0x000000100e027210 */ /* 0x000fc80007f1e0ff */
[----:B------:R-:W-:Y:S02]  /*7580*/  LEA.HI.X.SX32 R21, R16, R15, 0x1, P0 ;  /* 0x0000000f10157211 */ /* 0x000fe400000f0eff */
[----:B-1----:R-:W-:-:S04]  /*7590*/  LEA R22, P0, R2, c[0x0][0x1a0], 0x2 ;  /* 0x0000680002167a11 */ /* 0x002fc800078010ff */
[----:B------:R-:W-:-:S05]  /*75a0*/  LEA.HI.X R23, R2, c[0x0][0x1a4], R21, 0x2, P0 ;  /* 0x0000690002177a11 */ /* 0x000fca00000f1415 */
[----:B------:R1:W5:Y:S01]  /*75b0*/  LDG.E.128 R28, [R22.64] ;  /* 0x00000024161c7981 */ /* 0x000362000c1e1d00 */
[----:B------:R-:W-:Y:S01]  /*75c0*/  IMAD.IADD R20, R25, 0x1, -R20 ;  /* 0x0000000119147824 */ /* 0x000fe200078e0a14 */
[----:B------:R-:W-:Y:S04]  /*75d0*/  BSSY B1, `(.L_x_941) ;  /* 0x0000017000017945 */ /* 0x000fe80003800000 */
[----:B------:R1:W2:Y:S01]  /*75e0*/  LDS R2, [R20.X4+0x240] ;  /* 0x0002400014027984 */ /* 0x0002a20000004800 */
[----:B------:R-:W-:Y:S05]  /*75f0*/  @P1 BRA `(.L_x_942) ;  /* 0x0000014000001947 */ /* 0x000fea0003800000 */
[----:B------:R-:W-:-:S13]  /*7600*/  ISETP.NE.AND P2, PT, R26, RZ, PT ;  /* 0x000000ff1a00720c */ /* 0x000fda0003f45270 */
[----:B------:R-:W-:Y:S01]  /*7610*/  @P2 IMAD R12, R17, c[0x0][0x1d8], R12 ;  /* 0x00007600110c2a24 */ /* 0x000fe200078e020c */
[----:B------:R-:W-:-:S03]  /*7620*/  @P2 MOV R17, 0x4 ;  /* 0x0000000400112802 */ /* 0x000fc60000000f00 */
[----:B------:R-:W-:-:S04]  /*7630*/  @P2 IMAD R12, R12, 0x30, R3 ;  /* 0x000000300c0c2824 */ /* 0x000fc800078e0203 */
[----:B------:R-:W-:-:S05]  /*7640*/  @P2 IMAD.WIDE R16, R12, R17, c[0x0][0x238] ;  /* 0x00008e000c102625 */ /* 0x000fca00078e0211 */
[----:B-1----:R-:W3:Y:S01]  /*7650*/  @P2 LDG.E.128 R20, [R16.64] ;  /* 0x0000002410142981 */ /* 0x002ee2000c1e1d00 */
[----:B------:R-:W-:Y:S02]  /*7660*/  IMAD R24, R24, 0x30, RZ ;  /* 0x0000003018187824 */ /* 0x000fe400078e02ff */
[----:B-----5:R-:W-:Y:S02]  /*7670*/  FADD.FTZ R28, R28, R4 ;  /* 0x000000041c1c7221 */ /* 0x020fe40000010000 */
[----:B------:R-:W-:Y:S01]  /*7680*/  FADD.FTZ R29, R29, R5 ;  /* 0x000000051d1d7221 */ /* 0x000fe20000010000 */
[----:B------:R-:W-:Y:S01]  /*7690*/  IADD3 R14, P0, R14, R24, RZ ;  /* 0x000000180e0e7210 */ /* 0x000fe20007f1e0ff */
[----:B------:R-:W-:Y:S02]  /*76a0*/  FADD.FTZ R30, R30, R6 ;  /* 0x000000061e1e7221 */ /* 0x000fe40000010000 */
[----:B------:R-:W-:Y:S01]  /*76b0*/  FADD.FTZ R31, R31, R7 ;  /* 0x000000071f1f7221 */ /* 0x000fe20000010000 */
[----:B------:R-:W-:-:S02]  /*76c0*/  LEA.HI.X.SX32 R15, R24, R15, 0x1, P0 ;  /* 0x0000000f180f7211 */ /* 0x000fc400000f0eff */
[----:B0-----:R-:W-:-:S04]  /*76d0*/  LEA R4, P0, R14, c[0x0][0x1a0], 0x2 ;  /* 0x000068000e047a11 */ /* 0x001fc800078010ff */
[----:B------:R-:W-:Y:S01]  /*76e0*/  LEA.HI.X R5, R14, c[0x0][0x1a4], R15, 0x2, P0 ;  /* 0x000069000e057a11 */ /* 0x000fe200000f140f */
[----:B---3--:R-:W-:Y:S02]  /*76f0*/  @P2 FMUL.FTZ R28, R28, R20 ;  /* 0x000000141c1c2220 */ /* 0x008fe40000410000 */
[----:B------:R-:W-:Y:S02]  /*7700*/  @P2 FMUL.FTZ R29, R29, R21 ;  /* 0x000000151d1d2220 */ /* 0x000fe40000410000 */
[----:B------:R-:W-:Y:S02]  /*7710*/  @P2 FMUL.FTZ R30, R30, R22 ;  /* 0x000000161e1e2220 */ /* 0x000fe40000410000 */
[----:B------:R-:W-:-:S05]  /*7720*/  @P2 FMUL.FTZ R31, R31, R23 ;  /* 0x000000171f1f2220 */ /* 0x000fca0000410000 */
[----:B------:R0:W-:Y:S02]  /*7730*/  STG.E.128 [R4.64], R28 ;  /* 0x0000001c04007986 */ /* 0x0001e4000c101d24 */
.L_x_942:
[----:B------:R-:W-:Y:S05]  /*7740*/  BSYNC B1 ;  /* 0x0000000000017941 */ /* 0x000fea0003800000 */
.L_x_941:
[C---:B--2--5:R-:W-:Y:S02]  /*7750*/  FFMA.FTZ R8, R2.reuse, R28, R8 ;  /* 0x0000001c02087223 */ /* 0x064fe40000010008 */
[C---:B------:R-:W-:Y:S02]  /*7760*/  FFMA.FTZ R9, R2.reuse, R29, R9 ;  /* 0x0000001d02097223 */ /* 0x040fe40000010009 */
[C---:B------:R-:W-:Y:S02]  /*7770*/  FFMA.FTZ R10, R2.reuse, R30, R10 ;  /* 0x0000001e020a7223 */ /* 0x040fe4000001000a */
[----:B------:R-:W-:Y:S02]  /*7780*/  FFMA.FTZ R11, R2, R31, R11 ;  /* 0x0000001f020b7223 */ /* 0x000fe4000001000b */
.L_x_940:
[----:B------:R-:W-:Y:S05]  /*7790*/  BSYNC B0 ;  /* 0x0000000000007941 */ /* 0x000fea0003800000 */
.L_x_939:
[----:B------:R-:W-:Y:S01]  /*77a0*/  IADD3 R2, R19, 0xf, RZ ;  /* 0x0000000f13027810 */ /* 0x000fe20007ffe0ff */
[----:B------:R-:W-:Y:S03]  /*77b0*/  BAR.SYNC.DEFER_BLOCKING 0x0 ;  /* 0x0000000000007b1d */ /* 0x000fe60000010000 */
[----:B------:R-:W-:-:S03]  /*77c0*/  ISETP.GT.U32.OR P0, PT, R2, 0x1e, P3 ;  /* 0x0000001e0200780c */ /* 0x000fc60001f04470 */
[----:B------:R-:W-:Y:S10]  /*77d0*/  @P3 BRA `(.L_x_943) ;  /* 0x000002e000003947 */ /* 0x000ff40003800000 */
[----:B------:R-:W-:Y:S01]  /*77e0*/  LOP3.LUT R2, R19, 0xffffff80, RZ, 0xc0, !PT ;  /* 0xffffff8013027812 */ /* 0x000fe200078ec0ff */
[----:B------:R-:W-:Y:S01]  /*77f0*/  IMAD R13, R13, 0x30, R3 ;  /* 0x000000300d0d7824 */ /* 0x000fe200078e0203 */
[----:B------:R-:W-:Y:S01]  /*7800*/  WARPSYNC 0xffffffff ;  /* 0xffffffff00007948 */ /* 0x000fe20003800000 */
[C---:B------:R-:W-:Y:S02]  /*7810*/  ISETP.GT.AND P2, PT, R19.reuse, 0x7f, PT ;  /* 0x0000007f1300780c */ /* 0x040fe40003f44270 */
[----:B------:R-:W-:Y:S02]  /*7820*/  ISETP.NE.AND P1, PT, R2, 0x80, PT ;  /* 0x000000800200780c */ /* 0x000fe40003f25270 */
[C---:B------:R-:W-:Y:S02]  /*7830*/  LOP3.LUT R2, R19.reuse, 0xffffffc0, RZ, 0xc0, !PT ;  /* 0xffffffc013027812 */ /* 0x040fe400078ec0ff */
[C---:B------:R-:W-:Y:S02]  /*7840*/  ISETP.GT.AND P3, PT, R19.reuse, 0x3f, PT ;  /* 0x0000003f1300780c */ /* 0x040fe40003f64270 */
[----:B------:R-:W-:-:S07]  /*7850*/  ISETP.GT.AND P4, PT, R19, 0x1f, PT ;  /* 0x0000001f1300780c */ /* 0x000fce0003f84270 */
[----:B------:R-:W-:Y:S04]  /*7860*/  @!P1 STS.128 [R13.X4+-0x3c0], R8 ;  /* 0xfffc40080d009388 */ /* 0x000fe80000004c00 */
[----:B------:R-:W-:Y:S01]  /*7870*/  BAR.SYNC.DEFER_BLOCKING 0x0 ;  /* 0x0000000000007b1d */ /* 0x000fe20000010000 */
[----:B------:R-:W-:Y:S02]  /*7880*/  ISETP.NE.AND P1, PT, R2, 0x40, PT ;  /* 0x000000400200780c */ /* 0x000fe40003f25270 */
[----:B------:R-:W-:-:S03]  /*7890*/  LOP3.LUT R2, R19, 0xffffffe0, RZ, 0xc0, !PT ;  /* 0xffffffe013027812 */ /* 0x000fc600078ec0ff */
[----:B0-----:R-:W0:Y:S02]  /*78a0*/  @!P2 LDS.128 R4, [R13.X4+0x240] ;  /* 0x000240000d04a984 */ /* 0x001e240000004c00 */
[----:B0-----:R-:W-:Y:S02]  /*78b0*/  @!P2 FADD.FTZ R8, R8, R4 ;  /* 0x000000040808a221 */ /* 0x001fe40000010000 */
[----:B------:R-:W-:Y:S02]  /*78c0*/  @!P2 FADD.FTZ R9, R9, R5 ;  /* 0x000000050909a221 */ /* 0x000fe40000010000 */
[----:B------:R-:W-:Y:S02]  /*78d0*/  @!P2 FADD.FTZ R10, R10, R6 ;  /* 0x000000060a0aa221 */ /* 0x000fe40000010000 */
[----:B------:R-:W-:Y:S01]  /*78e0*/  @!P2 FADD.FTZ R11, R11, R7 ;  /* 0x000000070b0ba221 */ /* 0x000fe20000010000 */
[----:B------:R-:W-:Y:S01]  /*78f0*/  BAR.SYNC.DEFER_BLOCKING 0x0 ;  /* 0x0000000000007b1d */ /* 0x000fe20000010000 */
[----:B------:R-:W-:-:S05]  /*7900*/  ISETP.GT.AND P2, PT, R19, 0xf, PT ;  /* 0x0000000f1300780c */ /* 0x000fca0003f44270 */
[----:B------:R-:W-:Y:S04]  /*7910*/  @!P1 STS.128 [R13.X4+-0xc0], R8 ;  /* 0xffff40080d009388 */ /* 0x000fe80000004c00 */
[----:B------:R-:W-:Y:S01]  /*7920*/  BAR.SYNC.DEFER_BLOCKING 0x0 ;  /* 0x0000000000007b1d */ /* 0x000fe20000010000 */
[----:B------:R-:W-:Y:S02]  /*7930*/  ISETP.NE.AND P1, PT, R2, 0x20, PT ;  /* 0x000000200200780c */ /* 0x000fe40003f25270 */
[----:B------:R-:W-:-:S03]  /*7940*/  LOP3.LUT R2, R19, 0xfffffff0, RZ, 0xc0, !PT ;  /* 0xfffffff013027812 */ /* 0x000fc600078ec0ff */
[----:B------:R-:W0:Y:S02]  /*7950*/  @!P3 LDS.128 R4, [R13.X4+0x240] ;  /* 0x000240000d04b984 */ /* 0x000e240000004c00 */
[----:B0-----:R-:W-:Y:S02]  /*7960*/  @!P3 FADD.FTZ R8, R8, R4 ;  /* 0x000000040808b221 */ /* 0x001fe40000010000 */
[----:B------:R-:W-:Y:S02]  /*7970*/  @!P3 FADD.FTZ R9, R9, R5 ;  /* 0x000000050909b221 */ /* 0x000fe40000010000 */
[----:B------:R-:W-:Y:S02]  /*7980*/  @!P3 FADD.FTZ R10, R10, R6 ;  /* 0x000000060a0ab221 */ /* 0x000fe40000010000 */
[----:B------:R-:W-:Y:S01]  /*7990*/  @!P3 FADD.FTZ R11, R11, R7 ;  /* 0x000000070b0bb221 */ /* 0x000fe20000010000 */
[----:B------:R-:W-:Y:S06]  /*79a0*/  BAR.SYNC.DEFER_BLOCKING 0x0 ;  /* 0x0000000000007b1d */ /* 0x000fec0000010000 */
[----:B------:R-:W-:Y:S04]  /*79b0*/  @!P1 STS.128 [R13.X4+0xc0], R8 ;  /* 0x0000c0080d009388 */ /* 0x000fe80000004c00 */
[----:B------:R-:W-:Y:S01]  /*79c0*/  BAR.SYNC.DEFER_BLOCKING 0x0 ;  /* 0x0000000000007b1d */ /* 0x000fe20000010000 */
[----:B------:R-:W-:-:S05]  /*79d0*/  ISETP.NE.AND P1, PT, R2, 0x10, PT ;  /* 0x000000100200780c */ /* 0x000fca0003f25270 */
[----:B------:R-:W0:Y:S02]  /*79e0*/  @!P4 LDS.128 R4, [R13.X4+0x240] ;  /* 0x000240000d04c984 */ /* 0x000e240000004c00 */
[----:B0-----:R-:W-:Y:S02]  /*79f0*/  @!P4 FADD.FTZ R8, R8, R4 ;  /* 0x000000040808c221 */ /* 0x001fe40000010000 */
[----:B------:R-:W-:Y:S02]  /*7a00*/  @!P4 FADD.FTZ R9, R9, R5 ;  /* 0x000000050909c221 */ /* 0x000fe40000010000 */
[----:B------:R-:W-:Y:S02]  /*7a10*/  @!P4 FADD.FTZ R10, R10, R6 ;  /* 0x000000060a0ac221 */ /* 0x000fe40000010000 */
[----:B------:R-:W-:Y:S01]  /*7a20*/  @!P4 FADD.FTZ R11, R11, R7 ;  /* 0x000000070b0bc221 */ /* 0x000fe20000010000 */
[----:B------:R-:W-:Y:S06]  /*7a30*/  BAR.SYNC.DEFER_BLOCKING 0x0 ;  /* 0x0000000000007b1d */ /* 0x000fec0000010000 */
[----:B------:R-:W-:Y:S04]  /*7a40*/  @!P1 STS.128 [R13.X4+0x180], R8 ;  /* 0x000180080d009388 */ /* 0x000fe80000004c00 */
[----:B------:R-:W-:Y:S06]  /*7a50*/  BAR.SYNC.DEFER_BLOCKING 0x0 ;  /* 0x0000000000007b1d */ /* 0x000fec0000010000 */
[----:B------:R-:W0:Y:S02]  /*7a60*/  @!P2 LDS.128 R4, [R13.X4+0x240] ;  /* 0x000240000d04a984 */ /* 0x000e240000004c00 */
[----:B0-----:R-:W-:-:S02]  /*7a70*/  @!P2 FADD.FTZ R8, R8, R4 ;  /* 0x000000040808a221 */ /* 0x001fc40000010000 */
[----:B------:R-:W-:Y:S02]  /*7a80*/  @!P2 FADD.FTZ R9, R9, R5 ;  /* 0x000000050909a221 */ /* 0x000fe40000010000 */
[----:B------:R-:W-:Y:S02]  /*7a90*/  @!P2 FADD.FTZ R10, R10, R6 ;  /* 0x000000060a0aa221 */ /* 0x000fe40000010000 */
[----:B------:R-:W-:Y:S01]  /*7aa0*/  @!P2 FADD.FTZ R11, R11, R7 ;  /* 0x000000070b0ba221 */ /* 0x000fe20000010000 */
[----:B------:R-:W-:Y:S06]  /*7ab0*/  BAR.SYNC.DEFER_BLOCKING 0x0 ;  /* 0x0000000000007b1d */ /* 0x000fec0000010000 */
.L_x_943:
[----:B------:R-:W-:Y:S05]  /*7ac0*/  @P0 EXIT ;  /* 0x000000000000094d */ /* 0x000fea0003800000 */
[----:B------:R-:W-:-:S05]  /*7ad0*/  IMAD.MOV.U32 R2, RZ, RZ, c[0x0][0x258] ;  /* 0x00009600ff027624 */ /* 0x000fca00078e00ff */
[----:B------:R-:W-:-:S13]  /*7ae0*/  ISETP.NE.AND P0, PT, R2, 0x2, PT ;  /* 0x000000020200780c */ /* 0x000fda0003f05270 */
[----:B0-----:R-:W-:Y:S01]  /*7af0*/  @P0 MOV R5, 0x4 ;  /* 0x0000000400050802 */ /* 0x001fe20000000f00 */
[----:B------:R-:W-:-:S04]  /*7b00*/  @P0 IMAD R4, R0, 0x30, R3 ;  /* 0x0000003000040824 */ /* 0x000fc800078e0203 */
[----:B------:R-:W-:-:S05]  /*7b10*/  @P0 IMAD.WIDE R4, R4, R5, c[0x0][0x160] ;  /* 0x0000580004040625 */ /* 0x000fca00078e0205 */
[----:B------:R0:W-:Y:S01]  /*7b20*/  @P0 STG.E.128 [R4.64], R8 ;  /* 0x0000000804000986 */ /* 0x0001e2000c101d24 */
[----:B------:R-:W-:Y:S05]  /*7b30*/  @P0 EXIT ;  /* 0x000000000000094d */ /* 0x000fea0003800000 */
[----:B0-----:R-:W-:Y:S01]  /*7b40*/  IMAD.MOV.U32 R4, RZ, RZ, c[0x0][0x250] ;  /* 0x00009400ff047624 */ /* 0x001fe200078e00ff */
[----:B------:R-:W-:-:S05]  /*7b50*/  MOV R5, c[0x0][0x254] ;  /* 0x0000950000057a02 */ /* 0x000fca0000000f00 */
[----:B------:R-:W2:Y:S01]  /*7b60*/  LDG.E R4, [R4.64] ;  /* 0x0000002404047981 */ /* 0x000ea2000c1e1900 */
[----:B------:R-:W-:Y:S02]  /*7b70*/  IMAD R3, R0, 0x30, R3 ;  /* 0x0000003000037824 */ /* 0x000fe400078e0203 */
[C---:B--2---:R-:W-:Y:S02]  /*7b80*/  FMUL.FTZ R8, R4.reuse, R8 ;  /* 0x0000000804087220 */ /* 0x044fe40000410000 */
[C---:B------:R-:W-:Y:S02]  /*7b90*/  FMUL.FTZ R9, R4.reuse, R9 ;  /* 0x0000000904097220 */ /* 0x040fe40000410000 */
[C---:B------:R-:W-:Y:S02]  /*7ba0*/  FMUL.FTZ R10, R4.reuse, R10 ;  /* 0x0000000a040a7220 */ /* 0x040fe40000410000 */
[----:B------:R-:W0:Y:S01]  /*7bb0*/  F2I.S8.NTZ R8, R8 ;  /* 0x0000000800087305 */ /* 0x000e220000202100 */
[----:B------:R-:W-:-:S07]  /*7bc0*/  FMUL.FTZ R11, R4, R11 ;  /* 0x0000000b040b7220 */ /* 0x000fce0000410000 */
[----:B------:R-:W2:Y:S08]  /*7bd0*/  F2I.S8.NTZ R9, R9 ;  /* 0x0000000900097305 */ /* 0x000eb00000202100 */
[----:B------:R-:W3:Y:S01]  /*7be0*/  F2I.S8.NTZ R10, R10 ;  /* 0x0000000a000a7305 */ /* 0x000ee20000202100 */
[----:B0-----:R-:W-:-:S04]  /*7bf0*/  PRMT R2, R8, 0x8880, RZ ;  /* 0x0000888008027816 */ /* 0x001fc800000000ff */
[----:B------:R-:W-:-:S03]  /*7c00*/  PRMT R2, R2, 0x7710, RZ ;  /* 0x0000771002027816 */ /* 0x000fc600000000ff */
[----:B------:R-:W0:Y:S01]  /*7c10*/  F2I.S8.NTZ R11, R11 ;  /* 0x0000000b000b7305 */ /* 0x000e220000202100 */
[----:B--2---:R-:W-:Y:S02]  /*7c20*/  PRMT R6, R9, 0x8880, RZ ;  /* 0x0000888009067816 */ /* 0x004fe400000000ff */
[----:B------:R-:W-:Y:S02]  /*7c30*/  LOP3.LUT R5, R2, 0xff, RZ, 0xc0, !PT ;  /* 0x000000ff02057812 */ /* 0x000fe400078ec0ff */
[----:B------:R-:W-:Y:S02]  /*7c40*/  PRMT R4, R6, 0x7710, RZ ;  /* 0x0000771006047816 */ /* 0x000fe400000000ff */
[----:B---3--:R-:W-:Y:S02]  /*7c50*/  PRMT R2, R10, 0x8880, RZ ;  /* 0x000088800a027816 */ /* 0x008fe400000000ff */
[----:B------:R-:W-:Y:S02]  /*7c60*/  PRMT R5, R4, 0x7604, R5 ;  /* 0x0000760404057816 */ /* 0x000fe40000000005 */
[----:B------:R-:W-:-:S02]  /*7c70*/  PRMT R0, R2, 0x7710, RZ ;  /* 0x0000771002007816 */ /* 0x000fc400000000ff */
[----:B------:R-:W-:Y:S02]  /*7c80*/  IADD3 R2, P0, R3, c[0x0][0x160], RZ ;  /* 0x0000580003027a10 */ /* 0x000fe40007f1e0ff */
[----:B0-----:R-:W-:Y:S02]  /*7c90*/  PRMT R4, R11, 0x8880, RZ ;  /* 0x000088800b047816 */ /* 0x001fe400000000ff */
[----:B------:R-:W-:Y:S02]  /*7ca0*/  PRMT R5, R0, 0x7054, R5 ;  /* 0x0000705400057816 */ /* 0x000fe40000000005 */
[----:B------:R-:W-:Y:S02]  /*7cb0*/  PRMT R4, R4, 0x7710, RZ ;  /* 0x0000771004047816 */ /* 0x000fe400000000ff */
[----:B------:R-:W-:Y:S02]  /*7cc0*/  LEA.HI.X.SX32 R3, R3, c[0x0][0x164], 0x1, P0 ;  /* 0x0000590003037a11 */ /* 0x000fe400000f0eff */
[----:B------:R-:W-:-:S05]  /*7cd0*/  PRMT R5, R4, 0x654, R5 ;  /* 0x0000065404057816 */ /* 0x000fca0000000005 */
[----:B------:R-:W-:Y:S01]  /*7ce0*/  STG.E [R2.64], R5 ;  /* 0x0000000502007986 */ /* 0x000fe2000c101924 */
[----:B------:R-:W-:Y:S05]  /*7cf0*/  EXIT ;  /* 0x000000000000794d */ /* 0x000fea0003800000 */
.L_x_846:
[----:B------:R-:W-:Y:S01]  /*7d00*/  HFMA2.MMA R0, -RZ, RZ, 0, 1.847743988037109375e-06 ;  /* 0x0000001fff007435 */ /* 0x000fe200000001ff */
[----:B------:R-:W-:Y:S01]  /*7d10*/  IMAD.MOV.U32 R3, RZ, RZ, 0x10 ;  /* 0x00000010ff037424 */ /* 0x000fe200078e00ff */
[----:B0-----:R-:W-:Y:S01]  /*7d20*/  MOV R4, 0x7d50 ;  /* 0x00007d5000047802 */ /* 0x001fe20000000f00 */
[----:B------:R-:W-:-:S03]  /*7d30*/  IMAD.MOV.U32 R7, RZ, RZ, -0x1 ;  /* 0xffffffffff077424 */ /* 0x000fc600078e00ff */
[----:B------:R-:W-:Y:S05]  /*7d40*/  CALL.REL.NOINC `($__internal_6_$__cuda_sm70_shflsync_bfly_p) ;  /* 0x000001b000007944 */ /* 0x000fea0003c00000 */
[----:B01----:R-:W-:Y:S05]  /*7d50*/  BRA `(.L_x_944) ;  /* 0xffff992000007947 */ /* 0x003fea000383ffff */
.L_x_847:
[----:B------:R-:W-:Y:S01]  /*7d60*/  HFMA2.MMA R0, -RZ, RZ, 0, 1.847743988037109375e-06 ;  /* 0x0000001fff007435 */ /* 0x000fe200000001ff */
[----:B-1----:R-:W-:Y:S01]  /*7d70*/  MOV R6, R9 ;  /* 0x0000000900067202 */ /* 0x002fe20000000f00 */
[----:B------:R-:W-:Y:S01]  /*7d80*/  IMAD.MOV.U32 R3, RZ, RZ, 0x8 ;  /* 0x00000008ff037424 */ /* 0x000fe200078e00ff */
[----:B0-----:R-:W-:Y:S01]  /*7d90*/  MOV R4, 0x7dc0 ;  /* 0x00007dc000047802 */ /* 0x001fe20000000f00 */
[----:B------:R-:W-:Y:S02]  /*7da0*/  IMAD.MOV.U32 R7, RZ, RZ, -0x1 ;  /* 0xffffffffff077424 */ /* 0x000fe400078e00ff */
[----:B------:R-:W-:Y:S05]  /*7db0*/  CALL.REL.NOINC `($__internal_6_$__cuda_sm70_shflsync_bfly_p) ;  /* 0x0000014000007944 */ /* 0x000fea0003c00000 */
[----:B01----:R-:W-:Y:S01]  /*7dc0*/  FADD.FTZ R6, R9, R0 ;  /* 0x0000000009067221 */ /* 0x003fe20000010000 */
[----:B------:R-:W-:Y:S01]  /*7dd0*/  MOV R3, 0x4 ;  /* 0x0000000400037802 */ /* 0x000fe20000000f00 */
[----:B------:R-:W-:Y:S01]  /*7de0*/  IMAD.MOV.U32 R0, RZ, RZ, 0x1f ;  /* 0x0000001fff007424 */ /* 0x000fe200078e00ff */
[----:B------:R-:W-:-:S02]  /*7df0*/  MOV R7, 0xffffffff ;  /* 0xffffffff00077802 */ /* 0x000fc40000000f00 */
[----:B------:R-:W-:Y:S02]  /*7e00*/  MOV R4, 0x7e20 ;  /* 0x00007e2000047802 */ /* 0x000fe40000000f00 */
[----:B------:R-:W-:Y:S05]  /*7e10*/  CALL.REL.NOINC `($__internal_6_$__cuda_sm70_shflsync_bfly_p) ;  /* 0x000000e000007944 */ /* 0x000fea0003c00000 */
[----:B01----:R-:W-:Y:S01]  /*7e20*/  FADD.FTZ R6, R6, R0 ;  /* 0x0000000006067221 */ /* 0x003fe20000010000 */
[----:B------:R-:W-:Y:S01]  /*7e30*/  HFMA2.MMA R0, -RZ, RZ, 0, 1.847743988037109375e-06 ;  /* 0x0000001fff007435 */ /* 0x000fe200000001ff */
[----:B------:R-:W-:Y:S01]  /*7e40*/  IMAD.MOV.U32 R3, RZ, RZ, 0x2 ;  /* 0x00000002ff037424 */ /* 0x000fe200078e00ff */
[----:B------:R-:W-:Y:S01]  /*7e50*/  MOV R4, 0x7e80 ;  /* 0x00007e8000047802 */ /* 0x000fe20000000f00 */
[----:B------:R-:W-:-:S03]  /*7e60*/  IMAD.MOV.U32 R7, RZ, RZ, -0x1 ;  /* 0xffffffffff077424 */ /* 0x000fc600078e00ff */
[----:B------:R-:W-:Y:S05]  /*7e70*/  CALL.REL.NOINC `($__internal_6_$__cuda_sm70_shflsync_bfly_p) ;  /* 0x0000008000007944 */ /* 0x000fea0003c00000 */
[----:B01----:R-:W-:Y:S01]  /*7e80*/  FADD.FTZ R6, R6, R0 ;  /* 0x0000000006067221 */ /* 0x003fe20000010000 */
[----:B------:R-:W-:Y:S01]  /*7e90*/  MOV R3, 0x1 ;  /* 0x0000000100037802 */ /* 0x000fe20000000f00 */
[----:B------:R-:W-:Y:S01]  /*7ea0*/  IMAD.MOV.U32 R0, RZ, RZ, 0x1f ;  /* 0x0000001fff007424 */ /* 0x000fe200078e00ff */
[----:B------:R-:W-:Y:S02]  /*7eb0*/  MOV R7, 0xffffffff ;  /* 0xffffffff00077802 */ /* 0x000fe40000000f00 */
[----:B------:R-:W-:Y:S02]  /*7ec0*/  MOV R4, 0x7ee0 ;  /* 0x00007ee000047802 */ /* 0x000fe40000000f00 */
[----:B------:R-:W-:Y:S05]  /*7ed0*/  CALL.REL.NOINC `($__internal_6_$__cuda_sm70_shflsync_bfly_p) ;  /* 0x0000002000007944 */ /* 0x000fea0003c00000 */
[----:B-1----:R-:W-:Y:S01]  /*7ee0*/  IMAD.MOV.U32 R5, RZ, RZ, R0 ;  /* 0x000000ffff057224 */ /* 0x002fe200078e0000 */
[----:B0-----:R-:W-:Y:S05]  /*7ef0*/  BRA `(.L_x_945) ;  /* 0xffff981000007947 */ /* 0x001fea000383ffff */
        .weak           $__internal_6_$__cuda_sm70_shflsync_bfly_p
        .type           $__internal_6_$__cuda_sm70_shflsync_bfly_p,@function
        .size           $__internal_6_$__cuda_sm70_shflsync_bfly_p,(.L_x_2731 - $__internal_6_$__cuda_sm70_shflsync_bfly_p)
$__internal_6_$__cuda_sm70_shflsync_bfly_p:
[----:B------:R-:W-:Y:S01]  /*7f00*/  HFMA2.MMA R5, -RZ, RZ, 0, 0 ;  /* 0x00000000ff057435 */ /* 0x000fe200000001ff */
[----:B------:R-:W-:Y:S04]  /*7f10*/  WARPSYNC R7 ;  /* 0x0000000700007348 */ /* 0x000fe80003800000 */
[----:B------:R0:W1:Y:S01]  /*7f20*/  SHFL.BFLY PT, R0, R6, R3, R0 ;  /* 0x0c00000306007389 */ /* 0x00006200000e0000 */
[----:B------:R-:W-:Y:S05]  /*7f30*/  RET.REL.NODEC R4 `(_ZN4mmha33masked_multihead_attention_kernelIfLi48ELi64ELi1ELi16ELi256ELb1ELb1EEEv26Multihead_attention_paramsIT_XT5_EE) ;  /* 0xffff80c004007950 */ /* 0x000fea0003c3ffff */
.L_x_946:
        /* <DEDUP_REMOVED lines=12> */
.L_x_2731:


//--------------------- .text._ZN4mmha33masked_multihead_attention_kernelIfLi48ELi64ELi2ELi16ELi128ELb1ELb1EEEv26Multihead_attention_paramsIT_XT5_EE --------------------------
	.section	.text._ZN4mmha33masked_multihead_attention_kernelIfLi48ELi64ELi2ELi16ELi128ELb1ELb1EEEv26Multihead_attention_paramsIT_XT5_EE,"ax",@progbits
	.sectioninfo	@"SHI_REGISTERS=137"
	.align	128
        .global         _ZN4mmha33masked_multihead_attention_kernelIfLi48ELi64ELi2ELi16ELi128ELb1ELb1EEEv26Multihead_attention_paramsIT_XT5_EE
        .type           _ZN4mmha33masked_multihead_attention_kernelIfLi48ELi64ELi2ELi16ELi128ELb1ELb1EEEv26Multihead_attention_paramsIT_XT5_EE,@function
        .size           _ZN4mmha33masked_multihead_attention_kernelIfLi48ELi64ELi2ELi16ELi128ELb1ELb1EEEv26Multihead_attention_paramsIT_XT5_EE,(.L_x_2732 - _ZN4mmha33masked_multihead_attention_kernelIfLi48ELi64ELi2ELi16ELi128ELb1ELb1EEEv26Multihead_attention_paramsIT_XT5_EE)
        .other          _ZN4mmha33masked_multihead_attention_kernelIfLi48ELi64ELi2ELi16ELi128ELb1ELb1EEEv26Multihead_attention_paramsIT_XT5_EE,@"STO_CUDA_ENTRY STV_DEFAULT"
_ZN4mmha33masked_multihead_attention_kernelIfLi48ELi64ELi2ELi16ELi128ELb1ELb1EEEv26Multihead_attention_paramsIT_XT5_EE:
.text._ZN4mmha33masked_multihead_attention_kernelIfLi48ELi64ELi2ELi16ELi128ELb1ELb1EEEv26Multihead_attention_paramsIT_XT5_EE:
        /* <DEDUP_REMOVED lines=11> */
.L_x_947:
[----:B------:R-:W-:Y:S01]  /*00b0*/  IABS R5, c[0x0][0x1d0] ;  /* 0x0000740000057a13 */ /* 0x000fe20000000000 */
[----:B------:R-:W-:Y:S01]  /*00c0*/  IMAD.MOV.U32 R15, RZ, RZ, 0x4 ;  /* 0x00000004ff0f7424 */ /* 0x000fe200078e00ff */
[----:B------:R-:W-:Y:S02]  /*00d0*/  ISETP.NE.AND P2, PT, RZ, c[0x0][0x1d0], PT ;  /* 0x00007400ff007a0c */ /* 0x000fe40003f45270 */
[----:B------:R-:W1:Y:S01]  /*00e0*/  I2F.RP R0, R5 ;  /* 0x0000000500007306 */ /* 0x000e620000209400 */
[----:B------:R-:W-:Y:S01]  /*00f0*/  ISETP.NE.AND P5, PT, RZ, c[0x0][0x1ec], PT ;  /* 0x00007b00ff007a0c */ /* 0x000fe20003fa5270 */
[----:B------:R-:W-:Y:S01]  /*0100*/  IMAD.MOV.U32 R18, RZ, RZ, RZ ;  /* 0x000000ffff127224 */ /* 0x000fe200078e00ff */
[----:B------:R-:W2:Y:S01]  /*0110*/  S2R R17, SR_TID.X ;  /* 0x0000000000117919 */ /* 0x000ea20000002100 */
[----:B0-----:R-:W-:-:S03]  /*0120*/  IMAD.WIDE R22, R19, R15, c[0x0][0x278] ;  /* 0x00009e0013167625 */ /* 0x001fc600078e020f */
[----:B------:R-:W0:Y:S04]  /*0130*/  S2R R25, SR_CTAID.X ;  /* 0x0000000000197919 */ /* 0x000e280000002500 */
[----:B------:R-:W3:Y:S01]  /*0140*/  LDG.E R22, [R22.64] ;  /* 0x0000002416167981 */ /* 0x000ee2000c1e1900 */
[----:B-1----:R-:W1:Y:S02]  /*0150*/  MUFU.RCP R0, R0 ;  /* 0x0000000000007308 */ /* 0x002e640000001000 */
[----:B-1----:R-:W-:-:S06]  /*0160*/  IADD3 R2, R0, 0xffffffe, RZ ;  /* 0x0ffffffe00027810 */ /* 0x002fcc0007ffe0ff */
[----:B------:R1:W4:Y:S02]  /*0170*/  F2I.FTZ.U32.TRUNC.NTZ R3, R2 ;  /* 0x0000000200037305 */ /* 0x000324000021f000 */
[----:B-1----:R-:W-:Y:S02]  /*0180*/  IMAD.MOV.U32 R2, RZ, RZ, RZ ;  /* 0x000000ffff027224 */ /* 0x002fe400078e00ff */
[----:B----4-:R-:W-:-:S04]  /*0190*/  IMAD.MOV R4, RZ, RZ, -R3 ;  /* 0x000000ffff047224 */ /* 0x010fc800078e0a03 */
[----:B------:R-:W-:Y:S01]  /*01a0*/  IMAD R7, R4, R5, RZ ;  /* 0x0000000504077224 */ /* 0x000fe200078e02ff */
[----:B------:R-:W-:-:S03]  /*01b0*/  IABS R4, R19 ;  /* 0x0000001300047213 */ /* 0x000fc60000000000 */
        /* <DEDUP_REMOVED lines=11> */
[----:B------:R-:W-:-:S07]  /*0270*/  ISETP.GE.AND P3, PT, R0, RZ, PT ;  /* 0x000000ff0000720c */ /* 0x000fce0003f66270 */
[----:B------:R-:W-:Y:S01]  /*0280*/  @P1 IADD3 R3, R3, 0x1, RZ ;  /* 0x0000000103031810 */ /* 0x000fe20007ffe0ff */
[C---:B--2---:R-:W-:Y:S01]  /*0290*/  IMAD.SHL.U32 R13, R17.reuse, 0x2, RZ ;  /* 0x00000002110d7824 */ /* 0x044fe200078e00ff */
[----:B------:R-:W-:Y:S02]  /*02a0*/  IABS R38, c[0x0][0x1d4] ;  /* 0x0000750000267a13 */ /* 0x000fe40000000000 */
[----:B------:R-:W-:Y:S02]  /*02b0*/  MOV R80, R3 ;  /* 0x0000000300507202 */ /* 0x000fe40000000f00 */
[----:B------:R-:W-:Y:S02]  /*02c0*/  ISETP.GT.AND P0, PT, R17, 0x17, PT ;  /* 0x000000171100780c */ /* 0x000fe40003f04270 */
[----:B------:R-:W-:Y:S01]  /*02d0*/  P2R R126, PR, RZ, 0x10 ;  /* 0x00000010ff7e7803 */ /* 0x000fe20000000000 */
[----:B------:R-:W-:Y:S01]  /*02e0*/  @!P3 IMAD.MOV R80, RZ, RZ, -R80 ;  /* 0x000000ffff50b224 */ /* 0x000fe200078e0a50 */
[----:B------:R-:W-:-:S05]  /*02f0*/  @!P2 LOP3.LUT R80, RZ, c[0x0][0x1d0], RZ, 0x33, !PT ;  /* 0x00007400ff50aa12 */ /* 0x000fca00078e33ff */
[----:B------:R-:W-:-:S05]  /*0300*/  @P4 IMAD.WIDE R2, R80, R15, c[0x0][0x240] ;  /* 0x0000900050024625 */ /* 0x000fca00078e020f */
[----:B------:R-:W2:Y:S01]  /*0310*/  @P4 LDG.E R18, [R2.64] ;  /* 0x0000002402124981 */ /* 0x000ea2000c1e1900 */
[----:B------:R-:W-:Y:S01]  /*0320*/  ISETP.LT.AND P3, PT, R17, 0x20, P4 ;  /* 0x000000201100780c */ /* 0x000fe20002761270 */
[----:B------:R-:W1:Y:S01]  /*0330*/  I2F.RP R12, R38 ;  /* 0x00000026000c7306 */ /* 0x000e620000209400 */
[----:B------:R-:W-:-:S07]  /*0340*/  ISETP.NE.U32.AND P1, PT, RZ, c[0x0][0x1f8], PT ;  /* 0x00007e00ff007a0c */ /* 0x000fce0003f25070 */
[----:B-1----:R-:W1:Y:S01]  /*0350*/  MUFU.RCP R12, R12 ;  /* 0x0000000c000c7308 */ /* 0x002e620000001000 */
[----:B------:R-:W-:Y:S02]  /*0360*/  ISETP.NE.AND.EX P1, PT, RZ, c[0x0][0x1fc], PT, P1 ;  /* 0x00007f00ff007a0c */ /* 0x000fe40003f25310 */
[----:B------:R-:W-:Y:S01]  /*0370*/  ISETP.EQ.U32.AND P2, PT, RZ, c[0x0][0x170], PT ;  /* 0x00005c00ff007a0c */ /* 0x000fe20003f42070 */
[----:B0-----:R-:W-:-:S03]  /*0380*/  IMAD R0, R25, 0x30, RZ ;  /* 0x0000003019007824 */ /* 0x001fc600078e02ff */
[----:B------:R-:W-:Y:S02]  /*0390*/  ISETP.EQ.OR.EX P2, PT, RZ, c[0x0][0x174], P0, P2 ;  /* 0x00005d00ff007a0c */ /* 0x000fe40000742720 */
[----:B-1----:R-:W-:-:S04]  /*03a0*/  IADD3 R10, R12, 0xffffffe, RZ ;  /* 0x0ffffffe0c0a7810 */ /* 0x002fc80007ffe0ff */
[----:B------:R0:W1:Y:S01]  /*03b0*/  F2I.FTZ.U32.TRUNC.NTZ R11, R10 ;  /* 0x0000000a000b7305 */ /* 0x000062000021f000 */
[----:B------:R-:W-:Y:S02]  /*03c0*/  SHF.R.S32.HI R4, RZ, 0x1f, R19 ;  /* 0x0000001fff047819 */ /* 0x000fe40000011413 */
[----:B------:R-:W-:Y:S01]  /*03d0*/  @P1 LEA R8, P4, R19, c[0x0][0x1f8], 0x2 ;  /* 0x00007e0013081a11 */ /* 0x000fe200078810ff */
[----:B--2---:R-:W-:-:S04]  /*03e0*/  @P3 IMAD R2, R18, c[0x0][0x1d8], R25 ;  /* 0x0000760012023a24 */ /* 0x004fc800078e0219 */
[----:B------:R-:W-:-:S04]  /*03f0*/  @P3 IMAD R6, R2, 0x30, R13 ;  /* 0x0000003002063824 */ /* 0x000fc800078e020d */
[----:B------:R-:W-:-:S05]  /*0400*/  @P3 IMAD.WIDE R6, R6, R15, c[0x0][0x230] ;  /* 0x00008c0006063625 */ /* 0x000fca00078e020f */
[----:B------:R2:W5:Y:S01]  /*0410*/  @P3 LDG.E.64 R36, [R6.64] ;  /* 0x0000002406243981 */ /* 0x000562000c1e1b00 */
[----:B------:R-:W-:Y:S01]  /*0420*/  IMAD.MOV.U32 R27, RZ, RZ, RZ ;  /* 0x000000ffff1b7224 */ /* 0x000fe200078e00ff */
[----:B------:R-:W-:Y:S02]  /*0430*/  IADD3 R14, R0, R13, RZ ;  /* 0x0000000d000e7210 */ /* 0x000fe40007ffe0ff */
[----:B------:R-:W-:Y:S01]  /*0440*/  @P1 LEA.HI.X R9, R19, c[0x0][0x1fc], R4, 0x2, P4 ;  /* 0x00007f0013091a11 */ /* 0x000fe200020f1404 */
[----:B------:R-:W-:Y:S02]  /*0450*/  CS2R R20, SRZ ;  /* 0x0000000000147805 */ /* 0x000fe4000001ff00 */
[----:B------:R-:W-:Y:S02]  /*0460*/  @!P2 IMAD.WIDE R4, R14, R15, c[0x0][0x170] ;  /* 0x00005c000e04a625 */ /* 0x000fe400078e020f */
[----:B------:R1:W5:Y:S01]  /*0470*/  @P1 LDG.E R27, [R8.64] ;  /* 0x00000024081b1981 */ /* 0x000362000c1e1900 */
[----:B------:R-:W-:Y:S01]  /*0480*/  LEA.HI R26, R17, R17, RZ, 0x1 ;  /* 0x00000011111a7211 */ /* 0x000fe200078f08ff */
[----:B0-----:R-:W-:-:S02]  /*0490*/  IMAD.MOV.U32 R10, RZ, RZ, RZ ;  /* 0x000000ffff0a7224 */ /* 0x001fc400078e00ff */
[----:B------:R0:W5:Y:S01]  /*04a0*/  @!P2 LDG.E.64 R20, [R4.64] ;  /* 0x000000240414a981 */ /* 0x000162000c1e1b00 */
[----:B---3--:R-:W-:Y:S01]  /*04b0*/  IADD3 R16, R22, -0x1, RZ ;  /* 0xffffffff16107810 */ /* 0x008fe20007ffe0ff */
[----:B-1----:R-:W-:-:S04]  /*04c0*/  IMAD.MOV R9, RZ, RZ, -R11 ;  /* 0x000000ffff097224 */ /* 0x002fc800078e0a0b */
[----:B0-----:R-:W-:Y:S01]  /*04d0*/  IMAD R5, R9, R38, RZ ;  /* 0x0000002609057224 */ /* 0x001fe200078e02ff */
[----:B------:R-:W-:Y:S02]  /*04e0*/  LOP3.LUT R78, R26, 0x7ffffffe, RZ, 0xc0, !PT ;  /* 0x7ffffffe1a4e7812 */ /* 0x000fe400078ec0ff */
[----:B------:R-:W-:Y:S01]  /*04f0*/  IABS R23, R16 ;  /* 0x0000001000177213 */ /* 0x000fe20000000000 */
[----:B------:R-:W-:Y:S01]  /*0500*/  IMAD.HI.U32 R11, R11, R5, R10 ;  /* 0x000000050b0b7227 */ /* 0x000fe200078e000a */
[----:B------:R-:W-:-:S03]  /*0510*/  IADD3 R78, -R78, R17, RZ ;  /* 0x000000114e4e7210 */ /* 0x000fc60007ffe1ff */
[----:B------:R-:W-:Y:S02]  /*0520*/  IMAD R24, R19, c[0x0][0x1d8], R25 ;  /* 0x0000760013187a24 */ /* 0x000fe400078e0219 */
[----:B------:R-:W-:Y:S01]  /*0530*/  IMAD.HI.U32 R11, R11, R23, RZ ;  /* 0x000000170b0b7227 */ /* 0x000fe200078e00ff */
[----:B------:R-:W-:-:S03]  /*0540*/  SHF.R.S32.HI R26, RZ, 0x1, R26 ;  /* 0x00000001ff1a7819 */ /* 0x000fc6000001141a */
[----:B------:R-:W-:Y:S02]  /*0550*/  IMAD R116, R24, 0x30, RZ ;  /* 0x0000003018747824 */ /* 0x000fe400078e02ff */
[----:B------:R-:W-:Y:S02]  /*0560*/  IMAD.SHL.U32 R79, R78, 0x2, RZ ;  /* 0x000000024e4f7824 */ /* 0x000fe400078e00ff */
[----:B------:R-:W-:Y:S02]  /*0570*/  IMAD.MOV R11, RZ, RZ, -R11 ;  /* 0x000000ffff0b7224 */ /* 0x000fe400078e0a0b */
[----:B------:R-:W-:Y:S02]  /*0580*/  IMAD R34, R26, 0x4, R116 ;  /* 0x000000041a227824 */ /* 0x000fe400078e0274 */
[----:B------:R-:W-:Y:S02]  /*0590*/  @!P0 IMAD R3, R16, 0x4, R79 ;  /* 0x0000000410038824 */ /* 0x000fe400078e024f */
[----:B------:R-:W-:-:S02]  /*05a0*/  IMAD R23, R38, R11, R23 ;  /* 0x0000000b26177224 */ /* 0x000fc400078e0217 */
[----:B------:R-:W-:Y:S01]  /*05b0*/  @!P0 IMAD R3, R34, c[0x0][0x1d4], R3 ;  /* 0x0000750022038a24 */ /* 0x000fe200078e0203 */
[----:B------:R-:W-:Y:S02]  /*05c0*/  CS2R R30, SRZ ;  /* 0x00000000001e7805 */ /* 0x000fe4000001ff00 */
[----:B------:R-:W-:Y:S01]  /*05d0*/  ISETP.GT.U32.AND P2, PT, R38, R23, PT ;  /* 0x000000172600720c */ /* 0x000fe20003f44070 */
[----:B------:R-:W-:Y:S01]  /*05e0*/  @!P0 IMAD.WIDE R2, R3, R15, c[0x0][0x198] ;  /* 0x0000660003028625 */ /* 0x000fe200078e020f */
[----:B------:R-:W-:Y:S01]  /*05f0*/  ISETP.NE.AND P1, PT, RZ, c[0x0][0x1c8], PT ;  /* 0x00007200ff007a0c */ /* 0x000fe20003f25270 */
[----:B------:R-:W-:Y:S03]  /*0600*/  BSSY B0, `(.L_x_948) ;  /* 0x0000016000007945 */ /* 0x000fe60003800000 */
[----:B------:R0:W5:Y:S01]  /*0610*/  @!P0 LDG.E.64 R30, [R2.64] ;  /* 0x00000024021e8981 */ /* 0x000162000c1e1b00 */
[----:B------:R-:W-:Y:S01]  /*0620*/  CS2R R32, SRZ ;  /* 0x0000000000207805 */ /* 0x000fe2000001ff00 */
[----:B0-----:R-:W-:-:S05]  /*0630*/  IMAD R3, R19, c[0x0][0x1c8], R0 ;  /* 0x0000720013037a24 */ /* 0x001fca00078e0200 */
[----:B------:R-:W-:Y:S01]  /*0640*/  @!P2 IMAD.IADD R23, R23, 0x1, -R38 ;  /* 0x000000011717a824 */ /* 0x000fe200078e0a26 */
[----:B------:R-:W-:Y:S01]  /*0650*/  SEL R3, R116, R3, !P1 ;  /* 0x0000000374037207 */ /* 0x000fe20004800000 */
[----:B------:R-:W-:Y:S05]  /*0660*/  @P0 BRA `(.L_x_949) ;  /* 0x000000f000000947 */ /* 0x000fea0003800000 */
[----:B--2---:R-:W-:Y:S01]  /*0670*/  MOV R0, c[0x0][0x258] ;  /* 0x0000960000007a02 */ /* 0x004fe20000000f00 */
[----:B------:R-:W-:-:S03]  /*0680*/  IMAD.IADD R4, R3, 0x1, R13 ;  /* 0x0000000103047824 */ /* 0x000fc600078e020d */
[----:B------:R-:W-:-:S13]  /*0690*/  ISETP.NE.AND P1, PT, R0, 0x2, PT ;  /* 0x000000020000780c */ /* 0x000fda0003f25270 */
[----:B------:R-:W-:-:S04]  /*06a0*/  @!P1 IADD3 R6, P2, R4, c[0x0][0x168], RZ ;  /* 0x00005a0004069a10 */ /* 0x000fc80007f5e0ff */
[----:B------:R-:W-:-:S05]  /*06b0*/  @!P1 LEA.HI.X.SX32 R7, R4, c[0x0][0x16c], 0x1, P2 ;  /* 0x00005b0004079a11 */ /* 0x000fca00010f0eff */
[----:B------:R-:W2:Y:S01]  /*06c0*/  @!P1 LDG.E.U16 R6, [R6.64] ;  /* 0x0000002406069981 */ /* 0x000ea2000c1e1500 */
[----:B------:R-:W-:Y:S02]  /*06d0*/  @!P1 IMAD.MOV.U32 R3, RZ, RZ, c[0x0][0x24c] ;  /* 0x00009300ff039624 */ /* 0x000fe400078e00ff */
        /* <DEDUP_REMOVED lines=8> */
.L_x_949:
[----:B0-2---:R-:W-:Y:S05]  /*0760*/  BSYNC B0 ;  /* 0x0000000000007941 */ /* 0x005fea0003800000 */
.L_x_948:
        /* <DEDUP_REMOVED lines=11> */
.L_x_951:
[----:B------:R-:W-:Y:S05]  /*0820*/  BSYNC B0 ;  /* 0x0000000000007941 */ /* 0x000fea0003800000 */
.L_x_950:
        /* <DEDUP_REMOVED lines=28> */
[----:B0-----:R-:W-:-:S02]  /*09f0*/  IADD3 R2, R0, 0xffffffe, RZ ;  /* 0x0ffffffe00027810 */ /* 0x001fc40007ffe0ff */
[----:B------:R-:W-:-:S04]  /*0a00*/  IADD3 R0, RZ, -R8, RZ ;  /* 0x80000008ff007210 */ /* 0x000fc80007ffe0ff */
        /* <DEDUP_REMOVED lines=27> */
[----:B------:R-:W-:Y:S01]  /*0bc0*/  IMAD.MOV.U32 R5, RZ, RZ, c[0x4][0xcc] ;  /* 0x01003300ff057624 */ /* 0x000fe200078e00ff */
[----:B------:R-:W-:Y:S01]  /*0bd0*/  MOV R4, c[0x4][0xc8] ;  /* 0x0100320000047a02 */ /* 0x000fe20000000f00 */
[----:B------:R-:W-:Y:S01]  /*0be0*/  IMAD.MOV.U32 R6, RZ, RZ, c[0x4][0xd0] ;  /* 0x01003400ff067624 */ /* 0x000fe200078e00ff */
[----:B------:R0:W1:Y:S01]  /*0bf0*/  LDC.64 R2, c[0x4][R0] ;  /* 0x0100000000027b82 */ /* 0x0000620000000a00 */
[----:B------:R-:W-:Y:S01]  /*0c00*/  IMAD.MOV.U32 R7, RZ, RZ, c[0x4][0xd4] ;  /* 0x01003500ff077624 */ /* 0x000fe200078e00ff */
[----:B------:R-:W-:Y:S01]  /*0c10*/  MOV R10, c[0x4][0x88] ;  /* 0x01002200000a7a02 */ /* 0x000fe20000000f00 */
[----:B------:R-:W-:Y:S02]  /*0c20*/  IMAD.MOV.U32 R8, RZ, RZ, 0x53f ;  /* 0x0000053fff087424 */ /* 0x000fe400078e00ff */
[----:B------:R-:W-:-:S02]  /*0c30*/  IMAD.MOV.U32 R11, RZ, RZ, c[0x4][0x8c] ;  /* 0x01002300ff0b7624 */ /* 0x000fc400078e00ff */
[----:B------:R-:W-:Y:S02]  /*0c40*/  IMAD.MOV.U32 R12, RZ, RZ, 0x1 ;  /* 0x00000001ff0c7424 */ /* 0x000fe400078e00ff */
[----:B------:R-:W-:Y:S02]  /*0c50*/  IMAD.MOV.U32 R13, RZ, RZ, RZ ;  /* 0x000000ffff0d7224 */ /* 0x000fe400078e00ff */
        /* <DEDUP_REMOVED lines=8> */
.L_x_954:
[----:B------:R-:W-:Y:S01]  /*0ce0*/  ISETP.NE.AND P6, PT, R38, RZ, PT ;  /* 0x000000ff2600720c */ /* 0x000fe20003fc5270 */
[----:B------:R-:W-:Y:S02]  /*0cf0*/  IMAD R0, R36, R35, R37 ;  /* 0x0000002324007224 */ /* 0x000fe400078e0225 */
[----:B------:R-:W-:-:S03]  /*0d00*/  IMAD.MOV.U32 R12, RZ, RZ, c[0x0][0x1e0] ;  /* 0x00007800ff0c7624 */ /* 0x000fc600078e00ff */
[----:B------:R-:W-:-:S04]  /*0d10*/  LEA R9, R0, 0x220, 0x2 ;  /* 0x0000022000097811 */ /* 0x000fc800078e10ff */
[----:B------:R-:W-:-:S03]  /*0d20*/  LEA R10, R12, R9, 0x2 ;  /* 0x000000090c0a7211 */ /* 0x000fc600078e10ff */
[----:B------:R-:W-:Y:S05]  /*0d30*/  @!P6 BRA `(.L_x_955) ;  /* 0x000000300000e947 */ /* 0x000fea0003800000 */
[----:B------:R-:W-:Y:S01]  /*0d40*/  ISETP.NE.AND P5, PT, RZ, c[0x0][0x1ec], PT ;  /* 0x00007b00ff007a0c */ /* 0x000fe20003fa5270 */
[----:B------:R0:W-:-:S12]  /*0d50*/  STS.64 [R9], R32 ;  /* 0x0000002009007388 */ /* 0x0001d80000000a00 */
[----:B------:R0:W-:Y:S02]  /*0d60*/  @!P5 STS.64 [R10], R30 ;  /* 0x0000001e0a00d388 */ /* 0x0001e40000000a00 */
.L_x_955:
        /* <DEDUP_REMOVED lines=14> */
[----:B------:R-:W-:Y:S02]  /*0e50*/  BSSY B1, `(.L_x_958) ;  /* 0x0000036000017945 */ /* 0x000fe40003800000 */
[----:B------:R-:W-:-:S05]  /*0e60*/  IMAD R36, R36, 0x4, R11 ;  /* 0x0000000424247824 */ /* 0x000fca00078e020b */
[----:B------:R0:W2:Y:S05]  /*0e70*/  LDS R33, [R36] ;  /* 0x0000000024217984 */ /* 0x0000aa0000000800 */
        /* <DEDUP_REMOVED lines=9> */
[----:B------:R-:W-:-:S06]  /*0f10*/  FMUL.FTZ R3, R3, 13.28771209716796875 ;  /* 0x41549a7803037820 */ /* 0x000fcc0000410000 */
        /* <DEDUP_REMOVED lines=10> */
.L_x_959:
[C---:B------:R-:W-:Y:S01]  /*0fc0*/  IMAD R13, R12.reuse, 0x4, R11 ;  /* 0x000000040c0d7824 */ /* 0x040fe200078e020b */
[----:B------:R-:W-:Y:S01]  /*0fd0*/  LEA R12, R12, R36, 0x2 ;  /* 0x000000240c0c7211 */ /* 0x000fe200078e10ff */
[----:B------:R-:W-:Y:S01]  /*0fe0*/  IMAD.SHL.U32 R5, R0, 0x2, RZ ;  /* 0x0000000200057824 */ /* 0x000fe200078e00ff */
[----:B------:R-:W-:Y:S02]  /*0ff0*/  BSSY B2, `(.L_x_961) ;  /* 0x0000019000027945 */ /* 0x000fe40003800000 */
[----:B------:R3:W4:Y:S02]  /*1000*/  LDS R30, [R13] ;  /* 0x000000000d1e7984 */ /* 0x0007240000000800 */
[----:B------:R-:W-:-:S02]  /*1010*/  ISETP.GE.AND P0, PT, R5, c[0x0][0x1e0], PT ;  /* 0x0000780005007a0c */ /* 0x000fc40003f06270 */
[----:B------:R3:W0:Y:S11]  /*1020*/  LDS R31, [R12] ;  /* 0x000000000c1f7984 */ /* 0x0006360000000800 */
[----:B------:R-:W-:Y:S05]  /*1030*/  @P0 BRA `(.L_x_962) ;  /* 0x0000014000000947 */ /* 0x000fea0003800000 */
[----:B---3--:R-:W3:Y:S01]  /*1040*/  I2F R6, c[0x0][0x1e0] ;  /* 0x0000780000067b06 */ /* 0x008ee20000201400 */
[----:B0-----:R-:W-:-:S07]  /*1050*/  IADD3 R0, -R27, c[0x0][0x1ec], RZ ;  /* 0x00007b001b007a10 */ /* 0x001fce0007ffe1ff */
[----:B------:R-:W-:Y:S08]  /*1060*/  I2F R2, R5 ;  /* 0x0000000500027306 */ /* 0x000ff00000201400 */
[----:B---3--:R-:W0:Y:S08]  /*1070*/  MUFU.RCP R3, R6 ;  /* 0x0000000600037308 */ /* 0x008e300000001000 */
[----:B------:R-:W-:Y:S01]  /*1080*/  I2F R0, R0 ;  /* 0x0000000000007306 */ /* 0x000fe20000201400 */
[----:B0-----:R-:W-:-:S04]  /*1090*/  FMUL.FTZ R2, R2, R3 ;  /* 0x0000000302027220 */ /* 0x001fc80000410000 */
[----:B------:R-:W-:-:S04]  /*10a0*/  FMUL.FTZ R2, R2, 13.28771209716796875 ;  /* 0x41549a7802027820 */ /* 0x000fc80000410000 */
        /* <DEDUP_REMOVED lines=13> */
.L_x_962:
[----:B---3--:R-:W-:Y:S05]  /*1180*/  BSYNC B2 ;  /* 0x0000000000027941 */ /* 0x008fea0003800000 */
.L_x_961:
[----:B----4-:R3:W-:Y:S04]  /*1190*/  STS [R13], R30 ;  /* 0x0000001e0d007388 */ /* 0x0107e80000000800 */
[----:B0-----:R3:W-:Y:S02]  /*11a0*/  STS [R12], R31 ;  /* 0x0000001f0c007388 */ /* 0x0017e40000000800 */
.L_x_960:
[----:B------:R-:W-:Y:S05]  /*11b0*/  BSYNC B1 ;  /* 0x0000000000017941 */ /* 0x000fea0003800000 */
.L_x_958:
[----:B-1----:R1:W-:Y:S04]  /*11c0*/  STS [R11], R32 ;  /* 0x000000200b007388 */ /* 0x0023e80000000800 */
[----:B--2---:R1:W-:Y:S02]  /*11d0*/  STS [R36], R33 ;  /* 0x0000002124007388 */ /* 0x0043e40000000800 */
.L_x_957:
[----:B------:R-:W-:Y:S05]  /*11e0*/  BSYNC B0 ;  /* 0x0000000000007941 */ /* 0x000fea0003800000 */
.L_x_956:
[----:B------:R-:W-:Y:S06]  /*11f0*/  BAR.SYNC.DEFER_BLOCKING 0x0 ;  /* 0x0000000000007b1d */ /* 0x000fec0000010000 */
[----:B------:R-:W-:Y:S01]  /*1200*/  BSSY B0, `(.L_x_963) ;  /* 0x0000005000007945 */ /* 0x000fe20003800000 */
[----:B------:R-:W-:Y:S05]  /*1210*/  @!P6 BRA `(.L_x_964) ;  /* 0x000000300000e947 */ /* 0x000fea0003800000 */
[----:B------:R-:W-:Y:S01]  /*1220*/  ISETP.NE.AND P0, PT, RZ, c[0x0][0x1ec], PT ;  /* 0x00007b00ff007a0c */ /* 0x000fe20003f05270 */
[----:B01----:R0:W1:-:S12]  /*1230*/  LDS.64 R32, [R9] ;  /* 0x0000000009207984 */ /* 0x0030580000000a00 */
[----:B---3--:R0:W2:Y:S02]  /*1240*/  @!P0 LDS.64 R30, [R10] ;  /* 0x000000000a1e8984 */ /* 0x0080a40000000a00 */
.L_x_964:
[----:B------:R-:W-:Y:S05]  /*1250*/  BSYNC B0 ;  /* 0x0000000000007941 */ /* 0x000fea0003800000 */
.L_x_963:
[----:B------:R-:W-:Y:S06]  /*1260*/  BAR.SYNC.DEFER_BLOCKING 0x0 ;  /* 0x0000000000007b1d */ /* 0x000fec0000010000 */
[----:B------:R-:W-:Y:S05]  /*1270*/  BRA `(.L_x_953) ;  /* 0x000002c000007947 */ /* 0x000fea0003800000 */
.L_x_952:
        /* <DEDUP_REMOVED lines=22> */
.L_x_965:
        /* <DEDUP_REMOVED lines=21> */
.L_x_966:
[----:B------:R-:W-:Y:S05]  /*1530*/  BSYNC B0 ;  /* 0x0000000000007941 */ /* 0x000fea0003800000 */
.L_x_953:
[----:B------:R-:W-:Y:S01]  /*1540*/  ISETP.GT.AND P0, PT, R17, 0x1f, PT ;  /* 0x0000001f1100780c */ /* 0x000fe20003f04270 */
[----:B------:R-:W-:Y:S01]  /*1550*/  BSSY B0, `(.L_x_967) ;  /* 0x000001c000007945 */ /* 0x000fe20003800000 */
[----:B------:R-:W-:Y:S01]  /*1560*/  IADD3 R3, R22, -c[0x0][0x1d4], RZ ;  /* 0x8000750016037a10 */ /* 0x000fe20007ffe0ff */
[----:B0-----:R-:W-:-:S03]  /*1570*/  IMAD.MOV.U32 R0, RZ, RZ, RZ ;  /* 0x000000ffff007224 */ /* 0x001fc600078e00ff */
[----:B------:R-:W-:-:S07]  /*1580*/  IMNMX R3, RZ, R3, !PT ;  /* 0x00000003ff037217 */ /* 0x000fce0007800200 */
[----:B------:R-:W-:Y:S05]  /*1590*/  @P0 BRA `(.L_x_968) ;  /* 0x0000017000000947 */ /* 0x000fea0003800000 */
[----:B------:R-:W-:Y:S01]  /*15a0*/  ISETP.NE.AND P1, PT, RZ, c[0x0][0x1ec], PT ;  /* 0x00007b00ff007a0c */ /* 0x000fe20003f25270 */
[----:B-1----:R0:W-:Y:S01]  /*15b0*/  STS.64 [R17.X8+0x20], R32 ;  /* 0x0000202011007388 */ /* 0x0021e20000008a00 */
[----:B--2---:R-:W-:Y:S02]  /*15c0*/  FMUL.FTZ R7, R31, R33 ;  /* 0x000000211f077220 */ /* 0x004fe40000410000 */
[----:B------:R-:W-:Y:S02]  /*15d0*/  ISETP.GT.OR P0, PT, R17, 0x17, P1 ;  /* 0x000000171100780c */ /* 0x000fe40000f04670 */
[----:B------:R-:W-:-:S07]  /*15e0*/  FFMA.FTZ R7, R30, R32, R7 ;  /* 0x000000201e077223 */ /* 0x000fce0000010007 */
[----:B------:R0:W-:Y:S04]  /*15f0*/  @!P1 STS.64 [R17.X8+0x120], R28 ;  /* 0x0001201c11009388 */ /* 0x0001e80000008a00 */
[----:B------:R-:W-:Y:S02]  /*1600*/  @!P0 IMAD R5, R23, 0x4, R79 ;  /* 0x0000000417058824 */ /* 0x000fe400078e024f */
[----:B------:R-:W-:Y:S02]  /*1610*/  @!P0 IMAD.MOV.U32 R4, RZ, RZ, 0x4 ;  /* 0x00000004ff048424 */ /* 0x000fe400078e00ff */
[----:B------:R-:W-:-:S04]  /*1620*/  @!P0 IMAD R5, R34, c[0x0][0x1d4], R5 ;  /* 0x0000750022058a24 */ /* 0x000fc800078e0205 */
[----:B------:R-:W-:-:S05]  /*1630*/  @!P0 IMAD.WIDE R4, R5, R4, c[0x0][0x198] ;  /* 0x0000660005048625 */ /* 0x000fca00078e0204 */
[----:B------:R0:W-:Y:S01]  /*1640*/  @!P0 STG.E.64 [R4.64], R30 ;  /* 0x0000001e04008986 */ /* 0x0001e2000c101b24 */
[----:B------:R-:W-:Y:S05]  /*1650*/  BRA.DIV ~URZ, `(.L_x_969) ;  /* 0x00005fa27f007947 */ /* 0x000fea000b800000 */
[----:B------:R1:W2:Y:S02]  /*1660*/  SHFL.BFLY PT, R0, R7, 0x10, 0x1f ;  /* 0x0e001f0007007f89 */ /* 0x0002a400000e0000 */
.L_x_1102:
[----:B--2---:R-:W-:Y:S01]  /*1670*/  FADD.FTZ R9, R7, R0 ;  /* 0x0000000007097221 */ /* 0x004fe20000010000 */
[----:B------:R-:W-:Y:S05]  /*1680*/  BRA.DIV ~URZ, `(.L_x_970) ;  /* 0x00005ff27f007947 */ /* 0x000fea000b800000 */
[----:B------:R-:W2:Y:S02]  /*1690*/  SHFL.BFLY PT, R0, R9, 0x8, 0x1f ;  /* 0x0d001f0009007f89 */ /* 0x000ea400000e0000 */
[----:B--2---:R-:W-:-:S05]  /*16a0*/  FADD.FTZ R0, R9, R0 ;  /* 0x0000000009007221 */ /* 0x004fca0000010000 */
[----:B0-----:R-:W0:Y:S02]  /*16b0*/  SHFL.BFLY PT, R5, R0, 0x4, 0x1f ;  /* 0x0c801f0000057f89 */ /* 0x001e2400000e0000 */
[----:B0-----:R-:W-:-:S05]  /*16c0*/  FADD.FTZ R5, R0, R5 ;  /* 0x0000000500057221 */ /* 0x001fca0000010000 */
[----:B------:R-:W0:Y:S02]  /*16d0*/  SHFL.BFLY PT, R2, R5, 0x2, 0x1f ;  /* 0x0c401f0005027f89 */ /* 0x000e2400000e0000 */
[----:B0-----:R-:W-:-:S05]  /*16e0*/  FADD.FTZ R2, R5, R2 ;  /* 0x0000000205027221 */ /* 0x001fca0000010000 */
[----:B-1----:R0:W1:Y:S02]  /*16f0*/  SHFL.BFLY PT, R7, R2, 0x1, 0x1f ;  /* 0x0c201f0002077f89 */ /* 0x00206400000e0000 */
.L_x_1103:
[----:B-1----:R-:W-:Y:S02]  /*1700*/  FADD.FTZ R0, R7, R2 ;  /* 0x0000000207007221 */ /* 0x002fe40000010000 */
.L_x_968:
[----:B------:R-:W-:Y:S05]  /*1710*/  BSYNC B0 ;  /* 0x0000000000007941 */ /* 0x000fea0003800000 */
.L_x_967:
[----:B------:R-:W-:Y:S01]  /*1720*/  ISETP.NE.AND P0, PT, R17, RZ, PT ;  /* 0x000000ff1100720c */ /* 0x000fe20003f05270 */
[----:B0-----:R-:W-:-:S12]  /*1730*/  IMAD.MOV.U32 R2, RZ, RZ, -0x800001 ;  /* 0xff7fffffff027424 */ /* 0x001fd800078e00ff */
        /* <DEDUP_REMOVED lines=8> */
[----:B------:R-:W4:Y:S01]  /*17c0*/  @P0 LDG.E R5, [R4.64] ;  /* 0x0000002404050981 */ /* 0x000f22000c1e1900 */
[----:B------:R-:W-:Y:S01]  /*17d0*/  IADD3 R3, R22, -c[0x0][0x1d4], RZ ;  /* 0x8000750016037a10 */ /* 0x000fe20007ffe0ff */
[----:B------:R-:W-:-:S03]  /*17e0*/  FMUL.FTZ R2, R0, c[0x0][0x1f0] ;  /* 0x00007c0000027a20 */ /* 0x000fc60000410000 */
[----:B------:R-:W-:-:S04]  /*17f0*/  IMNMX R3, RZ, R3, !PT ;  /* 0x00000003ff037217 */ /* 0x000fc80007800200 */
[----:B------:R-:W-:Y:S01]  /*1800*/  IADD3 R7, -R3, -0x1, R22 ;  /* 0xffffffff03077810 */ /* 0x000fe20007ffe116 */
[----:B----4-:R-:W-:-:S05]  /*1810*/  @P0 FADD.FTZ R2, R2, R5 ;  /* 0x0000000502020221 */ /* 0x010fca0000010000 */
[----:B------:R0:W-:Y:S02]  /*1820*/  STS [R7.X4+0x220], R2 ;  /* 0x0002200207007388 */ /* 0x0001e40000004800 */
.L_x_971:
[----:B------:R-:W-:Y:S01]  /*1830*/  WARPSYNC 0xffffffff ;  /* 0xffffffff00007948 */ /* 0x000fe20003800000 */
[----:B------:R-:W-:Y:S06]  /*1840*/  BAR.SYNC.DEFER_BLOCKING 0x0 ;  /* 0x0000000000007b1d */ /* 0x000fec0000010000 */
[----:B------:R-:W-:Y:S02]  /*1850*/  ULDC UR4, c[0x0][0x1ec] ;  /* 0x00007b0000047ab9 */ /* 0x000fe40000000800 */
[----:B------:R-:W-:-:S06]  /*1860*/  UISETP.NE.AND UP0, UPT, URZ, UR4, UPT ;  /* 0x000000043f00728c */ /* 0x000fcc000bf05270 */
[----:B------:R-:W-:Y:S01]  /*1870*/  PLOP3.LUT P2, PT, PT, PT, UP0, 0x80, 0x0 ;  /* 0x000000000000781c */ /* 0x000fe20003f4f008 */
[----:B------:R4:W0:Y:S04]  /*1880*/  LDS.64 R4, [R78.X8+0x20] ;  /* 0x000020004e047984 */ /* 0x0008280000008a00 */
[----:B0-----:R4:W0:Y:S04]  /*1890*/  LDS.64 R6, [R78.X8+0x30] ;  /* 0x000030004e067984 */ /* 0x0018280000008a00 */
[----:B------:R4:W3:Y:S04]  /*18a0*/  LDS.64 R8, [R78.X8+0x40] ;  /* 0x000040004e087984 */ /* 0x0008e80000008a00 */
[----:B-1----:R4:W1:Y:S04]  /*18b0*/  LDS.64 R10, [R78.X8+0x50] ;  /* 0x000050004e0a7984 */ /* 0x0028680000008a00 */
[----:B---3--:R4:W3:Y:S04]  /*18c0*/  LDS.64 R12, [R78.X8+0x60] ;  /* 0x000060004e0c7984 */ /* 0x0088e80000008a00 */
[----:B------:R4:W2:Y:S04]  /*18d0*/  LDS.64 R14, [R78.X8+0x70] ;  /* 0x000070004e0e7984 */ /* 0x0008a80000008a00 */
[----:B------:R4:W0:Y:S04]  /*18e0*/  LDS.64 R20, [R78.X8+0x80] ;  /* 0x000080004e147984 */ /* 0x0008280000008a00 */
[----:B------:R4:W0:Y:S04]  /*18f0*/  LDS.64 R28, [R78.X8+0x90] ;  /* 0x000090004e1c7984 */ /* 0x0008280000008a00 */
[----:B--2---:R4:W2:Y:S04]  /*1900*/  LDS.64 R30, [R78.X8+0xa0] ;  /* 0x0000a0004e1e7984 */ /* 0x0048a80000008a00 */
[----:B------:R4:W0:Y:S04]  /*1910*/  LDS.64 R32, [R78.X8+0xb0] ;  /* 0x0000b0004e207984 */ /* 0x0008280000008a00 */
[----:B------:R4:W0:Y:S04]  /*1920*/  LDS.64 R34, [R78.X8+0xc0] ;  /* 0x0000c0004e227984 */ /* 0x0008280000008a00 */
[----:B------:R4:W0:Y:S04]  /*1930*/  LDS.64 R36, [R78.X8+0xd0] ;  /* 0x0000d0004e247984 */ /* 0x0008280000008a00 */
[----:B------:R4:W0:Y:S04]  /*1940*/  LDS.64 R38, [R78.X8+0xe0] ;  /* 0x0000e0004e267984 */ /* 0x0008280000008a00 */
[----:B------:R4:W0:Y:S04]  /*1950*/  LDS.64 R40, [R78.X8+0xf0] ;  /* 0x0000f0004e287984 */ /* 0x0008280000008a00 */
[----:B------:R4:W0:Y:S04]  /*1960*/  LDS.64 R42, [R78.X8+0x100] ;  /* 0x000100004e2a7984 */ /* 0x0008280000008a00 */
[----:B------:R4:W0:Y:S01]  /*1970*/  LDS.64 R44, [R78.X8+0x110] ;  /* 0x000110004e2c7984 */ /* 0x0008220000008a00 */
[----:B------:R-:W-:Y:S05]  /*1980*/  @P2 BRA `(.L_x_972) ;  /* 0x0000010000002947 */ /* 0x000fea0003800000 */
[----:B-1-3--:R1:W3:Y:S04]  /*1990*/  LDS.64 R46, [R78.X8+0x120] ;  /* 0x000120004e2e7984 */ /* 0x00a2e80000008a00 */
[----:B------:R1:W4:Y:S04]  /*19a0*/  LDS.64 R48, [R78.X8+0x130] ;  /* 0x000130004e307984 */ /* 0x0003280000008a00 */
[----:B------:R1:W2:Y:S04]  /*19b0*/  LDS.64 R50, [R78.X8+0x140] ;  /* 0x000140004e327984 */ /* 0x0002a80000008a00 */
[----:B------:R1:W0:Y:S04]  /*19c0*/  LDS.64 R52, [R78.X8+0x150] ;  /* 0x000150004e347984 */ /* 0x0002280000008a00 */
        /* <DEDUP_REMOVED lines=11> */
[----:B------:R1:W0:Y:S02]  /*1a80*/  LDS.64 R76, [R78.X8+0x210] ;  /* 0x000210004e4c7984 */ /* 0x0002240000008a00 */
.L_x_972:
[--C-:B-1234-:R-:W-:Y:S01]  /*1a90*/  IADD3 R0, R16, 0xf, -R3.reuse ;  /* 0x0000000f10007810 */ /* 0x11efe20007ffe803 */
[----:B------:R-:W-:Y:S01]  /*1aa0*/  IMAD.IADD R117, R26, 0x1, R3 ;  /* 0x000000011a757824 */ /* 0x000fe200078e0203 */
[----:B------:R-:W-:Y:S02]  /*1ab0*/  BSSY B0, `(.L_x_973) ;  /* 0x00002b6000007945 */ /* 0x000fe40003800000 */
[----:B------:R-:W-:-:S04]  /*1ac0*/  SHF.R.S32.HI R81, RZ, 0x1f, R0 ;  /* 0x0000001fff517819 */ /* 0x000fc80000011400 */
[----:B------:R-:W-:-:S04]  /*1ad0*/  LEA.HI R81, R81, R0, RZ, 0x4 ;  /* 0x0000000051517211 */ /* 0x000fc800078f20ff */
[----:B------:R-:W-:-:S05]  /*1ae0*/  LOP3.LUT R0, R81, 0xfffffff0, RZ, 0xc0, !PT ;  /* 0xfffffff051007812 */ /* 0x000fca00078ec0ff */
[----:B------:R-:W-:Y:S02]  /*1af0*/  IMAD.IADD R26, R0, 0x1, R3 ;  /* 0x00000001001a7824 */ /* 0x000fe400078e0203 */
[----:B------:R-:W-:-:S03]  /*1b00*/  IMAD R0, R80, 0x30, RZ ;  /* 0x0000003050007824 */ /* 0x000fc600078e02ff */
[----:B------:R-:W-:-:S13]  /*1b10*/  ISETP.GE.AND P0, PT, R117, R26, PT ;  /* 0x0000001a7500720c */ /* 0x000fda0003f06270 */
[----:B------:R-:W-:Y:S05]  /*1b20*/  @P0 BRA `(.L_x_974) ;  /* 0x00002ae000000947 */ /* 0x000fea0003800000 */
[----:B------:R-:W-:Y:S01]  /*1b30*/  IMAD R78, R18, c[0x0][0x1d8], R25 ;  /* 0x00007600124e7a24 */ /* 0x000fe200078e0219 */
[----:B------:R-:W-:Y:S01]  /*1b40*/  MOV R120, c[0x0][0x1e8] ;  /* 0x00007a0000787a02 */ /* 0x000fe20000000f00 */
[--C-:B------:R-:W-:Y:S02]  /*1b50*/  IMAD R116, R116, c[0x0][0x1d4], R79.reuse ;  /* 0x0000750074747a24 */ /* 0x100fe400078e024f */
[--C-:B------:R-:W-:Y:S01]  /*1b60*/  IMAD R78, R78, 0x30, R79.reuse ;  /* 0x000000304e4e7824 */ /* 0x100fe200078e024f */
[----:B------:R-:W-:Y:S01]  /*1b70*/  IADD3 R120, R120, c[0x0][0x210], RZ ;  /* 0x0000840078787a10 */ /* 0x000fe20007ffe0ff */
[----:B------:R-:W-:Y:S01]  /*1b80*/  IMAD R118, R0, c[0x0][0x1d4], R79 ;  /* 0x0000750000767a24 */ /* 0x000fe200078e024f */
[----:B------:R-:W-:Y:S01]  /*1b90*/  SHF.R.S32.HI R121, RZ, 0x1f, R116 ;  /* 0x0000001fff797819 */ /* 0x000fe20000011474 */
[----:B------:R-:W-:Y:S01]  /*1ba0*/  IMAD.MOV.U32 R119, RZ, RZ, 0x30 ;  /* 0x00000030ff777424 */ /* 0x000fe200078e00ff */
[----:B------:R-:W-:Y:S01]  /*1bb0*/  IADD3 R123, R78, 0x4, RZ ;  /* 0x000000044e7b7810 */ /* 0x000fe20007ffe0ff */
[----:B------:R-:W-:Y:S01]  /*1bc0*/  IMAD.MOV.U32 R79, RZ, RZ, 0x4 ;  /* 0x00000004ff4f7424 */ /* 0x000fe200078e00ff */
[----:B------:R-:W-:Y:S01]  /*1bd0*/  SHF.R.S32.HI R122, RZ, 0x1f, R118 ;  /* 0x0000001fff7a7819 */ /* 0x000fe20000011476 */
[----:B------:R-:W-:-:S02]  /*1be0*/  IMAD R119, R119, c[0x0][0x1d4], RZ ;  /* 0x0000750077777a24 */ /* 0x000fc400078e02ff */
[----:B------:R-:W-:-:S04]  /*1bf0*/  IMAD.WIDE R78, R78, R79, c[0x0][0x230] ;  /* 0x00008c004e4e7625 */ /* 0x000fc800078e024f */
.L_x_1042:
[----:B------:R-:W-:Y:S01]  /*1c00*/  ISETP.NE.U32.AND P0, PT, RZ, c[0x0][0x200], PT ;  /* 0x00008000ff007a0c */ /* 0x000fe20003f05070 */
[----:B------:R-:W-:-:S03]  /*1c10*/  IMAD R125, R19, c[0x0][0x1d4], RZ ;  /* 0x00007500137d7a24 */ /* 0x000fc600078e02ff */
[----:B------:R-:W-:-:S13]  /*1c20*/  ISETP.NE.AND.EX P0, PT, RZ, c[0x0][0x204], PT, P0 ;  /* 0x00008100ff007a0c */ /* 0x000fda0003f05300 */
[----:B------:R-:W-:Y:S02]  /*1c30*/  @P0 SHF.R.S32.HI R113, RZ, 0x1f, R117 ;  /* 0x0000001fff710819 */ /* 0x000fe40000011475 */
[--C-:B------:R-:W-:Y:S02]  /*1c40*/  @P0 SHF.R.S32.HI R114, RZ, 0x1f, R125.reuse ;  /* 0x0000001fff720819 */ /* 0x100fe4000001147d */
[----:B------:R-:W-:-:S04]  /*1c50*/  @P0 IADD3 R112, P1, P3, R117, c[0x0][0x200], R125 ;  /* 0x0000800075700a10 */ /* 0x000fc80007b3e07d */
[----:B------:R-:W-:-:S06]  /*1c60*/  @P0 IADD3.X R113, R113, c[0x0][0x204], R114, P1, P3 ;  /* 0x0000810071710a10 */ /* 0x000fcc0000fe6472 */
[----:B------:R1:W2:Y:S01]  /*1c70*/  @P0 LDG.E.U8 R113, [R112.64] ;  /* 0x0000002470710981 */ /* 0x0002a2000c1e1100 */
[----:B------:R-:W-:Y:S01]  /*1c80*/  IABS R127, c[0x0][0x1d4] ;  /* 0x00007500007f7a13 */ /* 0x000fe20000000000 */
[----:B------:R-:W-:Y:S01]  /*1c90*/  BSSY B1, `(.L_x_975) ;  /* 0x000003b000017945 */ /* 0x000fe20003800000 */
[----:B------:R-:W-:Y:S02]  /*1ca0*/  ISETP.GE.AND P3, PT, R117, RZ, PT ;  /* 0x000000ff7500720c */ /* 0x000fe40003f66270 */
[----:B------:R-:W3:Y:S01]  /*1cb0*/  I2F.RP R128, R127 ;  /* 0x0000007f00807306 */ /* 0x000ee20000209400 */
[----:B------:R-:W-:-:S07]  /*1cc0*/  ISETP.NE.AND P4, PT, RZ, c[0x0][0x1d4], PT ;  /* 0x00007500ff007a0c */ /* 0x000fce0003f85270 */
[----:B---3--:R-:W3:Y:S02]  /*1cd0*/  MUFU.RCP R128, R128 ;  /* 0x0000008000807308 */ /* 0x008ee40000001000 */
[----:B---3--:R-:W-:-:S06]  /*1ce0*/  IADD3 R114, R128, 0xffffffe, RZ ;  /* 0x0ffffffe80727810 */ /* 0x008fcc0007ffe0ff */
[----:B------:R3:W4:Y:S02]  /*1cf0*/  F2I.FTZ.U32.TRUNC.NTZ R115, R114 ;  /* 0x0000007200737305 */ /* 0x000724000021f000 */
[----:B---3--:R-:W-:Y:S02]  /*1d00*/  IMAD.MOV.U32 R114, RZ, RZ, RZ ;  /* 0x000000ffff727224 */ /* 0x008fe400078e00ff */
[----:B----4-:R-:W-:-:S04]  /*1d10*/  IMAD.MOV R124, RZ, RZ, -R115 ;  /* 0x000000ffff7c7224 */ /* 0x010fc800078e0a73 */
[----:B------:R-:W-:Y:S01]  /*1d20*/  IMAD R129, R124, R127, RZ ;  /* 0x0000007f7c817224 */ /* 0x000fe200078e02ff */
[----:B------:R-:W-:-:S03]  /*1d30*/  IABS R124, R117 ;  /* 0x00000075007c7213 */ /* 0x000fc60000000000 */
[----:B------:R-:W-:-:S06]  /*1d40*/  IMAD.HI.U32 R129, R115, R129, R114 ;  /* 0x0000008173817227 */ /* 0x000fcc00078e0072 */
[----:B-1----:R-:W-:-:S04]  /*1d50*/  IMAD.HI.U32 R112, R129, R124, RZ ;  /* 0x0000007c81707227 */ /* 0x002fc800078e00ff */
[----:B------:R-:W-:-:S04]  /*1d60*/  IMAD.MOV R115, RZ, RZ, -R112 ;  /* 0x000000ffff737224 */ /* 0x000fc800078e0a70 */
[----:B------:R-:W-:-:S05]  /*1d70*/  IMAD R124, R127, R115, R124 ;  /* 0x000000737f7c7224 */ /* 0x000fca00078e027c */
[----:B------:R-:W-:-:S13]  /*1d80*/  ISETP.GT.U32.AND P1, PT, R127, R124, PT ;  /* 0x0000007c7f00720c */ /* 0x000fda0003f24070 */
[----:B------:R-:W-:-:S04]  /*1d90*/  @!P1 IADD3 R124, R124, -R127, RZ ;  /* 0x8000007f7c7c9210 */ /* 0x000fc80007ffe0ff */
[----:B------:R-:W-:-:S13]  /*1da0*/  ISETP.GT.U32.AND P1, PT, R127, R124, PT ;  /* 0x0000007c7f00720c */ /* 0x000fda0003f24070 */
[----:B------:R-:W-:-:S04]  /*1db0*/  @!P1 IMAD.IADD R124, R124, 0x1, -R127 ;  /* 0x000000017c7c9824 */ /* 0x000fc800078e0a7f */
[----:B------:R-:W-:Y:S01]  /*1dc0*/  @!P3 IMAD.MOV R124, RZ, RZ, -R124 ;  /* 0x000000ffff7cb224 */ /* 0x000fe200078e0a7c */
[----:B------:R-:W-:-:S04]  /*1dd0*/  @!P4 LOP3.LUT R124, RZ, c[0x0][0x1d4], RZ, 0x33, !PT ;  /* 0x00007500ff7cca12 */ /* 0x000fc800078e33ff */
[----:B------:R-:W-:Y:S02]  /*1de0*/  SHF.R.S32.HI R112, RZ, 0x1f, R124 ;  /* 0x0000001fff707819 */ /* 0x000fe4000001147c */
[----:B------:R-:W-:-:S04]  /*1df0*/  IADD3 R114, P1, R124, R125, RZ ;  /* 0x0000007d7c727210 */ /* 0x000fc80007f3e0ff */
[----:B------:R-:W-:Y:S02]  /*1e00*/  LEA.HI.X.SX32 R125, R125, R112, 0x1, P1 ;  /* 0x000000707d7d7211 */ /* 0x000fe400008f0eff */
[----:B------:R-:W-:Y:S02]  /*1e10*/  ISETP.GE.AND P1, PT, R117, R16, PT ;  /* 0x000000107500720c */ /* 0x000fe40003f26270 */
[C---:B------:R-:W-:Y:S02]  /*1e20*/  LEA R112, P3, R114.reuse, c[0x0][0x1a8], 0x2 ;  /* 0x00006a0072707a11 */ /* 0x040fe400078610ff */
[----:B--2---:R-:W-:Y:S02]  /*1e30*/  ISETP.NE.AND P0, PT, R113, RZ, P0 ;  /* 0x000000ff7100720c */ /* 0x004fe40000705270 */
[----:B------:R-:W-:-:S07]  /*1e40*/  LEA.HI.X R113, R114, c[0x0][0x1ac], R125, 0x2, P3 ;  /* 0x00006b0072717a11 */ /* 0x000fce00018f147d */
[----:B------:R-:W-:Y:S05]  /*1e50*/  @P1 BRA `(.L_x_976) ;  /* 0x000001e000001947 */ /* 0x000fea0003800000 */
[----:B------:R-:W-:Y:S01]  /*1e60*/  IMAD.SHL.U32 R114, R124, 0x4, RZ ;  /* 0x000000047c727824 */ /* 0x000fe200078e00ff */
[----:B------:R-:W-:Y:S01]  /*1e70*/  BSSY B2, `(.L_x_977) ;  /* 0x000000d000027945 */ /* 0x000fe20003800000 */
[----:B------:R-:W-:-:S03]  /*1e80*/  CS2R R108, SRZ ;  /* 0x00000000006c7805 */ /* 0x000fc6000001ff00 */
        /* <DEDUP_REMOVED lines=9> */
[----:B------:R-:W-:-:S06]  /*1f20*/  LEA.HI.X R109, R115, c[0x0][0x19c], R128, 0x2, P2 ;  /* 0x00006700736d7a11 */ /* 0x000fcc00010f1480 */
[----:B------:R-:W5:Y:S03]  /*1f30*/  LDG.E.64 R108, [R108.64] ;  /* 0x000000246c6c7981 */ /* 0x000f66000c1e1b00 */
.L_x_978:
[----:B------:R-:W-:Y:S05]  /*1f40*/  BSYNC B2 ;  /* 0x0000000000027941 */ /* 0x000fea0003800000 */
.L_x_977:
[----:B------:R-:W-:Y:S02]  /*1f50*/  ULDC UR4, c[0x0][0x1ec] ;  /* 0x00007b0000047ab9 */ /* 0x000fe40000000800 */
[----:B------:R-:W-:-:S06]  /*1f60*/  UISETP.NE.AND UP0, UPT, URZ, UR4, UPT ;  /* 0x000000043f00728c */ /* 0x000fcc000bf05270 */
[----:B------:R-:W-:-:S13]  /*1f70*/  PLOP3.LUT P2, PT, PT, PT, UP0, 0x80, 0x0 ;  /* 0x000000000000781c */ /* 0x000fda0003f4f008 */
[----:B------:R-:W-:Y:S05]  /*1f80*/  @P2 BRA `(.L_x_976) ;  /* 0x000000b000002947 */ /* 0x000fea0003800000 */
[----:B------:R-:W-:-:S13]  /*1f90*/  ISETP.NE.AND P5, PT, R126, RZ, PT ;  /* 0x000000ff7e00720c */ /* 0x000fda0003fa5270 */
[----:B------:R-:W2:Y:S01]  /*1fa0*/  @P5 LDG.E.64 R128, [R78.64] ;  /* 0x000000244e805981 */ /* 0x000ea2000c1e1b00 */
[----:B------:R-:W-:Y:S01]  /*1fb0*/  @!P3 IADD3 R115, P4, R116, R114, RZ ;  /* 0x000000727473b210 */ /* 0x000fe20007f9e0ff */
[----:B-----5:R-:W-:Y:S02]  /*1fc0*/  FADD.FTZ R108, R46, R108 ;  /* 0x0000006c2e6c7221 */ /* 0x020fe40000010000 */
[----:B------:R-:W-:Y:S01]  /*1fd0*/  FADD.FTZ R109, R47, R109 ;  /* 0x0000006d2f6d7221 */ /* 0x000fe20000010000 */
[----:B------:R-:W-:Y:S02]  /*1fe0*/  @!P3 LEA.HI.X.SX32 R130, R114, R121, 0x1, P4 ;  /* 0x000000797282b211 */ /* 0x000fe400020f0eff */
[----:B------:R-:W-:-:S04]  /*1ff0*/  @!P3 LEA R114, P4, R115, c[0x0][0x198], 0x2 ;  /* 0x000066007372ba11 */ /* 0x000fc800078810ff */
[----:B------:R-:W-:Y:S01]  /*2000*/  @!P3 LEA.HI.X R115, R115, c[0x0][0x19c], R130, 0x2, P4 ;  /* 0x000067007373ba11 */ /* 0x000fe200020f1482 */
[----:B--2---:R-:W-:Y:S02]  /*2010*/  @P5 FMUL.FTZ R108, R108, R128 ;  /* 0x000000806c6c5220 */ /* 0x004fe40000410000 */
[----:B------:R-:W-:-:S05]  /*2020*/  @P5 FMUL.FTZ R109, R109, R129 ;  /* 0x000000816d6d5220 */ /* 0x000fca0000410000 */
[----:B------:R1:W-:Y:S02]  /*2030*/  @!P3 STG.E.64 [R114.64], R108 ;  /* 0x0000006c7200b986 */ /* 0x0003e4000c101b24 */
.L_x_976:
[----:B------:R-:W-:Y:S05]  /*2040*/  BSYNC B1 ;  /* 0x0000000000017941 */ /* 0x000fea0003800000 */
.L_x_975:
[----:B-1----:R-:W-:Y:S01]  /*2050*/  IMAD.MOV.U32 R114, RZ, RZ, 0x4 ;  /* 0x00000004ff727424 */ /* 0x002fe200078e00ff */
[----:B------:R-:W-:Y:S03]  /*2060*/  BSSY B1, `(.L_x_979) ;  /* 0x0000028000017945 */ /* 0x000fe60003800000 */
[----:B------:R-:W-:Y:S01]  /*2070*/  IMAD.WIDE R114, R123, R114, c[0x0][0x230] ;  /* 0x00008c007b727625 */ /* 0x000fe200078e0272 */
[----:B------:R-:W-:Y:S05]  /*2080*/  @P1 BRA `(.L_x_980) ;  /* 0x0000025000001947 */ /* 0x000fea0003800000 */
[----:B------:R-:W-:Y:S01]  /*2090*/  IADD3 R110, R124, c[0x0][0x1d4], RZ ;  /* 0x000075007c6e7a10 */ /* 0x000fe20007ffe0ff */
[----:B------:R-:W-:Y:S03]  /*20a0*/  BSSY B2, `(.L_x_981) ;  /* 0x000000e000027945 */ /* 0x000fe60003800000 */
[----:B------:R-:W-:Y:S02]  /*20b0*/  SHF.L.U32 R128, R110, 0x2, RZ ;  /* 0x000000026e807819 */ /* 0x000fe400000006ff */
[----:B------:R-:W-:-:S02]  /*20c0*/  CS2R R110, SRZ ;  /* 0x00000000006e7805 */ /* 0x000fc4000001ff00 */
        /* <DEDUP_REMOVED lines=11> */
.L_x_982:
[----:B------:R-:W-:Y:S05]  /*2180*/  BSYNC B2 ;  /* 0x0000000000027941 */ /* 0x000fea0003800000 */
.L_x_981:
        /* <DEDUP_REMOVED lines=9> */
[----:B------:R-:W-:Y:S01]  /*2220*/  @!P3 LEA.HI.X.SX32 R134, R128, R121, 0x1, P4 ;  /* 0x000000798086b211 */ /* 0x000fe200020f0eff */
[----:B------:R-:W-:Y:S01]  /*2230*/  IMAD.MOV.U32 R130, RZ, RZ, R110 ;  /* 0x000000ffff827224 */ /* 0x000fe200078e006e */
[----:B------:R-:W-:Y:S01]  /*2240*/  @!P3 LEA R128, P4, R125, c[0x0][0x198], 0x2 ;  /* 0x000066007d80ba11 */ /* 0x000fe200078810ff */
[----:B------:R-:W-:-:S03]  /*2250*/  IMAD.MOV.U32 R131, RZ, RZ, R111 ;  /* 0x000000ffff837224 */ /* 0x000fc600078e006f */
[----:B------:R-:W-:Y:S01]  /*2260*/  @!P3 LEA.HI.X R129, R125, c[0x0][0x19c], R134, 0x2, P4 ;  /* 0x000067007d81ba11 */ /* 0x000fe200020f1486 */
[----:B--2---:R-:W-:Y:S02]  /*2270*/  @P5 FMUL.FTZ R130, R110, R132 ;  /* 0x000000846e825220 */ /* 0x004fe40000410000 */
[----:B------:R-:W-:Y:S02]  /*2280*/  @P5 FMUL.FTZ R131, R111, R133 ;  /* 0x000000856f835220 */ /* 0x000fe40000410000 */
[--C-:B------:R-:W-:Y:S02]  /*2290*/  IMAD.MOV.U32 R110, RZ, RZ, R130.reuse ;  /* 0x000000ffff6e7224 */ /* 0x100fe400078e0082 */
[----:B------:R-:W-:Y:S01]  /*22a0*/  IMAD.MOV.U32 R111, RZ, RZ, R131 ;  /* 0x000000ffff6f7224 */ /* 0x000fe200078e0083 */
[----:B------:R1:W-:Y:S01]  /*22b0*/  @!P3 STG.E.64 [R128.64], R130 ;  /* 0x000000828000b986 */ /* 0x0003e2000c101b24 */
[----:B------:R-:W-:Y:S01]  /*22c0*/  @!P3 MOV R111, R131 ;  /* 0x00000083006fb202 */ /* 0x000fe20000000f00 */
[----:B------:R-:W-:-:S02]  /*22d0*/  @!P3 IMAD.MOV.U32 R110, RZ, RZ, R130 ;  /* 0x000000ffff6eb224 */ /* 0x000fc400078e0082 */
.L_x_980:
[----:B------:R-:W-:Y:S05]  /*22e0*/  BSYNC B1 ;  /* 0x0000000000017941 */ /* 0x000fea0003800000 */
.L_x_979:
[----:B------:R-:W-:Y:S01]  /*22f0*/  BSSY B1, `(.L_x_983) ;  /* 0x0000022000017945 */ /* 0x000fe20003800000 */
[----:B------:R-:W-:Y:S05]  /*2300*/  @P1 BRA `(.L_x_984) ;  /* 0x0000020000001947 */ /* 0x000fea0003800000 */
[----:B------:R-:W-:Y:S01]  /*2310*/  IMAD.MOV.U32 R81, RZ, RZ, c[0x0][0x1d4] ;  /* 0x00007500ff517624 */ /* 0x000fe200078e00ff */
[----:B------:R-:W-:Y:S03]  /*2320*/  BSSY B2, `(.L_x_985) ;  /* 0x000000f000027945 */ /* 0x000fe60003800000 */
[----:B------:R-:W-:-:S04]  /*2330*/  IMAD R80, R81, 0x2, R124 ;  /* 0x0000000251507824 */ /* 0x000fc800078e027c */
[----:B-1----:R-:W-:Y:S02]  /*2340*/  IMAD.SHL.U32 R128, R80, 0x4, RZ ;  /* 0x0000000450807824 */ /* 0x002fe400078e00ff */
        /* <DEDUP_REMOVED lines=12> */
.L_x_986:
[----:B------:R-:W-:Y:S05]  /*2410*/  BSYNC B2 ;  /* 0x0000000000027941 */ /* 0x000fea0003800000 */
.L_x_985:
[----:B------:R-:W-:Y:S02]  /*2420*/  ULDC UR4, c[0x0][0x1ec] ;  /* 0x00007b0000047ab9 */ /* 0x000fe40000000800 */
[----:B------:R-:W-:-:S06]  /*2430*/  UISETP.NE.AND UP0, UPT, URZ, UR4, UPT ;  /* 0x000000043f00728c */ /* 0x000fcc000bf05270 */
[----:B------:R-:W-:-:S13]  /*2440*/  PLOP3.LUT P2, PT, PT, PT, UP0, 0x80, 0x0 ;  /* 0x000000000000781c */ /* 0x000fda0003f4f008 */
[----:B------:R-:W-:Y:S05]  /*2450*/  @P2 BRA `(.L_x_984) ;  /* 0x000000b000002947 */ /* 0x000fea0003800000 */
[----:B------:R-:W-:-:S13]  /*2460*/  ISETP.NE.AND P5, PT, R126, RZ, PT ;  /* 0x000000ff7e00720c */ /* 0x000fda0003fa5270 */
[----:B------:R-:W2:Y:S01]  /*2470*/  @P5 LDG.E.64 R130, [R114.64+0x10] ;  /* 0x0000102472825981 */ /* 0x000ea2000c1e1b00 */
        /* <DEDUP_REMOVED lines=9> */
.L_x_984:
[----:B------:R-:W-:Y:S05]  /*2510*/  BSYNC B1 ;  /* 0x0000000000017941 */ /* 0x000fea0003800000 */
.L_x_983:
[----:B------:R-:W-:Y:S01]  /*2520*/  BSSY B1, `(.L_x_987) ;  /* 0x0000023000017945 */ /* 0x000fe20003800000 */
[----:B------:R-:W-:Y:S01]  /*2530*/  MOV R125, c[0x0][0x1d4] ;  /* 0x00007500007d7a02 */ /* 0x000fe20000000f00 */
[----:B------:R-:W-:Y:S05]  /*2540*/  @P1 BRA `(.L_x_988) ;  /* 0x0000020000001947 */ /* 0x000fea0003800000 */
[----:B------:R-:W-:Y:S01]  /*2550*/  IMAD R82, R125, 0x3, R124 ;  /* 0x000000037d527824 */ /* 0x000fe200078e027c */
[----:B------:R-:W-:Y:S03]  /*2560*/  BSSY B2, `(.L_x_989) ;  /* 0x000000e000027945 */ /* 0x000fe60003800000 */
[----:B------:R-:W-:Y:S02]  /*2570*/  IMAD.SHL.U32 R132, R82, 0x4, RZ ;  /* 0x0000000452847824 */ /* 0x000fe400078e00ff */
        /* <DEDUP_REMOVED lines=8> */
[----:B-1----:R-:W-:Y:S02]  /*2600*/  LEA.HI.X.SX32 R128, R83, R122, 0x1, P2 ;  /* 0x0000007a53807211 */ /* 0x002fe400010f0eff */
[----:B------:R-:W-:-:S04]  /*2610*/  LEA R82, P2, R127, c[0x0][0x198], 0x2 ;  /* 0x000066007f527a11 */ /* 0x000fc800078410ff */
[----:B------:R-:W-:-:S06]  /*2620*/  LEA.HI.X R83, R127, c[0x0][0x19c], R128, 0x2, P2 ;  /* 0x000067007f537a11 */ /* 0x000fcc00010f1480 */
[----:B------:R-:W5:Y:S03]  /*2630*/  LDG.E.64 R82, [R82.64] ;  /* 0x0000002452527981 */ /* 0x000f66000c1e1b00 */
.L_x_990:
[----:B------:R-:W-:Y:S05]  /*2640*/  BSYNC B2 ;  /* 0x0000000000027941 */ /* 0x000fea0003800000 */
.L_x_989:
[----:B------:R-:W-:Y:S02]  /*2650*/  ULDC UR4, c[0x0][0x1ec] ;  /* 0x00007b0000047ab9 */ /* 0x000fe40000000800 */
[----:B------:R-:W-:-:S06]  /*2660*/  UISETP.NE.AND UP0, UPT, URZ, UR4, UPT ;  /* 0x000000043f00728c */ /* 0x000fcc000bf05270 */
[----:B------:R-:W-:-:S13]  /*2670*/  PLOP3.LUT P2, PT, PT, PT, UP0, 0x80, 0x0 ;  /* 0x000000000000781c */ /* 0x000fda0003f4f008 */
[----:B------:R-:W-:Y:S05]  /*2680*/  @P2 BRA `(.L_x_988) ;  /* 0x000000c000002947 */ /* 0x000fea0003800000 */
[----:B------:R-:W-:-:S13]  /*2690*/  ISETP.NE.AND P5, PT, R126, RZ, PT ;  /* 0x000000ff7e00720c */ /* 0x000fda0003fa5270 */
[----:B-1----:R-:W2:Y:S01]  /*26a0*/  @P5 LDG.E.64 R130, [R114.64+0x20] ;  /* 0x0000202472825981 */ /* 0x002ea2000c1e1b00 */
[----:B------:R-:W-:Y:S01]  /*26b0*/  ISETP.GE.AND P3, PT, R132, R119, PT ;  /* 0x000000778400720c */ /* 0x000fe20003f66270 */
[----:B0----5:R-:W-:Y:S02]  /*26c0*/  FADD.FTZ R82, R52, R82 ;  /* 0x0000005234527221 */ /* 0x021fe40000010000 */
[----:B------:R-:W-:-:S10]  /*26d0*/  FADD.FTZ R83, R53, R83 ;  /* 0x0000005335537221 */ /* 0x000fd40000010000 */
[----:B------:R-:W-:-:S04]  /*26e0*/  @!P3 IADD3 R127, P4, R116, R132, RZ ;  /* 0x00000084747fb210 */ /* 0x000fc80007f9e0ff */
[----:B------:R-:W-:Y:S02]  /*26f0*/  @!P3 LEA.HI.X.SX32 R132, R132, R121, 0x1, P4 ;  /* 0x000000798484b211 */ /* 0x000fe400020f0eff */
[----:B------:R-:W-:-:S04]  /*2700*/  @!P3 LEA R128, P4, R127, c[0x0][0x198], 0x2 ;  /* 0x000066007f80ba11 */ /* 0x000fc800078810ff */
[----:B------:R-:W-:Y:S01]  /*2710*/  @!P3 LEA.HI.X R129, R127, c[0x0][0x19c], R132, 0x2, P4 ;  /* 0x000067007f81ba11 */ /* 0x000fe200020f1484 */
[----:B--2---:R-:W-:Y:S02]  /*2720*/  @P5 FMUL.FTZ R82, R82, R130 ;  /* 0x0000008252525220 */ /* 0x004fe40000410000 */
[----:B------:R-:W-:-:S05]  /*2730*/  @P5 FMUL.FTZ R83, R83, R131 ;  /* 0x0000008353535220 */ /* 0x000fca0000410000 */
[----:B------:R0:W-:Y:S02]  /*2740*/  @!P3 STG.E.64 [R128.64], R82 ;  /* 0x000000528000b986 */ /* 0x0001e4000c101b24 */
.L_x_988:
[----:B------:R-:W-:Y:S05]  /*2750*/  BSYNC B1 ;  /* 0x0000000000017941 */ /* 0x000fea0003800000 */
.L_x_987:
[----:B------:R-:W-:Y:S01]  /*2760*/  BSSY B1, `(.L_x_991) ;  /* 0x0000023000017945 */ /* 0x000fe20003800000 */
[----:B------:R-:W-:Y:S05]  /*2770*/  @P1 BRA `(.L_x_992) ;  /* 0x0000021000001947 */ /* 0x000fea0003800000 */
[----:B01----:R-:W-:Y:S01]  /*2780*/  IMAD R129, R125, 0x4, R124 ;  /* 0x000000047d817824 */ /* 0x003fe200078e027c */
[----:B------:R-:W-:Y:S01]  /*2790*/  BSSY B2, `(.L_x_993) ;  /* 0x000000e000027945 */ /* 0x000fe20003800000 */
[----:B------:R-:W-:Y:S02]  /*27a0*/  CS2R R84, SRZ ;  /* 0x0000000000547805 */ /* 0x000fe4000001ff00 */
        /* <DEDUP_REMOVED lines=12> */
.L_x_994:
[----:B------:R-:W-:Y:S05]  /*2870*/  BSYNC B2 ;  /* 0x0000000000027941 */ /* 0x000fea0003800000 */
.L_x_993:
[----:B------:R-:W-:Y:S02]  /*2880*/  ULDC UR4, c[0x0][0x1ec] ;  /* 0x00007b0000047ab9 */ /* 0x000fe40000000800 */
[----:B------:R-:W-:-:S06]  /*2890*/  UISETP.NE.AND UP0, UPT, URZ, UR4, UPT ;  /* 0x000000043f00728c */ /* 0x000fcc000bf05270 */
[----:B------:R-:W-:-:S13]  /*28a0*/  PLOP3.LUT P2, PT, PT, PT, UP0, 0x80, 0x0 ;  /* 0x000000000000781c */ /* 0x000fda0003f4f008 */
[----:B------:R-:W-:Y:S05]  /*28b0*/  @P2 BRA `(.L_x_992) ;  /* 0x000000d000002947 */ /* 0x000fea0003800000 */
[----:B------:R-:W-:-:S13]  /*28c0*/  ISETP.NE.AND P5, PT, R126, RZ, PT ;  /* 0x000000ff7e00720c */ /* 0x000fda0003fa5270 */
[----:B------:R-:W2:Y:S01]  /*28d0*/  @P5 LDG.E.64 R130, [R114.64+0x30] ;  /* 0x0000302472825981 */ /* 0x000ea2000c1e1b00 */
[----:B------:R-:W-:Y:S02]  /*28e0*/  IMAD.SHL.U32 R128, R129, 0x4, RZ ;  /* 0x0000000481807824 */ /* 0x000fe400078e00ff */
[----:B-----5:R-:W-:Y:S02]  /*28f0*/  FADD.FTZ R84, R54, R84 ;  /* 0x0000005436547221 */ /* 0x020fe40000010000 */
[----:B------:R-:W-:Y:S01]  /*2900*/  FADD.FTZ R85, R55, R85 ;  /* 0x0000005537557221 */ /* 0x000fe20000010000 */
[----:B------:R-:W-:-:S13]  /*2910*/  ISETP.GE.AND P3, PT, R128, R119, PT ;  /* 0x000000778000720c */ /* 0x000fda0003f66270 */
[----:B------:R-:W-:-:S04]  /*2920*/  @!P3 IADD3 R127, P4, R116, R128, RZ ;  /* 0x00000080747fb210 */ /* 0x000fc80007f9e0ff */
[----:B------:R-:W-:Y:S02]  /*2930*/  @!P3 LEA.HI.X.SX32 R132, R128, R121, 0x1, P4 ;  /* 0x000000798084b211 */ /* 0x000fe400020f0eff */
[----:B------:R-:W-:-:S04]  /*2940*/  @!P3 LEA R128, P4, R127, c[0x0][0x198], 0x2 ;  /* 0x000066007f80ba11 */ /* 0x000fc800078810ff */
[----:B------:R-:W-:Y:S01]  /*2950*/  @!P3 LEA.HI.X R129, R127, c[0x0][0x19c], R132, 0x2, P4 ;  /* 0x000067007f81ba11 */ /* 0x000fe200020f1484 */
[----:B--2---:R-:W-:Y:S02]  /*2960*/  @P5 FMUL.FTZ R84, R84, R130 ;  /* 0x0000008254545220 */ /* 0x004fe40000410000 */
[----:B------:R-:W-:-:S05]  /*2970*/  @P5 FMUL.FTZ R85, R85, R131 ;  /* 0x0000008355555220 */ /* 0x000fca0000410000 */
[----:B------:R0:W-:Y:S02]  /*2980*/  @!P3 STG.E.64 [R128.64], R84 ;  /* 0x000000548000b986 */ /* 0x0001e4000c101b24 */
.L_x_992:
[----:B------:R-:W-:Y:S05]  /*2990*/  BSYNC B1 ;  /* 0x0000000000017941 */ /* 0x000fea0003800000 */
.L_x_991:
[----:B------:R-:W-:Y:S01]  /*29a0*/  BSSY B1, `(.L_x_995) ;  /* 0x0000022000017945 */ /* 0x000fe20003800000 */
[----:B------:R-:W-:Y:S05]  /*29b0*/  @P1 BRA `(.L_x_996) ;  /* 0x0000020000001947 */ /* 0x000fea0003800000 */
[----:B------:R-:W-:Y:S01]  /*29c0*/  IMAD R86, R125, 0x5, R124 ;  /* 0x000000057d567824 */ /* 0x000fe200078e027c */
[----:B------:R-:W-:Y:S04]  /*29d0*/  BSSY B2, `(.L_x_997) ;  /* 0x000000e000027945 */ /* 0x000fe80003800000 */
[----:B------:R-:W-:Y:S02]  /*29e0*/  SHF.L.U32 R132, R86, 0x2, RZ ;  /* 0x0000000256847819 */ /* 0x000fe400000006ff */
[----:B------:R-:W-:Y:S02]  /*29f0*/  CS2R R86, SRZ ;  /* 0x0000000000567805 */ /* 0x000fe4000001ff00 */
[----:B------:R-:W-:-:S13]  /*2a00*/  ISETP.GE.AND P2, PT, R132, R119, PT ;  /* 0x000000778400720c */ /* 0x000fda0003f46270 */
[----:B------:R-:W-:Y:S05]  /*2a10*/  @P2 BRA `(.L_x_998) ;  /* 0x0000009000002947 */ /* 0x000fea0003800000 */
[----:B------:R-:W2:Y:S02]  /*2a20*/  LDG.E R86, [R112.64] ;  /* 0x0000002470567981 */ /* 0x000ea4000c1e1900 */
[----:B--2---:R-:W-:-:S04]  /*2a30*/  IMAD R86, R86, c[0x0][0x1d8], RZ ;  /* 0x0000760056567a24 */ /* 0x004fc800078e02ff */
[----:B------:R-:W-:-:S04]  /*2a40*/  IMAD R86, R86, 0x30, RZ ;  /* 0x0000003056567824 */ /* 0x000fc800078e02ff */
[----:B------:R-:W-:-:S05]  /*2a50*/  IMAD R87, R86, c[0x0][0x1d4], R132 ;  /* 0x0000750056577a24 */ /* 0x000fca00078e0284 */
[----:B------:R-:W-:-:S04]  /*2a60*/  IADD3 R127, P2, R118, R87, RZ ;  /* 0x00000057767f7210 */ /* 0x000fc80007f5e0ff */
[----:B01----:R-:W-:Y:S02]  /*2a70*/  LEA.HI.X.SX32 R128, R87, R122, 0x1, P2 ;  /* 0x0000007a57807211 */ /* 0x003fe400010f0eff */
[----:B------:R-:W-:-:S04]  /*2a80*/  LEA R86, P2, R127, c[0x0][0x198], 0x2 ;  /* 0x000066007f567a11 */ /* 0x000fc800078410ff */
[----:B------:R-:W-:-:S06]  /*2a90*/  LEA.HI.X R87, R127, c[0x0][0x19c], R128, 0x2, P2 ;  /* 0x000067007f577a11 */ /* 0x000fcc00010f1480 */
[----:B------:R-:W5:Y:S03]  /*2aa0*/  LDG.E.64 R86, [R86.64] ;  /* 0x0000002456567981 */ /* 0x000f66000c1e1b00 */
.L_x_998:
[----:B------:R-:W-:Y:S05]  /*2ab0*/  BSYNC B2 ;  /* 0x0000000000027941 */ /* 0x000fea0003800000 */
.L_x_997:
        /* <DEDUP_REMOVED lines=16> */
.L_x_996:
[----:B------:R-:W-:Y:S05]  /*2bc0*/  BSYNC B1 ;  /* 0x0000000000017941 */ /* 0x000fea0003800000 */
.L_x_995:
        /* <DEDUP_REMOVED lines=17> */
.L_x_1002:
[----:B------:R-:W-:Y:S05]  /*2ce0*/  BSYNC B2 ;  /* 0x0000000000027941 */ /* 0x000fea0003800000 */
.L_x_1001:
        /* <DEDUP_REMOVED lines=16> */
.L_x_1000:
[----:B------:R-:W-:Y:S05]  /*2df0*/  BSYNC B1 ;  /* 0x0000000000017941 */ /* 0x000fea0003800000 */
.L_x_999:
        /* <DEDUP_REMOVED lines=17> */
.L_x_1006:
[----:B------:R-:W-:Y:S05]  /*2f10*/  BSYNC B2 ;  /* 0x0000000000027941 */ /* 0x000fea0003800000 */
.L_x_1005:
        /* <DEDUP_REMOVED lines=16> */
.L_x_1004:
[----:B------:R-:W-:Y:S05]  /*3020*/  BSYNC B1 ;  /* 0x0000000000017941 */ /* 0x000fea0003800000 */
.L_x_1003:
        /* <DEDUP_REMOVED lines=17> */
.L_x_1010:
[----:B------:R-:W-:Y:S05]  /*3140*/  BSYNC B2 ;  /* 0x0000000000027941 */ /* 0x000fea0003800000 */
.L_x_1009:
[----:B------:R-:W-:Y:S02]  /*3150*/  ULDC UR4, c[0x0][0x1ec] ;  /* 0x00007b0000047ab9 */ /* 0x000fe40000000800 */
[----:B------:R-:W-:-:S06]  /*3160*/  UISETP.NE.AND UP0, UPT, URZ, UR4, UPT ;  /* 0x000000043f00728c */ /* 0x000fcc000bf05270 */
[----:B------:R-:W-:-:S13]  /*3170*/  PLOP3.LUT P2, PT, PT, PT, UP0, 0x80, 0x0 ;  /* 0x000000000000781c */ /* 0x000fda0003f4f008 */
[----:B------:R-:W-:Y:S05]  /*3180*/  @P2 BRA `(.L_x_1008) ;  /* 0x000000d000002947 */ /* 0x000fea0003800000 */
[----:B------:R-:W-:-:S13]  /*3190*/  ISETP.NE.AND P5, PT, R126, RZ, PT ;  /* 0x000000ff7e00720c */ /* 0x000fda0003fa5270 */
[----:B------:R-:W2:Y:S01]  /*31a0*/  @P5 LDG.E.64 R130, [R114.64+0x70] ;  /* 0x0000702472825981 */ /* 0x000ea2000c1e1b00 */
[----:B------:R-:W-:Y:S01]  /*31b0*/  SHF.L.U32 R128, R129, 0x2, RZ ;  /* 0x0000000281807819 */ /* 0x000fe200000006ff */
        /* <DEDUP_REMOVED lines=10> */
.L_x_1008:
[----:B------:R-:W-:Y:S05]  /*3260*/  BSYNC B1 ;  /* 0x0000000000017941 */ /* 0x000fea0003800000 */
.L_x_1007:
        /* <DEDUP_REMOVED lines=17> */
.L_x_1014:
[----:B------:R-:W-:Y:S05]  /*3380*/  BSYNC B2 ;  /* 0x0000000000027941 */ /* 0x000fea0003800000 */
.L_x_1013:
        /* <DEDUP_REMOVED lines=16> */
.L_x_1012:
[----:B------:R-:W-:Y:S05]  /*3490*/  BSYNC B1 ;  /* 0x0000000000017941 */ /* 0x000fea0003800000 */
.L_x_1011:
        /* <DEDUP_REMOVED lines=17> */
.L_x_1018:
[----:B------:R-:W-:Y:S05]  /*35b0*/  BSYNC B2 ;  /* 0x0000000000027941 */ /* 0x000fea0003800000 */
.L_x_1017:
        /* <DEDUP_REMOVED lines=16> */
.L_x_1016:
[----:B------:R-:W-:Y:S05]  /*36c0*/  BSYNC B1 ;  /* 0x0000000000017941 */ /* 0x000fea0003800000 */
.L_x_1015:
        /* <DEDUP_REMOVED lines=17> */
.L_x_1022:
[----:B------:R-:W-:Y:S05]  /*37e0*/  BSYNC B2 ;  /* 0x0000000000027941 */ /* 0x000fea0003800000 */
.L_x_1021:
        /* <DEDUP_REMOVED lines=16> */
.L_x_1020:
[----:B------:R-:W-:Y:S05]  /*38f0*/  BSYNC B1 ;  /* 0x0000000000017941 */ /* 0x000fea0003800000 */
.L_x_1019:
        /* <DEDUP_REMOVED lines=17> */
.L_x_1026:
[----:B------:R-:W-:Y:S05]  /*3a10*/  BSYNC B2 ;  /* 0x0000000000027941 */ /* 0x000fea0003800000 */
.L_x_1025:
        /* <DEDUP_REMOVED lines=16> */
.L_x_1024:
[----:B------:R-:W-:Y:S05]  /*3b20*/  BSYNC B1 ;  /* 0x0000000000017941 */ /* 0x000fea0003800000 */
.L_x_1023:
        /* <DEDUP_REMOVED lines=17> */
.L_x_1030:
[----:B------:R-:W-:Y:S05]  /*3c40*/  BSYNC B2 ;  /* 0x0000000000027941 */ /* 0x000fea0003800000 */
.L_x_1029:
        /* <DEDUP_REMOVED lines=16> */
.L_x_1028:
[----:B------:R-:W-:Y:S05]  /*3d50*/  BSYNC B1 ;  /* 0x0000000000017941 */ /* 0x000fea0003800000 */
.L_x_1027:
        /* <DEDUP_REMOVED lines=17> */
.L_x_1034:
[----:B------:R-:W-:Y:S05]  /*3e70*/  BSYNC B2 ;  /* 0x0000000000027941 */ /* 0x000fea0003800000 */
.L_x_1033:
        /* <DEDUP_REMOVED lines=16> */
.L_x_1032:
[----:B------:R-:W-:Y:S05]  /*3f80*/  BSYNC B1 ;  /* 0x0000000000017941 */ /* 0x000fea0003800000 */
.L_x_1031:
[----:B------:R-:W-:Y:S01]  /*3f90*/  BSSY B1, `(.L_x_1035) ;  /* 0x0000022000017945 */ /* 0x000fe20003800000 */
[----:B------:R-:W-:Y:S01]  /*3fa0*/  IMAD R124, R125, 0xf, R124 ;  /* 0x0000000f7d7c7824 */ /* 0x000fe200078e027c */
[----:B------:R-:W-:Y:S05]  /*3fb0*/  @P1 BRA `(.L_x_1036) ;  /* 0x000001f000001947 */ /* 0x000fea0003800000 */
[----:B01----:R-:W-:Y:S01]  /*3fc0*/  IMAD.SHL.U32 R128, R124, 0x4, RZ ;  /* 0x000000047c807824 */ /* 0x003fe200078e00ff */
        /* <DEDUP_REMOVED lines=13> */
.L_x_1038:
[----:B------:R-:W-:Y:S05]  /*40a0*/  BSYNC B2 ;  /* 0x0000000000027941 */ /* 0x000fea0003800000 */
.L_x_1037:
[----:B------:R-:W-:Y:S02]  /*40b0*/  ULDC UR4, c[0x0][0x1ec] ;  /* 0x00007b0000047ab9 */ /* 0x000fe40000000800 */
[----:B------:R-:W-:-:S06]  /*40c0*/  UISETP.NE.AND UP0, UPT, URZ, UR4, UPT ;  /* 0x000000043f00728c */ /* 0x000fcc000bf05270 */
[----:B------:R-:W-:-:S13]  /*40d0*/  PLOP3.LUT P2, PT, PT, PT, UP0, 0x80, 0x0 ;  /* 0x000000000000781c */ /* 0x000fda0003f4f008 */
[----:B------:R-:W-:Y:S05]  /*40e0*/  @P2 BRA `(.L_x_1036) ;  /* 0x000000c000002947 */ /* 0x000fea0003800000 */
[----:B------:R-:W-:-:S13]  /*40f0*/  ISETP.NE.AND P5, PT, R126, RZ, PT ;  /* 0x000000ff7e00720c */ /* 0x000fda0003fa5270 */
[----:B------:R-:W2:Y:S01]  /*4100*/  @P5 LDG.E.64 R114, [R114.64+0xe0] ;  /* 0x0000e02472725981 */ /* 0x000ea2000c1e1b00 */
[----:B------:R-:W-:Y:S01]  /*4110*/  ISETP.GE.AND P3, PT, R128, R119, PT ;  /* 0x000000778000720c */ /* 0x000fe20003f66270 */
[----:B-----5:R-:W-:Y:S02]  /*4120*/  FADD.FTZ R106, R76, R106 ;  /* 0x0000006a4c6a7221 */ /* 0x020fe40000010000 */
        /* <DEDUP_REMOVED lines=8> */
.L_x_1036:
[----:B------:R-:W-:Y:S05]  /*41b0*/  BSYNC B1 ;  /* 0x0000000000017941 */ /* 0x000fea0003800000 */
.L_x_1035:
[----:B0----5:R-:W-:Y:S01]  /*41c0*/  FMUL.FTZ R113, R6, R110 ;  /* 0x0000006e06717220 */ /* 0x021fe20000410000 */
[----:B-1----:R-:W-:Y:S01]  /*41d0*/  LOP3.LUT R128, R17, 0x1, RZ, 0xc0, !PT ;  /* 0x0000000111807812 */ /* 0x002fe200078ec0ff */
        /* <DEDUP_REMOVED lines=30> */
[----:B------:R-:W-:-:S04]  /*43c0*/  FFMA.FTZ R112, R45, R107, R112 ;  /* 0x0000006b2d707223 */ /* 0x000fc80000010070 */
[----:B------:R-:W-:Y:S01]  /*43d0*/  FADD.FTZ R127, R113, R112 ;  /* 0x00000070717f7221 */ /* 0x000fe20000010000 */
[----:B------:R-:W-:Y:S05]  /*43e0*/  BRA.DIV ~URZ, `(.L_x_1039) ;  /* 0x000034627f007947 */ /* 0x000fea000b800000 */
[----:B------:R0:W1:Y:S02]  /*43f0*/  SHFL.BFLY PT, R112, R127, 0x1, 0x1f ;  /* 0x0c201f007f707f89 */ /* 0x00006400000e0000 */
.L_x_1104:
[----:B------:R-:W-:Y:S01]  /*4400*/  ISETP.EQ.U32.OR P1, PT, R128, 0x1, P1 ;  /* 0x000000018000780c */ /* 0x000fe20000f22470 */
        /* <DEDUP_REMOVED lines=11> */
[----:B------:R-:W-:Y:S02]  /*44c0*/  @P3 IMAD R112, R112, c[0x0][0x220], R117 ;  /* 0x0000880070703a24 */ /* 0x000fe400078e0275 */
[----:B------:R-:W-:-:S04]  /*44d0*/  @P1 IMAD.WIDE R114, R25, R114, c[0x0][0x228] ;  /* 0x00008a0019721625 */ /* 0x000fc800078e0272 */
[----:B------:R-:W-:Y:S02]  /*44e0*/  @P3 IMAD.WIDE R112, R112, R113, c[0x0][0x218] ;  /* 0x0000860070703625 */ /* 0x000fe400078e0271 */
[----:B------:R-:W2:Y:S04]  /*44f0*/  @P1 LDG.E R114, [R114.64] ;  /* 0x0000002472721981 */ /* 0x000ea8000c1e1900 */
[----:B------:R-:W3:Y:S01]  /*4500*/  @P3 LDG.E R112, [R112.64] ;  /* 0x0000002470703981 */ /* 0x000ee2000c1e1900 */
[C---:B------:R-:W-:Y:S02]  /*4510*/  @P1 ISETP.GE.AND P4, PT, R117.reuse, R120, PT ;  /* 0x000000787500120c */ /* 0x040fe40003f86270 */
[----:B------:R-:W-:Y:S02]  /*4520*/  @P1 IADD3 R128, R117, 0x1, -R22 ;  /* 0x0000000175801810 */ /* 0x000fe40007ffe816 */
[----:B------:R-:W-:-:S04]  /*4530*/  @P1 SEL R125, R27, RZ, !P4 ;  /* 0x000000ff1b7d1207 */ /* 0x000fc80006000000 */
[----:B------:R-:W-:-:S06]  /*4540*/  @P1 IADD3 R128, R125, R128, RZ ;  /* 0x000000807d801210 */ /* 0x000fcc0007ffe0ff */
[----:B------:R-:W2:Y:S01]  /*4550*/  @P1 I2F R128, R128 ;  /* 0x0000008000801306 */ /* 0x000ea20000201400 */
[----:B------:R-:W-:Y:S02]  /*4560*/  FMUL.FTZ R125, R124, c[0x0][0x1f0] ;  /* 0x00007c007c7d7a20 */ /* 0x000fe40000410000 */
[----:B------:R-:W-:Y:S02]  /*4570*/  IMAD.IADD R124, R117, 0x1, -R3 ;  /* 0x00000001757c7824 */ /* 0x000fe400078e0a03 */
[----:B---3--:R-:W-:-:S04]  /*4580*/  @P3 FADD.FTZ R125, R125, R112 ;  /* 0x000000707d7d3221 */ /* 0x008fc80000010000 */
[----:B--2---:R-:W-:-:S05]  /*4590*/  @P1 FFMA.FTZ R125, R128, R114, R125 ;  /* 0x00000072807d1223 */ /* 0x004fca000001007d */
[----:B------:R1:W-:Y:S01]  /*45a0*/  STS [R124.X4+0x220], R125 ;  /* 0x0002207d7c007388 */ /* 0x0003e20000004800 */
[----:B------:R-:W-:-:S03]  /*45b0*/  @!P0 FMNMX.FTZ R2, R2, R125, !PT ;  /* 0x0000007d02028209 */ /* 0x000fc60007810000 */
.L_x_1041:
[----:B------:R-:W-:Y:S05]  /*45c0*/  BSYNC B1 ;  /* 0x0000000000017941 */ /* 0x000fea0003800000 */
.L_x_1040:
[----:B------:R-:W-:-:S04]  /*45d0*/  IADD3 R117, R117, 0x40, RZ ;  /* 0x0000004075757810 */ /* 0x000fc80007ffe0ff */
[----:B------:R-:W-:-:S13]  /*45e0*/  ISETP.GE.AND P0, PT, R117, R26, PT ;  /* 0x0000001a7500720c */ /* 0x000fda0003f06270 */
[----:B01----:R-:W-:Y:S01]  /*45f0*/  @P0 CALL.REL.NOINC `(.L_x_974) ;  /* 0x0000001000000944 */ /* 0x003fe20003c00000 */
[----:B------:R-:W-:Y:S05]  /*4600*/  BRA `(.L_x_1042) ;  /* 0xffffd5f000007947 */ /* 0x000fea000383ffff */
.L_x_974:
[----:B------:R-:W-:Y:S05]  /*4610*/  BSYNC B0 ;  /* 0x0000000000007941 */ /* 0x000fea0003800000 */
.L_x_973:
[----:B------:R-:W-:Y:S05]  /*4620*/  BRA.DIV ~URZ, `(.L_x_1043) ;  /* 0x000032a27f007947 */ /* 0x000fea000b800000 */
[----:B------:R1:W2:Y:S02]  /*4630*/  SHFL.BFLY PT, R5, R2, 0x10, 0x1f ;  /* 0x0e001f0002057f89 */ /* 0x0002a400000e0000 */
.L_x_1105:
[----:B0-2---:R-:W-:Y:S01]  /*4640*/  FMNMX.FTZ R7, R5, R2, !PT ;  /* 0x0000000205077209 */ /* 0x005fe20007810000 */
[----:B------:R-:W-:Y:S05]  /*4650*/  BRA.DIV ~URZ, `(.L_x_1044) ;  /* 0x000032f27f007947 */ /* 0x000fea000b800000 */
[----:B-1----:R-:W0:Y:S02]  /*4660*/  SHFL.BFLY PT, R2, R7, 0x8, 0x1f ;  /* 0x0d001f0007027f89 */ /* 0x002e2400000e0000 */
[----:B0-----:R-:W-:-:S05]  /*4670*/  FMNMX.FTZ R2, R7, R2, !PT ;  /* 0x0000000207027209 */ /* 0x001fca0007810000 */
[----:B------:R-:W0:Y:S02]  /*4680*/  SHFL.BFLY PT, R5, R2, 0x4, 0x1f ;  /* 0x0c801f0002057f89 */ /* 0x000e2400000e0000 */
[----:B0-----:R-:W-:-:S05]  /*4690*/  FMNMX.FTZ R5, R2, R5, !PT ;  /* 0x0000000502057209 */ /* 0x001fca0007810000 */
[----:B------:R0:W1:Y:S02]  /*46a0*/  SHFL.BFLY PT, R4, R5, 0x2, 0x1f ;  /* 0x0c401f0005047f89 */ /* 0x00006400000e0000 */
.L_x_1106:
[----:B------:R-:W-:Y:S01]  /*46b0*/  SHF.R.S32.HI R2, RZ, 0x1f, R17 ;  /* 0x0000001fff027819 */ /* 0x000fe20000011411 */
[----:B------:R-:W-:Y:S01]  /*46c0*/  WARPSYNC 0xffffffff ;  /* 0xffffffff00007948 */ /* 0x000fe20003800000 */
[----:B01----:R-:W-:Y:S02]  /*46d0*/  FMNMX.FTZ R5, R4, R5, !PT ;  /* 0x0000000504057209 */ /* 0x003fe40007810000 */
[----:B------:R-:W-:-:S04]  /*46e0*/  LEA.HI R6, R2, R17, RZ, 0x5 ;  /* 0x0000001102067211 */ /* 0x000fc800078f28ff */
[----:B------:R-:W-:-:S05]  /*46f0*/  LOP3.LUT R8, R6, 0xffffffe0, RZ, 0xc0, !PT ;  /* 0xffffffe006087812 */ /* 0x000fca00078ec0ff */
[----:B------:R-:W-:-:S05]  /*4700*/  IMAD.IADD R8, R17, 0x1, -R8 ;  /* 0x0000000111087824 */ /* 0x000fca00078e0a08 */
[----:B------:R-:W-:-:S13]  /*4710*/  ISETP.NE.AND P0, PT, R8, RZ, PT ;  /* 0x000000ff0800720c */ /* 0x000fda0003f05270 */
[----:B------:R-:W-:-:S05]  /*4720*/  @!P0 SHF.R.S32.HI R6, RZ, 0x5, R6 ;  /* 0x00000005ff068819 */ /* 0x000fca0000011406 */
[----:B------:R0:W-:Y:S02]  /*4730*/  @!P0 STS [R6.X4], R5 ;  /* 0x0000000506008388 */ /* 0x0001e40000004800 */
[----:B------:R-:W-:Y:S01]  /*4740*/  BAR.SYNC.DEFER_BLOCKING 0x0 ;  /* 0x0000000000007b1d */ /* 0x000fe20000010000 */
[----:B------:R-:W-:Y:S01]  /*4750*/  ISETP.GT.AND P0, PT, R8, 0x3, PT ;  /* 0x000000030800780c */ /* 0x000fe20003f04270 */
[----:B------:R-:W-:Y:S01]  /*4760*/  IMAD.MOV.U32 R4, RZ, RZ, -0x800001 ;  /* 0xff7fffffff047424 */ /* 0x000fe200078e00ff */
[----:B------:R-:W-:Y:S01]  /*4770*/  HFMA2.MMA R7, -RZ, RZ, 0, 0 ;  /* 0x00000000ff077435 */ /* 0x000fe200000001ff */
[----:B------:R-:W-:Y:S02]  /*4780*/  IMAD.IADD R9, R17, 0x1, R3 ;  /* 0x0000000111097824 */ /* 0x000fe400078e0203 */
[----:B------:R-:W-:Y:S03]  /*4790*/  BSSY B0, `(.L_x_1045) ;  /* 0x0000079000007945 */ /* 0x000fe60003800000 */
[----:B------:R-:W-:-:S05]  /*47a0*/  ISETP.GE.AND P1, PT, R9, R22, PT ;  /* 0x000000160900720c */ /* 0x000fca0003f26270 */
[----:B------:R-:W1:Y:S04]  /*47b0*/  @!P0 LDS R4, [R8.X4] ;  /* 0x0000000008048984 */ /* 0x000e680000004800 */
[----:B01----:R-:W0:Y:S02]  /*47c0*/  SHFL.BFLY PT, R5, R4, 0x2, 0x1f ;  /* 0x0c401f0004057f89 */ /* 0x003e2400000e0000 */
[----:B0-----:R-:W-:-:S05]  /*47d0*/  FMNMX.FTZ R5, R5, R4, !PT ;  /* 0x0000000405057209 */ /* 0x001fca0007810000 */
[----:B------:R-:W0:Y:S02]  /*47e0*/  SHFL.BFLY PT, R6, R5, 0x1, 0x1f ;  /* 0x0c201f0005067f89 */ /* 0x000e2400000e0000 */
[----:B0-----:R-:W-:-:S05]  /*47f0*/  FMNMX.FTZ R6, R5, R6, !PT ;  /* 0x0000000605067209 */ /* 0x001fca0007810000 */
[----:B------:R0:W1:Y:S01]  /*4800*/  SHFL.IDX PT, R14, R6, RZ, 0x1f ;  /* 0x00001fff060e7589 */ /* 0x00006200000e0000 */
[----:B------:R-:W-:Y:S05]  /*4810*/  @P1 BRA `(.L_x_1046) ;  /* 0x0000070000001947 */ /* 0x000fea0003800000 */
[----:B------:R-:W-:Y:S01]  /*4820*/  LOP3.LUT R4, RZ, R3, RZ, 0x33, !PT ;  /* 0x00000003ff047212 */ /* 0x000fe200078e33ff */
[----:B------:R-:W-:Y:S01]  /*4830*/  BSSY B1, `(.L_x_1047) ;  /* 0x0000027000017945 */ /* 0x000fe20003800000 */
[----:B------:R-:W-:Y:S02]  /*4840*/  IMAD.MOV.U32 R7, RZ, RZ, RZ ;  /* 0x000000ffff077224 */ /* 0x000fe400078e00ff */
[----:B0-----:R-:W-:Y:S01]  /*4850*/  IADD3 R6, -R17, R22, R4 ;  /* 0x0000001611067210 */ /* 0x001fe20007ffe104 */
[----:B------:R-:W-:-:S03]  /*4860*/  IMAD.MOV.U32 R11, RZ, RZ, R9 ;  /* 0x000000ffff0b7224 */ /* 0x000fc600078e0009 */
[----:B------:R-:W-:-:S04]  /*4870*/  LEA.HI R4, R6, 0x1, RZ, 0x19 ;  /* 0x0000000106047811 */ /* 0x000fc800078fc8ff */
[----:B------:R-:W-:-:S13]  /*4880*/  LOP3.LUT P0, R4, R4, 0x3, RZ, 0xc0, !PT ;  /* 0x0000000304047812 */ /* 0x000fda000780c0ff */
[----:B------:R-:W-:Y:S05]  /*4890*/  @!P0 BRA `(.L_x_1048) ;  /* 0x0000020000008947 */ /* 0x000fea0003800000 */
[----:B------:R-:W-:Y:S01]  /*48a0*/  IMAD R8, R19, c[0x0][0x1d4], RZ ;  /* 0x0000750013087a24 */ /* 0x000fe200078e02ff */
[--C-:B------:R-:W-:Y:S01]  /*48b0*/  SHF.R.S32.HI R5, RZ, 0x1f, R9.reuse ;  /* 0x0000001fff057819 */ /* 0x100fe20000011409 */
[----:B------:R-:W-:Y:S01]  /*48c0*/  IMAD.MOV.U32 R7, RZ, RZ, RZ ;  /* 0x000000ffff077224 */ /* 0x000fe200078e00ff */
[----:B------:R-:W-:Y:S02]  /*48d0*/  ISETP.NE.U32.AND P0, PT, RZ, c[0x0][0x200], PT ;  /* 0x00008000ff007a0c */ /* 0x000fe40003f05070 */
[----:B------:R-:W-:Y:S02]  /*48e0*/  SHF.R.S32.HI R10, RZ, 0x1f, R8 ;  /* 0x0000001fff0a7819 */ /* 0x000fe40000011408 */
[----:B------:R-:W-:Y:S01]  /*48f0*/  IADD3 R13, P3, P4, R8, c[0x0][0x200], R9 ;  /* 0x00008000080d7a10 */ /* 0x000fe20007c7e009 */
[----:B------:R-:W-:Y:S01]  /*4900*/  IMAD.MOV.U32 R8, RZ, RZ, R4 ;  /* 0x000000ffff087224 */ /* 0x000fe200078e0004 */
[----:B------:R-:W-:Y:S02]  /*4910*/  ISETP.NE.AND.EX P0, PT, RZ, c[0x0][0x204], PT, P0 ;  /* 0x00008100ff007a0c */ /* 0x000fe40003f05300 */
[----:B------:R-:W-:-:S02]  /*4920*/  IADD3.X R5, R10, c[0x0][0x204], R5, P3, P4 ;  /* 0x000081000a057a10 */ /* 0x000fc40001fe8405 */
[----:B------:R-:W-:Y:S02]  /*4930*/  LEA R10, R17, 0x220, 0x2 ;  /* 0x00000220110a7811 */ /* 0x000fe400078e10ff */
[----:B------:R-:W-:-:S06]  /*4940*/  MOV R11, R9 ;  /* 0x00000009000b7202 */ /* 0x000fcc0000000f00 */
.L_x_1052:
[----:B------:R-:W-:Y:S01]  /*4950*/  BSSY B2, `(.L_x_1049) ;  /* 0x000000b000027945 */ /* 0x000fe20003800000 */
[----:B0-----:R-:W-:Y:S05]  /*4960*/  @!P0 BRA `(.L_x_1050) ;  /* 0x0000005000008947 */ /* 0x001fea0003800000 */
[----:B------:R-:W-:-:S06]  /*4970*/  IMAD.MOV.U32 R4, RZ, RZ, R13 ;  /* 0x000000ffff047224 */ /* 0x000fcc00078e000d */
[----:B------:R-:W2:Y:S01]  /*4980*/  LDG.E.U8 R4, [R4.64] ;  /* 0x0000002404047981 */ /* 0x000ea2000c1e1100 */
[----:B------:R-:W-:Y:S01]  /*4990*/  IMAD.MOV.U32 R12, RZ, RZ, RZ ;  /* 0x000000ffff0c7224 */ /* 0x000fe200078e00ff */
[----:B--2---:R-:W-:-:S13]  /*49a0*/  ISETP.NE.AND P3, PT, R4, RZ, PT ;  /* 0x000000ff0400720c */ /* 0x004fda0003f65270 */
[----:B------:R-:W-:Y:S05]  /*49b0*/  @P3 BRA `(.L_x_1051) ;  /* 0x0000004000003947 */ /* 0x000fea0003800000 */
.L_x_1050:
[----:B------:R-:W0:Y:S02]  /*49c0*/  LDS R4, [R10] ;  /* 0x000000000a047984 */ /* 0x000e240000000800 */
[----:B01----:R-:W-:-:S04]  /*49d0*/  FADD.FTZ R4, -R14, R4 ;  /* 0x000000040e047221 */ /* 0x003fc80000010100 */
[----:B------:R-:W-:-:S04]  /*49e0*/  FMUL.FTZ R4, R4, 1.4426950216293334961 ;  /* 0x3fb8aa3b04047820 */ /* 0x000fc80000410000 */
[----:B------:R0:W1:Y:S03]  /*49f0*/  MUFU.EX2 R12, R4 ;  /* 0x00000004000c7308 */ /* 0x0000660000000800 */
.L_x_1051:
[----:B------:R-:W-:Y:S05]  /*4a00*/  BSYNC B2 ;  /* 0x0000000000027941 */ /* 0x000fea0003800000 */
.L_x_1049:
        /* <DEDUP_REMOVED lines=9> */
.L_x_1048:
[----:B------:R-:W-:Y:S05]  /*4aa0*/  BSYNC B1 ;  /* 0x0000000000017941 */ /* 0x000fea0003800000 */
.L_x_1047:
[----:B------:R-:W-:-:S13]  /*4ab0*/  ISETP.GE.U32.AND P0, PT, R6, 0x180, PT ;  /* 0x000001800600780c */ /* 0x000fda0003f06070 */
[----:B------:R-:W-:Y:S05]  /*4ac0*/  @!P0 BRA `(.L_x_1046) ;  /* 0x0000045000008947 */ /* 0x000fea0003800000 */
[----:B------:R-:W-:Y:S01]  /*4ad0*/  IMAD R8, R19, c[0x0][0x1d4], RZ ;  /* 0x0000750013087a24 */ /* 0x000fe200078e02ff */
[----:B0-----:R-:W-:Y:S02]  /*4ae0*/  LEA R4, R11, 0x400, 0x2 ;  /* 0x000004000b047811 */ /* 0x001fe400078e10ff */
[----:B------:R-:W-:Y:S02]  /*4af0*/  SHF.R.S32.HI R5, RZ, 0x1f, R11 ;  /* 0x0000001fff057819 */ /* 0x000fe4000001140b */
[----:B------:R-:W-:Y:S01]  /*4b00*/  SHF.R.S32.HI R6, RZ, 0x1f, R8 ;  /* 0x0000001fff067819 */ /* 0x000fe20000011408 */
[----:B------:R-:W-:Y:S01]  /*4b10*/  IMAD R4, R3, -0x4, R4 ;  /* 0xfffffffc03047824 */ /* 0x000fe200078e0204 */
[----:B------:R-:W-:Y:S02]  /*4b20*/  IADD3 R8, P3, P4, R11, c[0x0][0x200], R8 ;  /* 0x000080000b087a10 */ /* 0x000fe40007c7e008 */
[----:B------:R-:W-:Y:S02]  /*4b30*/  ISETP.NE.U32.AND P0, PT, RZ, c[0x0][0x200], PT ;  /* 0x00008000ff007a0c */ /* 0x000fe40003f05070 */
[----:B------:R-:W-:-:S02]  /*4b40*/  IADD3.X R5, R5, c[0x0][0x204], R6, P3, P4 ;  /* 0x0000810005057a10 */ /* 0x000fc40001fe8406 */
[----:B------:R-:W-:Y:S02]  /*4b50*/  ISETP.NE.AND.EX P0, PT, RZ, c[0x0][0x204], PT, P0 ;  /* 0x00008100ff007a0c */ /* 0x000fe40003f05300 */
[----:B------:R-:W-:-:S09]  /*4b60*/  IADD3 R6, R4, 0x220, RZ ;  /* 0x0000022004067810 */ /* 0x000fd20007ffe0ff */
.L_x_1065:
[----:B------:R-:W-:Y:S01]  /*4b70*/  BSSY B1, `(.L_x_1053) ;  /* 0x000000b000017945 */ /* 0x000fe20003800000 */
[----:B------:R-:W-:Y:S01]  /*4b80*/  IMAD.MOV.U32 R4, RZ, RZ, R8 ;  /* 0x000000ffff047224 */ /* 0x000fe200078e0008 */
[----:B------:R-:W-:Y:S05]  /*4b90*/  @!P0 BRA `(.L_x_1054) ;  /* 0x0000004000008947 */ /* 0x000fea0003800000 */
[----:B------:R-:W2:Y:S02]  /*4ba0*/  LDG.E.U8 R8, [R4.64] ;  /* 0x0000002404087981 */ /* 0x000ea4000c1e1100 */
[----:B--2---:R-:W-:-:S13]  /*4bb0*/  ISETP.NE.AND P3, PT, R8, RZ, PT ;  /* 0x000000ff0800720c */ /* 0x004fda0003f65270 */
[----:B------:R-:W-:Y:S01]  /*4bc0*/  @P3 MOV R8, RZ ;  /* 0x000000ff00083202 */ /* 0x000fe20000000f00 */
[----:B------:R-:W-:Y:S05]  /*4bd0*/  @P3 BRA `(.L_x_1055) ;  /* 0x0000004000003947 */ /* 0x000fea0003800000 */
.L_x_1054:
[----:B------:R-:W0:Y:S02]  /*4be0*/  LDS R8, [R6+-0x400] ;  /* 0xfffc000006087984 */ /* 0x000e240000000800 */
[----:B01----:R-:W-:-:S04]  /*4bf0*/  FADD.FTZ R8, -R14, R8 ;  /* 0x000000080e087221 */ /* 0x003fc80000010100 */
[----:B------:R-:W-:-:S06]  /*4c00*/  FMUL.FTZ R8, R8, 1.4426950216293334961 ;  /* 0x3fb8aa3b08087820 */ /* 0x000fcc0000410000 */
[----:B------:R-:W0:Y:S02]  /*4c10*/  MUFU.EX2 R8, R8 ;  /* 0x0000000800087308 */ /* 0x000e240000000800 */
.L_x_1055:
[----:B------:R-:W-:Y:S05]  /*4c20*/  BSYNC B1 ;  /* 0x0000000000017941 */ /* 0x000fea0003800000 */
.L_x_1053:
[----:B0-----:R0:W-:Y:S01]  /*4c30*/  STS [R6+-0x400], R8 ;  /* 0xfffc000806007388 */ /* 0x0011e20000000800 */
[----:B------:R-:W-:Y:S01]  /*4c40*/  BSSY B1, `(.L_x_1056) ;  /* 0x000000b000017945 */ /* 0x000fe20003800000 */
[----:B------:R-:W-:Y:S01]  /*4c50*/  FADD.FTZ R10, R8, R7 ;  /* 0x00000007080a7221 */ /* 0x000fe20000010000 */
[----:B------:R-:W-:Y:S05]  /*4c60*/  @!P0 BRA `(.L_x_1057) ;  /* 0x0000004000008947 */ /* 0x000fea0003800000 */
[----:B------:R-:W2:Y:S02]  /*4c70*/  LDG.E.U8 R7, [R4.64+0x80] ;  /* 0x0000802404077981 */ /* 0x000ea4000c1e1100 */
[----:B--2---:R-:W-:-:S13]  /*4c80*/  ISETP.NE.AND P3, PT, R7, RZ, PT ;  /* 0x000000ff0700720c */ /* 0x004fda0003f65270 */
[----:B------:R-:W-:Y:S01]  /*4c90*/  @P3 IMAD.MOV.U32 R7, RZ, RZ, RZ ;  /* 0x000000ffff073224 */ /* 0x000fe200078e00ff */
[----:B------:R-:W-:Y:S05]  /*4ca0*/  @P3 BRA `(.L_x_1058) ;  /* 0x0000004000003947 */ /* 0x000fea0003800000 */
.L_x_1057:
[----:B------:R-:W2:Y:S02]  /*4cb0*/  LDS R7, [R6+-0x200] ;  /* 0xfffe000006077984 */ /* 0x000ea40000000800 */
[----:B-12---:R-:W-:-:S04]  /*4cc0*/  FADD.FTZ R7, -R14, R7 ;  /* 0x000000070e077221 */ /* 0x006fc80000010100 */
[----:B------:R-:W-:-:S06]  /*4cd0*/  FMUL.FTZ R7, R7, 1.4426950216293334961 ;  /* 0x3fb8aa3b07077820 */ /* 0x000fcc0000410000 */
[----:B------:R-:W1:Y:S02]  /*4ce0*/  MUFU.EX2 R7, R7 ;  /* 0x0000000700077308 */ /* 0x000e640000000800 */
.L_x_1058:
[----:B------:R-:W-:Y:S05]  /*4cf0*/  BSYNC B1 ;  /* 0x0000000000017941 */ /* 0x000fea0003800000 */
.L_x_1056:
[----:B-1----:R1:W-:Y:S01]  /*4d00*/  STS [R6+-0x200], R7 ;  /* 0xfffe000706007388 */ /* 0x0023e20000000800 */
[----:B------:R-:W-:Y:S01]  /*4d10*/  BSSY B1, `(.L_x_1059) ;  /* 0x000000b000017945 */ /* 0x000fe20003800000 */
[----:B------:R-:W-:Y:S01]  /*4d20*/  FADD.FTZ R10, R10, R7 ;  /* 0x000000070a0a7221 */ /* 0x000fe20000010000 */
[----:B------:R-:W-:Y:S05]  /*4d30*/  @!P0 BRA `(.L_x_1060) ;  /* 0x0000004000008947 */ /* 0x000fea0003800000 */
[----:B-1----:R-:W2:Y:S02]  /*4d40*/  LDG.E.U8 R7, [R4.64+0x100] ;  /* 0x0001002404077981 */ /* 0x002ea4000c1e1100 */
[----:B--2---:R-:W-:Y:S01]  /*4d50*/  ISETP.NE.AND P3, PT, R7, RZ, PT ;  /* 0x000000ff0700720c */ /* 0x004fe20003f65270 */
[----:B------:R-:W-:-:S12]  /*4d60*/  IMAD.MOV.U32 R7, RZ, RZ, RZ ;  /* 0x000000ffff077224 */ /* 0x000fd800078e00ff */
[----:B------:R-:W-:Y:S05]  /*4d70*/  @P3 BRA `(.L_x_1061) ;  /* 0x0000004000003947 */ /* 0x000fea0003800000 */
.L_x_1060:
[----:B-1----:R-:W1:Y:S02]  /*4d80*/  LDS R7, [R6] ;  /* 0x0000000006077984 */ /* 0x002e640000000800 */
[----:B-1----:R-:W-:-:S04]  /*4d90*/  FADD.FTZ R7, -R14, R7 ;  /* 0x000000070e077221 */ /* 0x002fc80000010100 */
[----:B------:R-:W-:-:S06]  /*4da0*/  FMUL.FTZ R7, R7, 1.4426950216293334961 ;  /* 0x3fb8aa3b07077820 */ /* 0x000fcc0000410000 */
[----:B------:R-:W1:Y:S02]  /*4db0*/  MUFU.EX2 R7, R7 ;  /* 0x0000000700077308 */ /* 0x000e640000000800 */
.L_x_1061:
[----:B------:R-:W-:Y:S05]  /*4dc0*/  BSYNC B1 ;  /* 0x0000000000017941 */ /* 0x000fea0003800000 */
.L_x_1059:
[----:B-1----:R1:W-:Y:S01]  /*4dd0*/  STS [R6], R7 ;  /* 0x0000000706007388 */ /* 0x0023e20000000800 */
[----:B------:R-:W-:Y:S01]  /*4de0*/  BSSY B1, `(.L_x_1062) ;  /* 0x000000b000017945 */ /* 0x000fe20003800000 */
[----:B------:R-:W-:Y:S01]  /*4df0*/  FADD.FTZ R10, R10, R7 ;  /* 0x000000070a0a7221 */ /* 0x000fe20000010000 */
[----:B------:R-:W-:Y:S05]  /*4e00*/  @!P0 BRA `(.L_x_1063) ;  /* 0x0000004000008947 */ /* 0x000fea0003800000 */
[----:B-1----:R-:W2:Y:S02]  /*4e10*/  LDG.E.U8 R7, [R4.64+0x180] ;  /* 0x0001802404077981 */ /* 0x002ea4000c1e1100 */
[----:B--2---:R-:W-:-:S13]  /*4e20*/  ISETP.NE.AND P3, PT, R7, RZ, PT ;  /* 0x000000ff0700720c */ /* 0x004fda0003f65270 */
[----:B------:R-:W-:Y:S01]  /*4e30*/  @P3 IMAD.MOV.U32 R13, RZ, RZ, RZ ;  /* 0x000000ffff0d3224 */ /* 0x000fe200078e00ff */
[----:B------:R-:W-:Y:S05]  /*4e40*/  @P3 BRA `(.L_x_1064) ;  /* 0x0000004000003947 */ /* 0x000fea0003800000 */
.L_x_1063:
[----:B-1----:R-:W1:Y:S02]  /*4e50*/  LDS R7, [R6+0x200] ;  /* 0x0002000006077984 */ /* 0x002e640000000800 */
[----:B-1----:R-:W-:-:S04]  /*4e60*/  FADD.FTZ R7, -R14, R7 ;  /* 0x000000070e077221 */ /* 0x002fc80000010100 */
[----:B------:R-:W-:-:S04]  /*4e70*/  FMUL.FTZ R7, R7, 1.4426950216293334961 ;  /* 0x3fb8aa3b07077820 */ /* 0x000fc80000410000 */
[----:B------:R1:W2:Y:S03]  /*4e80*/  MUFU.EX2 R13, R7 ;  /* 0x00000007000d7308 */ /* 0x0002a60000000800 */
.L_x_1064:
[----:B------:R-:W-:Y:S05]  /*4e90*/  BSYNC B1 ;  /* 0x0000000000017941 */ /* 0x000fea0003800000 */
.L_x_1062:
[----:B------:R-:W-:Y:S01]  /*4ea0*/  IADD3 R11, R11, 0x200, RZ ;  /* 0x000002000b0b7810 */ /* 0x000fe20007ffe0ff */
[----:B--2---:R2:W-:Y:S01]  /*4eb0*/  STS [R6+0x200], R13 ;  /* 0x0002000d06007388 */ /* 0x0045e20000000800 */
[----:B0-----:R-:W-:Y:S01]  /*4ec0*/  IADD3 R8, P4, R4, 0x200, RZ ;  /* 0x0000020004087810 */ /* 0x001fe20007f9e0ff */
[----:B-1----:R-:W-:Y:S01]  /*4ed0*/  FADD.FTZ R7, R10, R13 ;  /* 0x0000000d0a077221 */ /* 0x002fe20000010000 */
[----:B------:R-:W-:-:S03]  /*4ee0*/  ISETP.GE.AND P3, PT, R11, R22, PT ;  /* 0x000000160b00720c */ /* 0x000fc60003f66270 */
[----:B------:R-:W-:Y:S01]  /*4ef0*/  IMAD.X R5, RZ, RZ, R5, P4 ;  /* 0x000000ffff057224 */ /* 0x000fe200020e0605 */
[----:B--2---:R-:W-:-:S09]  /*4f00*/  IADD3 R6, R6, 0x800, RZ ;  /* 0x0000080006067810 */ /* 0x004fd20007ffe0ff */
[----:B------:R-:W-:Y:S05]  /*4f10*/  @!P3 BRA `(.L_x_1065) ;  /* 0xfffffc500000b947 */ /* 0x000fea000383ffff */
.L_x_1046:
[----:B------:R-:W-:Y:S05]  /*4f20*/  BSYNC B0 ;  /* 0x0000000000007941 */ /* 0x000fea0003800000 */
.L_x_1045:
[----:B0-----:R-:W0:Y:S01]  /*4f30*/  SHFL.BFLY PT, R4, R7, 0x10, 0x1f ;  /* 0x0e001f0007047f89 */ /* 0x001e2200000e0000 */
[----:B------:R-:W-:-:S04]  /*4f40*/  LOP3.LUT P0, R10, R17, 0x1f, RZ, 0xc0, !PT ;  /* 0x0000001f110a7812 */ /* 0x000fc8000780c0ff */
[----:B------:R-:W-:Y:S01]  /*4f50*/  ISETP.GT.U32.AND P3, PT, R10, 0x3, PT ;  /* 0x000000030a00780c */ /* 0x000fe20003f64070 */
[----:B0-----:R-:W-:-:S08]  /*4f60*/  FADD.FTZ R4, R4, R7 ;  /* 0x0000000704047221 */ /* 0x001fd00000010000 */
[----:B------:R-:W-:Y:S01]  /*4f70*/  @!P0 SHF.R.U32.HI R7, RZ, 0x3, R17 ;  /* 0x00000003ff078819 */ /* 0x000fe20000011611 */
[----:B------:R-:W0:Y:S03]  /*4f80*/  SHFL.BFLY PT, R5, R4, 0x8, 0x1f ;  /* 0x0d001f0004057f89 */ /* 0x000e2600000e0000 */
[----:B------:R-:W-:Y:S01]  /*4f90*/  @!P0 LOP3.LUT R7, R7, 0x1ffffffc, RZ, 0xc0, !PT ;  /* 0x1ffffffc07078812 */ /* 0x000fe200078ec0ff */
        /* <DEDUP_REMOVED lines=14> */
[----:B------:R0:W2:Y:S01]  /*5080*/  SHFL.IDX PT, R6, R4, RZ, 0x1f ;  /* 0x00001fff04067589 */ /* 0x0000a200000e0000 */
[----:B------:R-:W-:Y:S05]  /*5090*/  @P1 BRA.U `(.L_x_1066) ;  /* 0x0000049100001947 */ /* 0x000fea0003800000 */
[----:B-1----:R-:W1:Y:S01]  /*50a0*/  LDC.U8 R14, c[0x0][0x26c] ;  /* 0x00009b00ff0e7b82 */ /* 0x002e620000000000 */
[----:B------:R-:W-:Y:S01]  /*50b0*/  BSSY B0, `(.L_x_1066) ;  /* 0x0000047000007945 */ /* 0x000fe20003800000 */
[----:B-1----:R-:W-:-:S13]  /*50c0*/  ISETP.NE.AND P0, PT, R14, RZ, PT ;  /* 0x000000ff0e00720c */ /* 0x002fda0003f05270 */
[----:B------:R-:W-:-:S05]  /*50d0*/  @P0 MOV R5, c[0x0][0x268] ;  /* 0x00009a0000050a02 */ /* 0x000fca0000000f00 */
[----:B------:R-:W-:Y:S02]  /*50e0*/  @P0 IMAD R24, R24, R5, c[0x0][0x1ec] ;  /* 0x00007b0018180624 */ /* 0x000fe400078e0205 */
[----:B0-----:R-:W-:Y:S02]  /*50f0*/  CS2R R4, SRZ ;  /* 0x0000000000047805 */ /* 0x001fe4000001ff00 */
[----:B------:R-:W-:-:S04]  /*5100*/  @P0 IMAD R7, R24, c[0x0][0x1d4], RZ ;  /* 0x0000750018070a24 */ /* 0x000fc800078e02ff */
[--C-:B------:R-:W-:Y:S01]  /*5110*/  @P0 IMAD.MOV.U32 R4, RZ, RZ, R7.reuse ;  /* 0x000000ffff040224 */ /* 0x100fe200078e0007 */
[----:B------:R-:W-:Y:S01]  /*5120*/  @P0 SHF.R.S32.HI R5, RZ, 0x1f, R7 ;  /* 0x0000001fff050819 */ /* 0x000fe20000011407 */
[----:B------:R-:W-:Y:S05]  /*5130*/  @P1 BRA `(.L_x_1067) ;  /* 0x000003e000001947 */ /* 0x000fea0003800000 */
[----:B------:R-:W-:Y:S01]  /*5140*/  LOP3.LUT R7, RZ, R3, RZ, 0x33, !PT ;  /* 0x00000003ff077212 */ /* 0x000fe200078e33ff */
[----:B--2---:R-:W-:Y:S01]  /*5150*/  FADD.FTZ R6, R6, 9.9999999747524270788e-07 ;  /* 0x358637bd06067421 */ /* 0x004fe20000010000 */
[----:B------:R-:W-:Y:S02]  /*5160*/  BSSY B1, `(.L_x_1068) ;  /* 0x0000019000017945 */ /* 0x000fe40003800000 */
[----:B------:R-:W-:Y:S01]  /*5170*/  IADD3 R7, -R17, R22, R7 ;  /* 0x0000001611077210 */ /* 0x000fe20007ffe107 */
[----:B------:R0:W1:Y:S03]  /*5180*/  MUFU.RCP R13, R6 ;  /* 0x00000006000d7308 */ /* 0x0000660000001000 */
[----:B------:R-:W-:-:S02]  /*5190*/  LEA.HI R8, R7, 0x1, RZ, 0x19 ;  /* 0x0000000107087811 */ /* 0x000fc400078fc8ff */
[----:B------:R-:W-:Y:S02]  /*51a0*/  ISETP.GE.U32.AND P1, PT, R7, 0x180, PT ;  /* 0x000001800700780c */ /* 0x000fe40003f26070 */
[----:B------:R-:W-:-:S13]  /*51b0*/  LOP3.LUT P3, R8, R8, 0x3, RZ, 0xc0, !PT ;  /* 0x0000000308087812 */ /* 0x000fda000786c0ff */
[----:B------:R-:W-:Y:S05]  /*51c0*/  @!P3 BRA `(.L_x_1069) ;  /* 0x000001200000b947 */ /* 0x000fea0003800000 */
[----:B01----:R-:W-:Y:S02]  /*51d0*/  IADD3 R12, P3, R9, R4, RZ ;  /* 0x00000004090c7210 */ /* 0x003fe40007f7e0ff */
[----:B------:R-:W-:Y:S02]  /*51e0*/  LEA R10, R17, 0x220, 0x2 ;  /* 0x00000220110a7811 */ /* 0x000fe400078e10ff */
[----:B------:R-:W-:Y:S02]  /*51f0*/  LEA R11, P4, R12, c[0x0][0x260], 0x2 ;  /* 0x000098000c0b7a11 */ /* 0x000fe400078810ff */
[----:B------:R-:W-:-:S04]  /*5200*/  LEA.HI.X.SX32 R7, R9, R5, 0x1, P3 ;  /* 0x0000000509077211 */ /* 0x000fc800018f0eff */
[----:B------:R-:W-:-:S04]  /*5210*/  LEA.HI.X R12, R12, c[0x0][0x264], R7, 0x2, P4 ;  /* 0x000099000c0c7a11 */ /* 0x000fc800020f1407 */
.L_x_1070:
[----:B-1----:R-:W0:Y:S01]  /*5220*/  LDS R6, [R10] ;  /* 0x000000000a067984 */ /* 0x002e220000000800 */
[----:B------:R-:W-:Y:S01]  /*5230*/  @P0 IMAD.MOV.U32 R7, RZ, RZ, R12 ;  /* 0x000000ffff070224 */ /* 0x000fe200078e000c */
[----:B------:R-:W-:Y:S02]  /*5240*/  IADD3 R8, R8, -0x1, RZ ;  /* 0xffffffff08087810 */ /* 0x000fe40007ffe0ff */
[----:B------:R-:W-:Y:S02]  /*5250*/  IADD3 R9, R9, 0x80, RZ ;  /* 0x0000008009097810 */ /* 0x000fe40007ffe0ff */
[----:B------:R-:W-:Y:S01]  /*5260*/  ISETP.NE.AND P4, PT, R8, RZ, PT ;  /* 0x000000ff0800720c */ /* 0x000fe20003f85270 */
[----:B0-----:R-:W-:Y:S02]  /*5270*/  FMUL.FTZ R15, R6, R13 ;  /* 0x0000000d060f7220 */ /* 0x001fe40000410000 */
[----:B------:R-:W-:Y:S01]  /*5280*/  @P0 IMAD.MOV.U32 R6, RZ, RZ, R11 ;  /* 0x000000ffff060224 */ /* 0x000fe200078e000b */
[----:B------:R-:W-:-:S02]  /*5290*/  IADD3 R11, P3, R11, 0x200, RZ ;  /* 0x000002000b0b7810 */ /* 0x000fc40007f7e0ff */
[----:B------:R0:W-:Y:S03]  /*52a0*/  STS [R10], R15 ;  /* 0x0000000f0a007388 */ /* 0x0001e60000000800 */
[----:B------:R-:W-:Y:S01]  /*52b0*/  IMAD.X R12, RZ, RZ, R12, P3 ;  /* 0x000000ffff0c7224 */ /* 0x000fe200018e060c */
[----:B------:R1:W-:Y:S01]  /*52c0*/  @P0 STG.E [R6.64], R15 ;  /* 0x0000000f06000986 */ /* 0x0003e2000c101924 */
[----:B0-----:R-:W-:Y:S02]  /*52d0*/  IADD3 R10, R10, 0x200, RZ ;  /* 0x000002000a0a7810 */ /* 0x001fe40007ffe0ff */
[----:B------:R-:W-:Y:S05]  /*52e0*/  @P4 BRA `(.L_x_1070) ;  /* 0xffffff3000004947 */ /* 0x000fea000383ffff */
.L_x_1069:
[----:B01----:R-:W-:Y:S05]  /*52f0*/  BSYNC B1 ;  /* 0x0000000000017941 */ /* 0x003fea0003800000 */
.L_x_1068:
[----:B------:R-:W-:Y:S05]  /*5300*/  @!P1 BRA `(.L_x_1067) ;  /* 0x0000021000009947 */ /* 0x000fea0003800000 */
[----:B------:R-:W-:Y:S02]  /*5310*/  IADD3 R12, P0, R9, R4, RZ ;  /* 0x00000004090c7210 */ /* 0x000fe40007f1e0ff */
[----:B------:R-:W-:Y:S02]  /*5320*/  SHF.L.U32 R4, R3, 0x2, RZ ;  /* 0x0000000203047819 */ /* 0x000fe400000006ff */
[----:B------:R-:W-:-:S02]  /*5330*/  LEA R11, P1, R12, c[0x0][0x260], 0x2 ;  /* 0x000098000c0b7a11 */ /* 0x000fc400078210ff */
[C---:B------:R-:W-:Y:S01]  /*5340*/  LEA.HI.X.SX32 R5, R9.reuse, R5, 0x1, P0 ;  /* 0x0000000509057211 */ /* 0x040fe200000f0eff */
[----:B------:R-:W-:Y:S01]  /*5350*/  IMAD R4, R9, 0x4, -R4 ;  /* 0x0000000409047824 */ /* 0x000fe200078e0a04 */
[----:B------:R-:W-:Y:S02]  /*5360*/  ISETP.NE.AND P3, PT, R14, RZ, PT ;  /* 0x000000ff0e00720c */ /* 0x000fe40003f65270 */
[----:B------:R-:W-:Y:S02]  /*5370*/  LEA.HI.X R12, R12, c[0x0][0x264], R5, 0x2, P1 ;  /* 0x000099000c0c7a11 */ /* 0x000fe400008f1405 */
[----:B------:R-:W-:-:S05]  /*5380*/  IADD3 R6, R4, 0x220, RZ ;  /* 0x0000022004067810 */ /* 0x000fca0007ffe0ff */
.L_x_1071:
[----:B------:R-:W0:Y:S01]  /*5390*/  LDS R4, [R6+0x600] ;  /* 0x0006000006047984 */ /* 0x000e220000000800 */
[----:B------:R-:W-:Y:S01]  /*53a0*/  IMAD.MOV.U32 R5, RZ, RZ, R12 ;  /* 0x000000ffff057224 */ /* 0x000fe200078e000c */
[----:B------:R-:W-:Y:S02]  /*53b0*/  IADD3 R9, R9, 0x200, RZ ;  /* 0x0000020009097810 */ /* 0x000fe40007ffe0ff */
[----:B------:R-:W1:Y:S02]  /*53c0*/  LDS R7, [R6] ;  /* 0x0000000006077984 */ /* 0x000e640000000800 */
[----:B------:R-:W-:-:S02]  /*53d0*/  ISETP.GE.AND P0, PT, R9, R22, PT ;  /* 0x000000160900720c */ /* 0x000fc40003f06270 */
[----:B------:R-:W2:Y:S04]  /*53e0*/  LDS R8, [R6+0x200] ;  /* 0x0002000006087984 */ /* 0x000ea80000000800 */
[----:B------:R-:W3:Y:S01]  /*53f0*/  LDS R10, [R6+0x400] ;  /* 0x00040000060a7984 */ /* 0x000ee20000000800 */
[-C--:B0-----:R-:W-:Y:S02]  /*5400*/  FMUL.FTZ R27, R4, R13.reuse ;  /* 0x0000000d041b7220 */ /* 0x081fe40000410000 */
[----:B------:R-:W-:Y:S02]  /*5410*/  IMAD.MOV.U32 R4, RZ, RZ, R11 ;  /* 0x000000ffff047224 */ /* 0x000fe400078e000b */
[-C--:B-1----:R-:W-:Y:S01]  /*5420*/  FMUL.FTZ R15, R7, R13.reuse ;  /* 0x0000000d070f7220 */ /* 0x082fe20000410000 */
[----:B------:R-:W-:Y:S01]  /*5430*/  IADD3 R7, R6, 0x800, RZ ;  /* 0x0000080006077810 */ /* 0x000fe20007ffe0ff */
[----:B------:R-:W-:Y:S01]  /*5440*/  STS [R6+0x600], R27 ;  /* 0x0006001b06007388 */ /* 0x000fe20000000800 */
[----:B------:R-:W-:Y:S01]  /*5450*/  IADD3 R11, P1, R4, 0x800, RZ ;  /* 0x00000800040b7810 */ /* 0x000fe20007f3e0ff */
[----:B--2---:R-:W-:-:S02]  /*5460*/  FMUL.FTZ R21, R8, R13 ;  /* 0x0000000d08157220 */ /* 0x004fc40000410000 */
[----:B------:R-:W-:Y:S01]  /*5470*/  @P3 STG.E [R4.64+0x600], R27 ;  /* 0x0006001b04003986 */ /* 0x000fe2000c101924 */
[----:B---3--:R-:W-:-:S03]  /*5480*/  FMUL.FTZ R25, R10, R13 ;  /* 0x0000000d0a197220 */ /* 0x008fc60000410000 */
[----:B------:R-:W-:Y:S01]  /*5490*/  @P3 STG.E [R4.64], R15 ;  /* 0x0000000f04003986 */ /* 0x000fe2000c101924 */
[----:B------:R-:W-:-:S03]  /*54a0*/  IMAD.X R12, RZ, RZ, R5, P1 ;  /* 0x000000ffff0c7224 */ /* 0x000fc600008e0605 */
[----:B------:R-:W-:Y:S04]  /*54b0*/  @P3 STG.E [R4.64+0x200], R21 ;  /* 0x0002001504003986 */ /* 0x000fe8000c101924 */
[----:B------:R-:W-:Y:S04]  /*54c0*/  @P3 STG.E [R4.64+0x400], R25 ;  /* 0x0004001904003986 */ /* 0x000fe8000c101924 */
[----:B------:R-:W-:Y:S04]  /*54d0*/  STS [R6], R15 ;  /* 0x0000000f06007388 */ /* 0x000fe80000000800 */
[----:B------:R-:W-:Y:S04]  /*54e0*/  STS [R6+0x200], R21 ;  /* 0x0002001506007388 */ /* 0x000fe80000000800 */
[----:B------:R0:W-:Y:S02]  /*54f0*/  STS [R6+0x400], R25 ;  /* 0x0004001906007388 */ /* 0x0001e40000000800 */
[----:B0-----:R-:W-:Y:S01]  /*5500*/  MOV R6, R7 ;  /* 0x0000000700067202 */ /* 0x001fe20000000f00 */
[----:B------:R-:W-:Y:S05]  /*5510*/  @!P0 BRA `(.L_x_1071) ;  /* 0xfffffe7000008947 */ /* 0x000fea000383ffff */
.L_x_1067:
[----:B------:R-:W-:Y:S05]  /*5520*/  BSYNC B0 ;  /* 0x0000000000007941 */ /* 0x000fea0003800000 */
.L_x_1066:
[----:B------:R-:W3:Y:S01]  /*5530*/  S2R R21, SR_CTAID.X ;  /* 0x0000000000157919 */ /* 0x000ee20000002500 */
[----:B------:R-:W-:Y:S01]  /*5540*/  SHF.R.S32.HI R5, RZ, 0x1f, R16 ;  /* 0x0000001fff057819 */ /* 0x000fe20000011410 */
[----:B------:R-:W-:Y:S01]  /*5550*/  BSSY B0, `(.L_x_1072) ;  /* 0x0000021000007945 */ /* 0x000fe20003800000 */
[----:B------:R-:W-:Y:S01]  /*5560*/  LEA.HI R2, R2, R17, RZ, 0x4 ;  /* 0x0000001102027211 */ /* 0x000fe200078f20ff */
[----:B------:R-:W-:Y:S01]  /*5570*/  IMAD.MOV.U32 R7, RZ, RZ, RZ ;  /* 0x000000ffff077224 */ /* 0x000fe200078e00ff */
[----:B------:R-:W-:Y:S01]  /*5580*/  LEA.HI R5, R5, R16, RZ, 0x3 ;  /* 0x0000001005057211 */ /* 0x000fe200078f18ff */
[----:B------:R-:W-:Y:S01]  /*5590*/  CS2R R10, SRZ ;  /* 0x00000000000a7805 */ /* 0x000fe2000001ff00 */
[----:B------:R-:W-:Y:S01]  /*55a0*/  LOP3.LUT R24, R2, 0xfffffff0, RZ, 0xc0, !PT ;  /* 0xfffffff002187812 */ /* 0x000fe200078ec0ff */
[----:B------:R-:W-:Y:S01]  /*55b0*/  CS2R R8, SRZ ;  /* 0x0000000000087805 */ /* 0x000fe2000001ff00 */
[----:B------:R-:W-:-:S02]  /*55c0*/  LOP3.LUT R5, R5, 0xfffffff8, RZ, 0xc0, !PT ;  /* 0xfffffff805057812 */ /* 0x000fc400078ec0ff */
[----:B-1----:R-:W-:Y:S01]  /*55d0*/  SHF.R.S32.HI R14, RZ, 0x4, R2 ;  /* 0x00000004ff0e7819 */ /* 0x002fe20000011402 */
[----:B------:R-:W-:Y:S02]  /*55e0*/  IMAD.IADD R24, R17, 0x1, -R24 ;  /* 0x0000000111187824 */ /* 0x000fe400078e0a18 */
[----:B------:R-:W-:Y:S02]  /*55f0*/  IMAD.IADD R5, R16, 0x1, -R5 ;  /* 0x0000000110057824 */ /* 0x000fe400078e0a05 */
[C---:B------:R-:W-:Y:S01]  /*5600*/  IMAD.SHL.U32 R15, R24.reuse, 0x4, RZ ;  /* 0x00000004180f7824 */ /* 0x040fe200078e00ff */
[----:B------:R-:W-:Y:S02]  /*5610*/  ISETP.GT.OR P1, PT, R24, 0xb, P2 ;  /* 0x0000000b1800780c */ /* 0x000fe40001724670 */
[-C--:B------:R-:W-:Y:S01]  /*5620*/  ISETP.NE.AND P0, PT, R14, R5.reuse, PT ;  /* 0x000000050e00720c */ /* 0x080fe20003f05270 */
[----:B------:R-:W-:Y:S01]  /*5630*/  IMAD R25, R0, c[0x0][0x1d4], R15 ;  /* 0x0000750000197a24 */ /* 0x000fe200078e020f */
[----:B------:R-:W-:-:S02]  /*5640*/  ISETP.NE.OR P1, PT, R14, R5, P1 ;  /* 0x000000050e00720c */ /* 0x000fc40000f25670 */
[----:B------:R-:W-:Y:S01]  /*5650*/  ISETP.GT.AND P3, PT, R24, 0xb, PT ;  /* 0x0000000b1800780c */ /* 0x000fe20003f64270 */
[----:B---3--:R-:W-:Y:S01]  /*5660*/  IMAD R2, R19, c[0x0][0x1d8], R21 ;  /* 0x0000760013027a24 */ /* 0x008fe200078e0215 */
[----:B------:R-:W-:-:S03]  /*5670*/  SHF.R.S32.HI R26, RZ, 0x1f, R25 ;  /* 0x0000001fff1a7819 */ /* 0x000fc60000011419 */
        /* <DEDUP_REMOVED lines=13> */
.L_x_1074:
[----:B-----5:R1:W-:Y:S02]  /*5750*/  STS.128 [R24.X16+0x120], R8 ;  /* 0x0001200818007388 */ /* 0x0203e4000000cc00 */
.L_x_1073:
[----:B------:R-:W-:Y:S05]  /*5760*/  BSYNC B0 ;  /* 0x0000000000007941 */ /* 0x000fea0003800000 */
.L_x_1072:
[----:B------:R-:W-:Y:S01]  /*5770*/  BAR.SYNC.DEFER_BLOCKING 0x0 ;  /* 0x0000000000007b1d */ /* 0x000fe20000010000 */
[----:B--2---:R-:W-:Y:S01]  /*5780*/  IMAD.MOV.U32 R6, RZ, RZ, RZ ;  /* 0x000000ffff067224 */ /* 0x004fe200078e00ff */
[----:B0-----:R-:W-:-:S04]  /*5790*/  CS2R R4, SRZ ;  /* 0x0000000000047805 */ /* 0x001fc8000001ff00 */
[----:B------:R-:W-:Y:S01]  /*57a0*/  BSSY B0, `(.L_x_1075) ;  /* 0x0000172000007945 */ /* 0x000fe20003800000 */
[----:B------:R-:W-:Y:S05]  /*57b0*/  @P3 BRA `(.L_x_1076) ;  /* 0x0000170000003947 */ /* 0x000fea0003800000 */
[----:B------:R-:W-:Y:S01]  /*57c0*/  IMAD.IADD R27, R14, 0x1, R3 ;  /* 0x000000010e1b7824 */ /* 0x000fe200078e0203 */
[----:B------:R-:W-:Y:S01]  /*57d0*/  IMNMX R42, R16, c[0x0][0x1d4], PT ;  /* 0x00007500102a7a17 */ /* 0x000fe20003800200 */
[----:B------:R-:W-:Y:S01]  /*57e0*/  BSSY B1, `(.L_x_1077) ;  /* 0x0000090000017945 */ /* 0x000fe20003800000 */
[----:B------:R-:W-:Y:S01]  /*57f0*/  CS2R R6, SRZ ;  /* 0x0000000000067805 */ /* 0x000fe2000001ff00 */
        /* <DEDUP_REMOVED lines=12> */
[----:B------:R-:W-:Y:S01]  /*58c0*/  HFMA2.MMA R29, -RZ, RZ, 0, 2.384185791015625e-07 ;  /* 0x00000004ff1d7435 */ /* 0x000fe200000001ff */
[----:B------:R-:W-:Y:S01]  /*58d0*/  IMAD R28, R18, c[0x0][0x1d8], R21 ;  /* 0x00007600121c7a24 */ /* 0x000fe200078e0215 */
[----:B------:R-:W-:Y:S01]  /*58e0*/  BSSY B2, `(.L_x_1079) ;  /* 0x000002f000027945 */ /* 0x000fe20003800000 */
[----:B------:R-:W-:Y:S01]  /*58f0*/  IMAD.MOV.U32 R43, RZ, RZ, R27 ;  /* 0x000000ffff2b7224 */ /* 0x000fe200078e001b */
[----:B------:R-:W-:Y:S01]  /*5900*/  IMNMX R5, R5, UR4, !PT ;  /* 0x0000000405057c17 */ /* 0x000fe2000f800200 */
[----:B------:R-:W-:Y:S01]  /*5910*/  IMAD R28, R28, 0x30, R15 ;  /* 0x000000301c1c7824 */ /* 0x000fe200078e020f */
[----:B------:R-:W-:-:S03]  /*5920*/  CS2R R6, SRZ ;  /* 0x0000000000067805 */ /* 0x000fc6000001ff00 */
[----:B------:R-:W-:Y:S02]  /*5930*/  IMAD.IADD R30, R4, 0x1, -R5 ;  /* 0x00000001041e7824 */ /* 0x000fe400078e0a05 */
[----:B------:R-:W-:Y:S01]  /*5940*/  CS2R R4, SRZ ;  /* 0x0000000000047805 */ /* 0x000fe2000001ff00 */
[----:B------:R-:W-:Y:S02]  /*5950*/  IMAD.WIDE R28, R28, R29, c[0x0][0x238] ;  /* 0x00008e001c1c7625 */ /* 0x000fe400078e021d */
        /* <DEDUP_REMOVED lines=22> */
[----:B0-2---:R-:W-:Y:S01]  /*5ac0*/  ISETP.NE.AND P5, PT, R126, RZ, PT ;  /* 0x000000ff7e00720c */ /* 0x005fe20003fa5270 */
[----:B------:R-:W0:-:S12]  /*5ad0*/  LDS.128 R4, [R24.X16+0x120] ;  /* 0x0001200018047984 */ /* 0x000e18000000cc00 */
[----:B------:R-:W2:Y:S01]  /*5ae0*/  @P5 LDG.E.128 R36, [R28.64] ;  /* 0x000000241c245981 */ /* 0x000ea2000c1e1d00 */
[----:B0----5:R-:W-:Y:S02]  /*5af0*/  FADD.FTZ R32, R32, R4 ;  /* 0x0000000420207221 */ /* 0x021fe40000010000 */
        /* <DEDUP_REMOVED lines=8> */
.L_x_1081:
[----:B0-2--5:R-:W-:Y:S01]  /*5b80*/  FFMA.FTZ R4, R31, R32, RZ ;  /* 0x000000201f047223 */ /* 0x025fe200000100ff */
[----:B------:R-:W-:Y:S01]  /*5b90*/  IADD3 R43, R27, 0x8, RZ ;  /* 0x000000081b2b7810 */ /* 0x000fe20007ffe0ff */
[C---:B------:R-:W-:Y:S02]  /*5ba0*/  FFMA.FTZ R5, R31.reuse, R33, RZ ;  /* 0x000000211f057223 */ /* 0x040fe400000100ff */
[C---:B------:R-:W-:Y:S02]  /*5bb0*/  FFMA.FTZ R6, R31.reuse, R34, RZ ;  /* 0x000000221f067223 */ /* 0x040fe400000100ff */
[----:B------:R-:W-:Y:S02]  /*5bc0*/  FFMA.FTZ R7, R31, R35, RZ ;  /* 0x000000231f077223 */ /* 0x000fe400000100ff */
.L_x_1080:
[----:B------:R-:W-:Y:S05]  /*5bd0*/  BSYNC B2 ;  /* 0x0000000000027941 */ /* 0x000fea0003800000 */
.L_x_1079:
        /* <DEDUP_REMOVED lines=12> */
[----:B------:R-:W-:Y:S01]  /*5ca0*/  LEA R33, P1, R31, c[0x0][0x1a8], 0x2 ;  /* 0x00006a001f217a11 */ /* 0x000fe200078210ff */
[----:B------:R-:W-:Y:S01]  /*5cb0*/  IMAD R32, R3, -0x4, R32 ;  /* 0xfffffffc03207824 */ /* 0x000fe200078e0220 */
[----:B------:R-:W-:Y:S01]  /*5cc0*/  PLOP3.LUT P2, PT, PT, PT, UP0, 0x80, 0x0 ;  /* 0x000000000000781c */ /* 0x000fe20003f4f008 */
[----:B------:R-:W-:Y:S01]  /*5cd0*/  IMAD R44, R30, 0x30, RZ ;  /* 0x000000301e2c7824 */ /* 0x000fe200078e02ff */
[----:B------:R-:W-:-:S02]  /*5ce0*/  LEA.HI.X R31, R31, c[0x0][0x1ac], R34, 0x2, P1 ;  /* 0x00006b001f1f7a11 */ /* 0x000fc400008f1422 */
[----:B------:R-:W-:Y:S02]  /*5cf0*/  IADD3 R46, R32, 0x220, RZ ;  /* 0x00000220202e7810 */ /* 0x000fe40007ffe0ff */
.L_x_1084:
[----:B------:R-:W-:Y:S01]  /*5d00*/  IMAD.MOV.U32 R30, RZ, RZ, R33 ;  /* 0x000000ffff1e7224 */ /* 0x000fe200078e0021 */
[----:B------:R-:W-:-:S04]  /*5d10*/  ISETP.NE.AND P5, PT, R126, RZ, PT ;  /* 0x000000ff7e00720c */ /* 0x000fc80003fa5270 */
[----:B------:R-:W2:Y:S01]  /*5d20*/  LDG.E R32, [R30.64] ;  /* 0x000000241e207981 */ /* 0x000ea2000c1e1900 */
[----:B------:R-:W-:-:S04]  /*5d30*/  IADD3 R33, P4, R20, R45, RZ ;  /* 0x0000002d14217210 */ /* 0x000fc80007f9e0ff */
[----:B------:R-:W-:Y:S02]  /*5d40*/  LEA.HI.X.SX32 R34, R45, R0, 0x1, P4 ;  /* 0x000000002d227211 */ /* 0x000fe400020f0eff */
[----:B0-----:R-:W-:-:S04]  /*5d50*/  LEA R40, P4, R33, c[0x0][0x1a0], 0x2 ;  /* 0x0000680021287a11 */ /* 0x001fc800078810ff */
[----:B------:R-:W-:Y:S01]  /*5d60*/  LEA.HI.X R41, R33, c[0x0][0x1a4], R34, 0x2, P4 ;  /* 0x0000690021297a11 */ /* 0x000fe200020f1422 */
[----:B--2---:R-:W-:-:S05]  /*5d70*/  IMAD R32, R44, R32, R45 ;  /* 0x000000202c207224 */ /* 0x004fca00078e022d */
[----:B------:R-:W-:-:S04]  /*5d80*/  IADD3 R35, P1, R25, R32, RZ ;  /* 0x0000002019237210 */ /* 0x000fc80007f3e0ff */
[----:B------:R-:W-:Y:S02]  /*5d90*/  LEA.HI.X.SX32 R36, R32, R26, 0x1, P1 ;  /* 0x0000001a20247211 */ /* 0x000fe400008f0eff */
[----:B------:R-:W-:-:S04]  /*5da0*/  LEA R32, P1, R35, c[0x0][0x1a0], 0x2 ;  /* 0x0000680023207a11 */ /* 0x000fc800078210ff */
[----:B------:R-:W-:-:S06]  /*5db0*/  LEA.HI.X R33, R35, c[0x0][0x1a4], R36, 0x2, P1 ;  /* 0x0000690023217a11 */ /* 0x000fcc00008f1424 */
[----:B------:R-:W5:Y:S01]  /*5dc0*/  LDG.E.128 R32, [R32.64] ;  /* 0x0000002420207981 */ /* 0x000f62000c1e1d00 */
[----:B------:R-:W-:Y:S05]  /*5dd0*/  @P2 BRA `(.L_x_1082) ;  /* 0x000000b000002947 */ /* 0x000fea0003800000 */
[----:B------:R-:W2:Y:S04]  /*5de0*/  @P5 LDG.E.128 R48, [R28.64] ;  /* 0x000000241c305981 */ /* 0x000ea8000c1e1d00 */
[----:B------:R-:W0:Y:S02]  /*5df0*/  LDS.128 R36, [R24.X16+0x120] ;  /* 0x0001200018247984 */ /* 0x000e24000000cc00 */
[----:B0----5:R-:W-:Y:S02]  /*5e00*/  FADD.FTZ R32, R32, R36 ;  /* 0x0000002420207221 */ /* 0x021fe40000010000 */
        /* <DEDUP_REMOVED lines=8> */
.L_x_1082:
[----:B------:R-:W2:Y:S04]  /*5e90*/  LDG.E R36, [R30.64+0x20] ;  /* 0x000020241e247981 */ /* 0x000ea8000c1e1900 */
[----:B------:R-:W3:Y:S01]  /*5ea0*/  LDS R47, [R46+-0x20] ;  /* 0xffffe0002e2f7984 */ /* 0x000ee20000000800 */
[----:B--2---:R-:W-:-:S05]  /*5eb0*/  IMAD R36, R44, R36, R45 ;  /* 0x000000242c247224 */ /* 0x004fca00078e022d */
[----:B------:R-:W-:-:S04]  /*5ec0*/  IADD3 R36, R36, 0x180, RZ ;  /* 0x0000018024247810 */ /* 0x000fc80007ffe0ff */
[----:B------:R-:W-:-:S04]  /*5ed0*/  IADD3 R37, P1, R25, R36, RZ ;  /* 0x0000002419257210 */ /* 0x000fc80007f3e0ff */
[----:B------:R-:W-:Y:S02]  /*5ee0*/  LEA.HI.X.SX32 R38, R36, R26, 0x1, P1 ;  /* 0x0000001a24267211 */ /* 0x000fe400008f0eff */
[----:B------:R-:W-:-:S04]  /*5ef0*/  LEA R36, P1, R37, c[0x0][0x1a0], 0x2 ;  /* 0x0000680025247a11 */ /* 0x000fc800078210ff */
[----:B------:R-:W-:-:S06]  /*5f00*/  LEA.HI.X R37, R37, c[0x0][0x1a4], R38, 0x2, P1 ;  /* 0x0000690025257a11 */ /* 0x000fcc00008f1426 */
[----:B------:R-:W5:Y:S02]  /*5f10*/  LDG.E.128 R36, [R36.64] ;  /* 0x0000002424247981 */ /* 0x000f64000c1e1d00 */
[C---:B0--3-5:R-:W-:Y:S02]  /*5f20*/  FFMA.FTZ R32, R47.reuse, R32, R4 ;  /* 0x000000202f207223 */ /* 0x069fe40000010004 */
[C---:B------:R-:W-:Y:S02]  /*5f30*/  FFMA.FTZ R48, R47.reuse, R33, R5 ;  /* 0x000000212f307223 */ /* 0x040fe40000010005 */
[C---:B------:R-:W-:Y:S02]  /*5f40*/  FFMA.FTZ R34, R47.reuse, R34, R6 ;  /* 0x000000222f227223 */ /* 0x040fe40000010006 */
[----:B------:R-:W-:Y:S01]  /*5f50*/  FFMA.FTZ R50, R47, R35, R7 ;  /* 0x000000232f327223 */ /* 0x000fe20000010007 */
[----:B------:R-:W-:Y:S05]  /*5f60*/  @P2 BRA `(.L_x_1083) ;  /* 0x000000b000002947 */ /* 0x000fea0003800000 */
[----:B------:R-:W2:Y:S04]  /*5f70*/  @P5 LDG.E.128 R4, [R28.64] ;  /* 0x000000241c045981 */ /* 0x000ea8000c1e1d00 */
[----:B------:R-:W0:Y:S02]  /*5f80*/  LDS.128 R52, [R24.X16+0x120] ;  /* 0x0001200018347984 */ /* 0x000e24000000cc00 */
[----:B0-----:R-:W-:-:S02]  /*5f90*/  FADD.FTZ R36, R52, R36 ;  /* 0x0000002434247221 */ /* 0x001fc40000010000 */
[----:B------:R-:W-:Y:S02]  /*5fa0*/  FADD.FTZ R37, R53, R37 ;  /* 0x0000002535257221 */ /* 0x000fe40000010000 */
[----:B------:R-:W-:Y:S02]  /*5fb0*/  FADD.FTZ R38, R54, R38 ;  /* 0x0000002636267221 */ /* 0x000fe40000010000 */
[----:B------:R-:W-:Y:S02]  /*5fc0*/  FADD.FTZ R39, R55, R39 ;  /* 0x0000002737277221 */ /* 0x000fe40000010000 */
[----:B--2---:R-:W-:Y:S02]  /*5fd0*/  @P5 FMUL.FTZ R36, R36, R4 ;  /* 0x0000000424245220 */ /* 0x004fe40000410000 */
[----:B------:R-:W-:Y:S02]  /*5fe0*/  @P5 FMUL.FTZ R37, R37, R5 ;  /* 0x0000000525255220 */ /* 0x000fe40000410000 */
[----:B------:R-:W-:-:S02]  /*5ff0*/  @P5 FMUL.FTZ R38, R38, R6 ;  /* 0x0000000626265220 */ /* 0x000fc40000410000 */
[----:B------:R-:W-:-:S05]  /*6000*/  @P5 FMUL.FTZ R39, R39, R7 ;  /* 0x0000000727275220 */ /* 0x000fca0000410000 */
[----:B------:R0:W-:Y:S02]  /*6010*/  STG.E.128 [R40.64+0x600], R36 ;  /* 0x0006002428007986 */ /* 0x0001e4000c101d24 */
.L_x_1083:
[----:B------:R2:W3:Y:S01]  /*6020*/  LDS R7, [R46] ;  /* 0x000000002e077984 */ /* 0x0004e20000000800 */
[----:B------:R-:W-:Y:S02]  /*6030*/  IADD3 R33, P1, R30, 0x40, RZ ;  /* 0x000000401e217810 */ /* 0x000fe40007f3e0ff */
[----:B------:R-:W-:Y:S02]  /*6040*/  IADD3 R43, R43, 0x10, RZ ;  /* 0x000000102b2b7810 */ /* 0x000fe40007ffe0ff */
[----:B------:R-:W-:Y:S01]  /*6050*/  IADD3 R45, R45, 0x300, RZ ;  /* 0x000003002d2d7810 */ /* 0x000fe20007ffe0ff */
[----:B------:R-:W-:Y:S01]  /*6060*/  IMAD.X R31, RZ, RZ, R31, P1 ;  /* 0x000000ffff1f7224 */ /* 0x000fe200008e061f */
[----:B------:R-:W-:Y:S02]  /*6070*/  ISETP.GE.AND P1, PT, R43, R42, PT ;  /* 0x0000002a2b00720c */ /* 0x000fe40003f26270 */
[----:B--2---:R-:W-:Y:S01]  /*6080*/  IADD3 R46, R46, 0x40, RZ ;  /* 0x000000402e2e7810 */ /* 0x004fe20007ffe0ff */
[----:B---3--:R-:W-:-:S02]  /*6090*/  FFMA.FTZ R4, R7, R36, R32 ;  /* 0x0000002407047223 */ /* 0x008fc40000010020 */
[C---:B------:R-:W-:Y:S02]  /*60a0*/  FFMA.FTZ R5, R7.reuse, R37, R48 ;  /* 0x0000002507057223 */ /* 0x040fe40000010030 */
[C---:B------:R-:W-:Y:S02]  /*60b0*/  FFMA.FTZ R6, R7.reuse, R38, R34 ;  /* 0x0000002607067223 */ /* 0x040fe40000010022 */
[----:B------:R-:W-:-:S04]  /*60c0*/  FFMA.FTZ R7, R7, R39, R50 ;  /* 0x0000002707077223 */ /* 0x000fc80000010032 */
[----:B------:R-:W-:Y:S05]  /*60d0*/  @!P1 BRA `(.L_x_1084) ;  /* 0xfffffc2000009947 */ /* 0x000fea000383ffff */
.L_x_1078:
[----:B------:R-:W-:Y:S05]  /*60e0*/  BSYNC B1 ;  /* 0x0000000000017941 */ /* 0x000fea0003800000 */
.L_x_1077:
[----:B------:R-:W-:-:S13]  /*60f0*/  ISETP.GE.AND P1, PT, R27, R16, PT ;  /* 0x000000101b00720c */ /* 0x000fda0003f26270 */
[----:B------:R-:W-:Y:S05]  /*6100*/  @P1 BRA `(.L_x_1076) ;  /* 0x00000db000001947 */ /* 0x000fea0003800000 */
[----:B------:R-:W-:Y:S01]  /*6110*/  IADD3 R28, -R14, -0x2, R22 ;  /* 0xfffffffe0e1c7810 */ /* 0x000fe20007ffe116 */
[----:B------:R-:W-:Y:S01]  /*6120*/  IMAD.MOV.U32 R29, RZ, RZ, 0x4 ;  /* 0x00000004ff1d7424 */ /* 0x000fe200078e00ff */
[----:B------:R-:W-:Y:S02]  /*6130*/  BSSY B1, `(.L_x_1085) ;  /* 0x0000047000017945 */ /* 0x000fe40003800000 */
[----:B------:R-:W-:Y:S01]  /*6140*/  IADD3 R34, R28, -R3, RZ ;  /* 0x800000031c227210 */ /* 0x000fe20007ffe0ff */
        /* <DEDUP_REMOVED lines=8> */
[----:B------:R-:W-:Y:S02]  /*61d0*/  IABS R33, c[0x0][0x1d4] ;  /* 0x0000750000217a13 */ /* 0x000fe40000000000 */
[----:B0-----:R-:W-:Y:S02]  /*61e0*/  IABS R36, R27 ;  /* 0x0000001b00247213 */ /* 0x001fe40000000000 */
[----:B------:R-:W0:Y:S01]  /*61f0*/  I2F.RP R32, R33 ;  /* 0x0000002100207306 */ /* 0x000e220000209400 */
[----:B------:R-:W-:Y:S02]  /*6200*/  ISETP.GE.AND P2, PT, R27, RZ, PT ;  /* 0x000000ff1b00720c */ /* 0x000fe40003f46270 */
[----:B------:R-:W-:-:S05]  /*6210*/  ISETP.NE.AND P4, PT, RZ, c[0x0][0x1d4], PT ;  /* 0x00007500ff007a0c */ /* 0x000fca0003f85270 */
[----:B0-----:R-:W0:Y:S02]  /*6220*/  MUFU.RCP R32, R32 ;  /* 0x0000002000207308 */ /* 0x001e240000001000 */
[----:B0-----:R-:W-:-:S06]  /*6230*/  IADD3 R35, R32, 0xffffffe, RZ ;  /* 0x0ffffffe20237810 */ /* 0x001fcc0007ffe0ff */
[----:B------:R-:W0:Y:S02]  /*6240*/  F2I.FTZ.U32.TRUNC.NTZ R31, R35 ;  /* 0x00000023001f7305 */ /* 0x000e24000021f000 */
[----:B0-----:R-:W-:-:S04]  /*6250*/  IMAD.MOV R30, RZ, RZ, -R31 ;  /* 0x000000ffff1e7224 */ /* 0x001fc800078e0a1f */
[----:B------:R-:W-:Y:S02]  /*6260*/  IMAD R37, R30, R33, RZ ;  /* 0x000000211e257224 */ /* 0x000fe400078e02ff */
[----:B------:R-:W-:-:S04]  /*6270*/  IMAD.MOV.U32 R30, RZ, RZ, RZ ;  /* 0x000000ffff1e7224 */ /* 0x000fc800078e00ff */
        /* <DEDUP_REMOVED lines=8> */
[----:B------:R-:W-:Y:S02]  /*6300*/  @!P1 IMAD.IADD R30, R30, 0x1, -R33 ;  /* 0x000000011e1e9824 */ /* 0x000fe400078e0a21 */
[----:B------:R-:W-:Y:S02]  /*6310*/  IMAD R33, R19, c[0x0][0x1d4], RZ ;  /* 0x0000750013217a24 */ /* 0x000fe400078e02ff */
[----:B------:R-:W-:-:S04]  /*6320*/  IMAD.MOV.U32 R32, RZ, RZ, R30 ;  /* 0x000000ffff207224 */ /* 0x000fc800078e001e */
        /* <DEDUP_REMOVED lines=14> */
[----:B------:R-:W-:Y:S02]  /*6410*/  LEA.HI.X R33, R35, c[0x0][0x1a4], R36, 0x2, P1 ;  /* 0x0000690023217a11 */ /* 0x000fe400008f1424 */
[----:B------:R0:W2:Y:S04]  /*6420*/  LDS R35, [R14.X4+0x220] ;  /* 0x000220000e237984 */ /* 0x0000a80000004800 */
[----:B------:R0:W5:Y:S01]  /*6430*/  LDG.E.128 R36, [R32.64] ;  /* 0x0000002420247981 */ /* 0x000162000c1e1d00 */
[----:B------:R-:W-:Y:S02]  /*6440*/  ULDC UR4, c[0x0][0x1ec] ;  /* 0x00007b0000047ab9 */ /* 0x000fe40000000800 */
[----:B------:R-:W-:-:S06]  /*6450*/  UISETP.NE.AND UP0, UPT, URZ, UR4, UPT ;  /* 0x000000043f00728c */ /* 0x000fcc000bf05270 */
[----:B------:R-:W-:-:S13]  /*6460*/  PLOP3.LUT P2, PT, PT, PT, UP0, 0x80, 0x0 ;  /* 0x000000000000781c */ /* 0x000fda0003f4f008 */
[----:B------:R-:W-:Y:S05]  /*6470*/  @P2 BRA `(.L_x_1089) ;  /* 0x000000c000002947 */ /* 0x000fea0003800000 */
[----:B0-----:R-:W-:Y:S01]  /*6480*/  ISETP.NE.AND P5, PT, R126, RZ, PT ;  /* 0x000000ff7e00720c */ /* 0x001fe20003fa5270 */
[----:B------:R-:W0:-:S12]  /*6490*/  LDS.128 R44, [R24.X16+0x120] ;  /* 0x00012000182c7984 */ /* 0x000e18000000cc00 */
[----:B------:R-:W3:Y:S01]  /*64a0*/  @P5 LDG.E.128 R40, [R28.64] ;  /* 0x000000241c285981 */ /* 0x000ee2000c1e1d00 */
[----:B0----5:R-:W-:Y:S02]  /*64b0*/  FADD.FTZ R36, R44, R36 ;  /* 0x000000242c247221 */ /* 0x021fe40000010000 */
[----:B------:R-:W-:Y:S02]  /*64c0*/  FADD.FTZ R37, R45, R37 ;  /* 0x000000252d257221 */ /* 0x000fe40000010000 */
[----:B------:R-:W-:Y:S02]  /*64d0*/  FADD.FTZ R38, R46, R38 ;  /* 0x000000262e267221 */ /* 0x000fe40000010000 */
[----:B------:R-:W-:Y:S02]  /*64e0*/  FADD.FTZ R39, R47, R39 ;  /* 0x000000272f277221 */ /* 0x000fe40000010000 */
[----:B---3--:R-:W-:Y:S02]  /*64f0*/  @P5 FMUL.FTZ R36, R36, R40 ;  /* 0x0000002824245220 */ /* 0x008fe40000410000 */
[----:B------:R-:W-:-:S02]  /*6500*/  @P5 FMUL.FTZ R37, R37, R41 ;  /* 0x0000002925255220 */ /* 0x000fc40000410000 */
[----:B------:R-:W-:Y:S02]  /*6510*/  @P5 FMUL.FTZ R38, R38, R42 ;  /* 0x0000002a26265220 */ /* 0x000fe40000410000 */
[----:B------:R-:W-:-:S05]  /*6520*/  @P5 FMUL.FTZ R39, R39, R43 ;  /* 0x0000002b27275220 */ /* 0x000fca0000410000 */
[----:B------:R0:W-:Y:S02]  /*6530*/  STG.E.128 [R12.64], R36 ;  /* 0x000000240c007986 */ /* 0x0001e4000c101d24 */
.L_x_1089:
[C---:B0-2--5:R-:W-:Y:S02]  /*6540*/  FFMA.FTZ R4, R35.reuse, R36, R4 ;  /* 0x0000002423047223 */ /* 0x065fe40000010004 */
[C---:B------:R-:W-:Y:S02]  /*6550*/  FFMA.FTZ R5, R35.reuse, R37, R5 ;  /* 0x0000002523057223 */ /* 0x040fe40000010005 */
[C---:B------:R-:W-:Y:S02]  /*6560*/  FFMA.FTZ R6, R35.reuse, R38, R6 ;  /* 0x0000002623067223 */ /* 0x040fe40000010006 */
[----:B------:R-:W-:Y:S02]  /*6570*/  FFMA.FTZ R7, R35, R39, R7 ;  /* 0x0000002723077223 */ /* 0x000fe40000010007 */
.L_x_1088:
[----:B------:R-:W-:Y:S05]  /*6580*/  BSYNC B2 ;  /* 0x0000000000027941 */ /* 0x000fea0003800000 */
.L_x_1087:
[----:B------:R-:W-:Y:S02]  /*6590*/  IADD3 R27, R27, 0x8, RZ ;  /* 0x000000081b1b7810 */ /* 0x000fe40007ffe0ff */
.L_x_1086:
[----:B------:R-:W-:Y:S05]  /*65a0*/  BSYNC B1 ;  /* 0x0000000000017941 */ /* 0x000fea0003800000 */
.L_x_1085:
[----:B------:R-:W-:-:S13]  /*65b0*/  LOP3.LUT P1, RZ, R34, 0xfffffff8, RZ, 0xc0, !PT ;  /* 0xfffffff822ff7812 */ /* 0x000fda000782c0ff */
[----:B------:R-:W-:Y:S05]  /*65c0*/  @!P1 BRA `(.L_x_1076) ;  /* 0x000008f000009947 */ /* 0x000fea0003800000 */
[----:B------:R-:W-:Y:S01]  /*65d0*/  SHF.L.U32 R50, R3, 0x2, RZ ;  /* 0x0000000203327819 */ /* 0x000fe200000006ff */
[----:B------:R-:W-:Y:S02]  /*65e0*/  IMAD.MOV.U32 R34, RZ, RZ, 0x30 ;  /* 0x00000030ff227424 */ /* 0x000fe400078e00ff */
[----:B------:R-:W-:Y:S02]  /*65f0*/  IMAD.MOV.U32 R35, RZ, RZ, RZ ;  /* 0x000000ffff237224 */ /* 0x000fe400078e00ff */
[C---:B------:R-:W-:Y:S02]  /*6600*/  IMAD R50, R27.reuse, 0x4, -R50 ;  /* 0x000000041b327824 */ /* 0x040fe400078e0a32 */
[----:B------:R-:W-:-:S05]  /*6610*/  IMAD R34, R27, R34, 0x180 ;  /* 0x000001801b227424 */ /* 0x000fca00078e0222 */
.L_x_1096:
        /* <DEDUP_REMOVED lines=9> */
[----:B------:R-:W-:Y:S01]  /*66b0*/  IABS R33, c[0x0][0x1d4] ;  /* 0x0000750000217a13 */ /* 0x000fe20000000000 */
[----:B------:R2:W3:Y:S01]  /*66c0*/  LDS R48, [R49+0x220] ;  /* 0x0002200031307984 */ /* 0x0004e20000000800 */
[----:B0-----:R-:W-:Y:S02]  /*66d0*/  IABS R38, R27 ;  /* 0x0000001b00267213 */ /* 0x001fe40000000000 */
[----:B------:R-:W0:Y:S01]  /*66e0*/  I2F.RP R32, R33 ;  /* 0x0000002100207306 */ /* 0x000e220000209400 */
[----:B------:R-:W-:Y:S02]  /*66f0*/  ISETP.GE.AND P2, PT, R27, RZ, PT ;  /* 0x000000ff1b00720c */ /* 0x000fe40003f46270 */
[----:B------:R-:W-:-:S05]  /*6700*/  ISETP.NE.AND P4, PT, RZ, c[0x0][0x1d4], PT ;  /* 0x00007500ff007a0c */ /* 0x000fca0003f85270 */
[----:B0-----:R-:W0:Y:S02]  /*6710*/  MUFU.RCP R32, R32 ;  /* 0x0000002000207308 */ /* 0x001e240000001000 */
[----:B0-----:R-:W-:-:S06]  /*6720*/  IADD3 R36, R32, 0xffffffe, RZ ;  /* 0x0ffffffe20247810 */ /* 0x001fcc0007ffe0ff */
[----:B------:R-:W0:Y:S02]  /*6730*/  F2I.FTZ.U32.TRUNC.NTZ R31, R36 ;  /* 0x00000024001f7305 */ /* 0x000e24000021f000 */
[----:B0-----:R-:W-:-:S05]  /*6740*/  IADD3 R30, RZ, -R31, RZ ;  /* 0x8000001fff1e7210 */ /* 0x001fca0007ffe0ff */
        /* <DEDUP_REMOVED lines=10> */
[----:B------:R-:W-:Y:S01]  /*67f0*/  @!P1 IADD3 R30, R30, -R33, RZ ;  /* 0x800000211e1e9210 */ /* 0x000fe20007ffe0ff */
[----:B------:R-:W-:-:S04]  /*6800*/  IMAD R33, R19, c[0x0][0x1d4], RZ ;  /* 0x0000750013217a24 */ /* 0x000fc800078e02ff */
        /* <DEDUP_REMOVED lines=33> */
.L_x_1092:
[C---:B--23-5:R-:W-:Y:S02]  /*6a20*/  FFMA.FTZ R4, R48.reuse, R36, R4 ;  /* 0x0000002430047223 */ /* 0x06cfe40000010004 */
[C---:B------:R-:W-:Y:S02]  /*6a30*/  FFMA.FTZ R5, R48.reuse, R37, R5 ;  /* 0x0000002530057223 */ /* 0x040fe40000010005 */
[C---:B------:R-:W-:Y:S02]  /*6a40*/  FFMA.FTZ R6, R48.reuse, R38, R6 ;  /* 0x0000002630067223 */ /* 0x040fe40000010006 */
[----:B------:R-:W-:Y:S02]  /*6a50*/  FFMA.FTZ R7, R48, R39, R7 ;  /* 0x0000002730077223 */ /* 0x000fe40000010007 */
.L_x_1091:
[----:B------:R-:W-:Y:S05]  /*6a60*/  BSYNC B1 ;  /* 0x0000000000017941 */ /* 0x000fea0003800000 */
.L_x_1090:
[----:B0-----:R-:W-:Y:S01]  /*6a70*/  IADD3 R39, R27, 0x8, RZ ;  /* 0x000000081b277810 */ /* 0x001fe20007ffe0ff */
[----:B------:R-:W-:Y:S03]  /*6a80*/  BSSY B1, `(.L_x_1093) ;  /* 0x000003e000017945 */ /* 0x000fe60003800000 */
[----:B------:R-:W-:-:S13]  /*6a90*/  ISETP.GE.AND P1, PT, R39, c[0x0][0x1d4], PT ;  /* 0x0000750027007a0c */ /* 0x000fda0003f26270 */
[----:B------:R-:W-:Y:S05]  /*6aa0*/  @!P1 BRA `(.L_x_1094) ;  /* 0x000003b000009947 */ /* 0x000fea0003800000 */
[----:B------:R-:W-:Y:S01]  /*6ab0*/  IABS R33, c[0x0][0x1d4] ;  /* 0x0000750000217a13 */ /* 0x000fe20000000000 */
[----:B------:R0:W2:Y:S01]  /*6ac0*/  LDS R44, [R49+0x240] ;  /* 0x00024000312c7984 */ /* 0x0000a20000000800 */
        /* <DEDUP_REMOVED lines=53> */
.L_x_1095:
[C---:B0-2--5:R-:W-:Y:S02]  /*6e20*/  FFMA.FTZ R4, R44.reuse, R36, R4 ;  /* 0x000000242c047223 */ /* 0x065fe40000010004 */
[C---:B------:R-:W-:Y:S02]  /*6e30*/  FFMA.FTZ R5, R44.reuse, R37, R5 ;  /* 0x000000252c057223 */ /* 0x040fe40000010005 */
[C---:B------:R-:W-:Y:S02]  /*6e40*/  FFMA.FTZ R6, R44.reuse, R38, R6 ;  /* 0x000000262c067223 */ /* 0x040fe40000010006 */
[----:B------:R-:W-:Y:S02]  /*6e50*/  FFMA.FTZ R7, R44, R39, R7 ;  /* 0x000000272c077223 */ /* 0x000fe40000010007 */
.L_x_1094:
[----:B------:R-:W-:Y:S05]  /*6e60*/  BSYNC B1 ;  /* 0x0000000000017941 */ /* 0x000fea0003800000 */
.L_x_1093:
[----:B------:R-:W-:Y:S02]  /*6e70*/  IADD3 R27, R27, 0x10, RZ ;  /* 0x000000101b1b7810 */ /* 0x000fe40007ffe0ff */
[----:B------:R-:W-:Y:S02]  /*6e80*/  IADD3 R35, R35, 0x40, RZ ;  /* 0x0000004023237810 */ /* 0x000fe40007ffe0ff */
[----:B------:R-:W-:-:S02]  /*6e90*/  ISETP.GE.AND P1, PT, R27, R16, PT ;  /* 0x000000101b00720c */ /* 0x000fc40003f26270 */
[----:B------:R-:W-:-:S11]  /*6ea0*/  IADD3 R34, R34, 0x300, RZ ;  /* 0x0000030022227810 */ /* 0x000fd60007ffe0ff */
[----:B------:R-:W-:Y:S05]  /*6eb0*/  @!P1 BRA `(.L_x_1096) ;  /* 0xfffff76000009947 */ /* 0x000fea000383ffff */
.L_x_1076:
[----:B------:R-:W-:Y:S05]  /*6ec0*/  BSYNC B0 ;  /* 0x0000000000007941 */ /* 0x000fea0003800000 */
.L_x_1075:
        /* <DEDUP_REMOVED lines=8> */
[----:B------:R-:W-:-:S05]  /*6f50*/  LEA.HI.X R13, R19, c[0x0][0x1a4], R22, 0x2, P0 ;  /* 0x00006900130d7a11 */ /* 0x000fca00000f1416 */
[----:B-1----:R1:W5:Y:S01]  /*6f60*/  LDG.E.128 R24, [R12.64] ;  /* 0x000000240c187981 */ /* 0x002362000c1e1d00 */
[----:B------:R-:W-:Y:S01]  /*6f70*/  IMAD.IADD R3, R16, 0x1, -R3 ;  /* 0x0000000110037824 */ /* 0x000fe200078e0a03 */
[----:B------:R-:W-:Y:S05]  /*6f80*/  BSSY B1, `(.L_x_1099) ;  /* 0x0000017000017945 */ /* 0x000fea0003800000 */
[----:B------:R-:W2:Y:S01]  /*6f90*/  LDS R3, [R3.X4+0x220] ;  /* 0x0002200003037984 */ /* 0x000ea20000004800 */
[----:B------:R-:W-:Y:S05]  /*6fa0*/  @P2 BRA `(.L_x_1100) ;  /* 0x0000014000002947 */ /* 0x000fea0003800000 */
[----:B------:R-:W-:-:S13]  /*6fb0*/  ISETP.NE.AND P1, PT, R126, RZ, PT ;  /* 0x000000ff7e00720c */ /* 0x000fda0003f25270 */
[----:B------:R-:W-:Y:S02]  /*6fc0*/  @P1 IMAD R18, R18, c[0x0][0x1d8], R21 ;  /* 0x0000760012121a24 */ /* 0x000fe400078e0215 */
[----:B-1----:R-:W-:Y:S02]  /*6fd0*/  @P1 IMAD.MOV.U32 R13, RZ, RZ, 0x4 ;  /* 0x00000004ff0d1424 */ /* 0x002fe400078e00ff */
[----:B------:R-:W-:-:S04]  /*6fe0*/  @P1 IMAD R12, R18, 0x30, R15 ;  /* 0x00000030120c1824 */ /* 0x000fc800078e020f */
[----:B------:R-:W-:-:S05]  /*6ff0*/  @P1 IMAD.WIDE R12, R12, R13, c[0x0][0x238] ;  /* 0x00008e000c0c1625 */ /* 0x000fca00078e020d */
[----:B------:R-:W3:Y:S01]  /*7000*/  @P1 LDG.E.128 R28, [R12.64] ;  /* 0x000000240c1c1981 */ /* 0x000ee2000c1e1d00 */
[----:B------:R-:W-:Y:S02]  /*7010*/  IMAD R23, R23, 0x30, RZ ;  /* 0x0000003017177824 */ /* 0x000fe400078e02ff */
[----:B-----5:R-:W-:Y:S02]  /*7020*/  FADD.FTZ R24, R24, R8 ;  /* 0x0000000818187221 */ /* 0x020fe40000010000 */
[----:B------:R-:W-:Y:S01]  /*7030*/  FADD.FTZ R25, R25, R9 ;  /* 0x0000000919197221 */ /* 0x000fe20000010000 */
[----:B------:R-:W-:Y:S01]  /*7040*/  IADD3 R20, P0, R20, R23, RZ ;  /* 0x0000001714147210 */ /* 0x000fe20007f1e0ff */
[----:B------:R-:W-:Y:S02]  /*7050*/  FADD.FTZ R26, R26, R10 ;  /* 0x0000000a1a1a7221 */ /* 0x000fe40000010000 */
[----:B------:R-:W-:Y:S01]  /*7060*/  FADD.FTZ R27, R27, R11 ;  /* 0x0000000b1b1b7221 */ /* 0x000fe20000010000 */
[----:B------:R-:W-:-:S02]  /*7070*/  LEA.HI.X.SX32 R23, R23, R0, 0x1, P0 ;  /* 0x0000000017177211 */ /* 0x000fc400000f0eff */
[----:B------:R-:W-:-:S04]  /*7080*/  LEA R8, P0, R20, c[0x0][0x1a0], 0x2 ;  /* 0x0000680014087a11 */ /* 0x000fc800078010ff */
[----:B------:R-:W-:Y:S01]  /*7090*/  LEA.HI.X R9, R20, c[0x0][0x1a4], R23, 0x2, P0 ;  /* 0x0000690014097a11 */ /* 0x000fe200000f1417 */
[----:B---3--:R-:W-:Y:S02]  /*70a0*/  @P1 FMUL.FTZ R24, R24, R28 ;  /* 0x0000001c18181220 */ /* 0x008fe40000410000 */
[----:B------:R-:W-:Y:S02]  /*70b0*/  @P1 FMUL.FTZ R25, R25, R29 ;  /* 0x0000001d19191220 */ /* 0x000fe40000410000 */
[----:B------:R-:W-:Y:S02]  /*70c0*/  @P1 FMUL.FTZ R26, R26, R30 ;  /* 0x0000001e1a1a1220 */ /* 0x000fe40000410000 */
[----:B------:R-:W-:-:S05]  /*70d0*/  @P1 FMUL.FTZ R27, R27, R31 ;  /* 0x0000001f1b1b1220 */ /* 0x000fca0000410000 */
[----:B------:R1:W-:Y:S02]  /*70e0*/  STG.E.128 [R8.64], R24 ;  /* 0x0000001808007986 */ /* 0x0003e4000c101d24 */
.L_x_1100:
[----:B------:R-:W-:Y:S05]  /*70f0*/  BSYNC B1 ;  /* 0x0000000000017941 */ /* 0x000fea0003800000 */
.L_x_1099:
[C---:B--2--5:R-:W-:Y:S02]  /*7100*/  FFMA.FTZ R4, R3.reuse, R24, R4 ;  /* 0x0000001803047223 */ /* 0x064fe40000010004 */
[C---:B------:R-:W-:Y:S02]  /*7110*/  FFMA.FTZ R5, R3.reuse, R25, R5 ;  /* 0x0000001903057223 */ /* 0x040fe40000010005 */
[C---:B------:R-:W-:Y:S02]  /*7120*/  FFMA.FTZ R6, R3.reuse, R26, R6 ;  /* 0x0000001a03067223 */ /* 0x040fe40000010006 */
[----:B------:R-:W-:Y:S02]  /*7130*/  FFMA.FTZ R7, R3, R27, R7 ;  /* 0x0000001b03077223 */ /* 0x000fe40000010007 */
.L_x_1098:
[----:B------:R-:W-:Y:S05]  /*7140*/  BSYNC B0 ;  /* 0x0000000000007941 */ /* 0x000fea0003800000 */
.L_x_1097:
[----:B------:R-:W-:Y:S01]  /*7150*/  IADD3 R0, R17, 0xf, RZ ;  /* 0x0000000f11007810 */ /* 0x000fe20007ffe0ff */
[----:B------:R-:W-:Y:S03]  /*7160*/  BAR.SYNC.DEFER_BLOCKING 0x0 ;  /* 0x0000000000007b1d */ /* 0x000fe60000010000 */
[----:B------:R-:W-:-:S03]  /*7170*/  ISETP.GT.U32.OR P0, PT, R0, 0x1e, P3 ;  /* 0x0000001e0000780c */ /* 0x000fc60001f04470 */
[----:B------:R-:W-:Y:S10]  /*7180*/  @P3 BRA `(.L_x_1101) ;  /* 0x0000023000003947 */ /* 0x000ff40003800000 */
[C---:B------:R-:W-:Y:S01]  /*7190*/  LOP3.LUT R0, R17.reuse, 0xffffffc0, RZ, 0xc0, !PT ;  /* 0xffffffc011007812 */ /* 0x040fe200078ec0ff */
[----:B------:R-:W-:Y:S01]  /*71a0*/  IMAD R14, R14, 0x30, R15 ;  /* 0x000000300e0e7824 */ /* 0x000fe200078e020f */
[----:B------:R-:W-:Y:S01]  /*71b0*/  WARPSYNC 0xffffffff ;  /* 0xffffffff00007948 */ /* 0x000fe20003800000 */
[C---:B------:R-:W-:Y:S02]  /*71c0*/  ISETP.GT.AND P2, PT, R17.reuse, 0x3f, PT ;  /* 0x0000003f1100780c */ /* 0x040fe40003f44270 */
[----:B------:R-:W-:Y:S02]  /*71d0*/  ISETP.NE.AND P1, PT, R0, 0x40, PT ;  /* 0x000000400000780c */ /* 0x000fe40003f25270 */
[C---:B------:R-:W-:Y:S02]  /*71e0*/  LOP3.LUT R0, R17.reuse, 0xffffffe0, RZ, 0xc0, !PT ;  /* 0xffffffe011007812 */ /* 0x040fe400078ec0ff */
[----:B------:R-:W-:-:S09]  /*71f0*/  ISETP.GT.AND P3, PT, R17, 0x1f, PT ;  /* 0x0000001f1100780c */ /* 0x000fd20003f64270 */
[----:B------:R-:W-:Y:S04]  /*7200*/  @!P1 STS.128 [R14.X4+-0xe0], R4 ;  /* 0xffff20040e009388 */ /* 0x000fe80000004c00 */
[----:B------:R-:W-:Y:S01]  /*7210*/  BAR.SYNC.DEFER_BLOCKING 0x0 ;  /* 0x0000000000007b1d */ /* 0x000fe20000010000 */
[----:B------:R-:W-:Y:S02]  /*7220*/  ISETP.NE.AND P1, PT, R0, 0x20, PT ;  /* 0x000000200000780c */ /* 0x000fe40003f25270 */
[----:B------:R-:W-:-:S03]  /*7230*/  LOP3.LUT R0, R17, 0xfffffff0, RZ, 0xc0, !PT ;  /* 0xfffffff011007812 */ /* 0x000fc600078ec0ff */
[----:B-1----:R-:W1:Y:S02]  /*7240*/  @!P2 LDS.128 R8, [R14.X4+0x220] ;  /* 0x000220000e08a984 */ /* 0x002e640000004c00 */
[----:B-1----:R-:W-:Y:S02]  /*7250*/  @!P2 FADD.FTZ R4, R4, R8 ;  /* 0x000000080404a221 */ /* 0x002fe40000010000 */
[----:B------:R-:W-:Y:S02]  /*7260*/  @!P2 FADD.FTZ R5, R5, R9 ;  /* 0x000000090505a221 */ /* 0x000fe40000010000 */
[----:B------:R-:W-:Y:S02]  /*7270*/  @!P2 FADD.FTZ R6, R6, R10 ;  /* 0x0000000a0606a221 */ /* 0x000fe40000010000 */
[----:B------:R-:W-:Y:S01]  /*7280*/  @!P2 FADD.FTZ R7, R7, R11 ;  /* 0x0000000b0707a221 */ /* 0x000fe20000010000 */
[----:B------:R-:W-:Y:S01]  /*7290*/  BAR.SYNC.DEFER_BLOCKING 0x0 ;  /* 0x0000000000007b1d */ /* 0x000fe20000010000 */
[----:B------:R-:W-:-:S05]  /*72a0*/  ISETP.GT.AND P2, PT, R17, 0xf, PT ;  /* 0x0000000f1100780c */ /* 0x000fca0003f44270 */
[----:B------:R-:W-:Y:S04]  /*72b0*/  @!P1 STS.128 [R14.X4+0xa0], R4 ;  /* 0x0000a0040e009388 */ /* 0x000fe80000004c00 */
[----:B------:R-:W-:Y:S01]  /*72c0*/  BAR.SYNC.DEFER_BLOCKING 0x0 ;  /* 0x0000000000007b1d */ /* 0x000fe20000010000 */
[----:B------:R-:W-:-:S05]  /*72d0*/  ISETP.NE.AND P1, PT, R0, 0x10, PT ;  /* 0x000000100000780c */ /* 0x000fca0003f25270 */
[----:B------:R-:W1:Y:S02]  /*72e0*/  @!P3 LDS.128 R8, [R14.X4+0x220] ;  /* 0x000220000e08b984 */ /* 0x000e640000004c00 */
[----:B-1----:R-:W-:Y:S02]  /*72f0*/  @!P3 FADD.FTZ R4, R4, R8 ;  /* 0x000000080404b221 */ /* 0x002fe40000010000 */
[----:B------:R-:W-:Y:S02]  /*7300*/  @!P3 FADD.FTZ R5, R5, R9 ;  /* 0x000000090505b221 */ /* 0x000fe40000010000 */
[----:B------:R-:W-:Y:S02]  /*7310*/  @!P3 FADD.FTZ R6, R6, R10 ;  /* 0x0000000a0606b221 */ /* 0x000fe40000010000 */
[----:B------:R-:W-:Y:S01]  /*7320*/  @!P3 FADD.FTZ R7, R7, R11 ;  /* 0x0000000b0707b221 */ /* 0x000fe20000010000 */
[----:B------:R-:W-:Y:S06]  /*7330*/  BAR.SYNC.DEFER_BLOCKING 0x0 ;  /* 0x0000000000007b1d */ /* 0x000fec0000010000 */
[----:B------:R-:W-:Y:S04]  /*7340*/  @!P1 STS.128 [R14.X4+0x160], R4 ;  /* 0x000160040e009388 */ /* 0x000fe80000004c00 */
[----:B------:R-:W-:Y:S06]  /*7350*/  BAR.SYNC.DEFER_BLOCKING 0x0 ;  /* 0x0000000000007b1d */ /* 0x000fec0000010000 */
[----:B------:R-:W1:Y:S02]  /*7360*/  @!P2 LDS.128 R8, [R14.X4+0x220] ;  /* 0x000220000e08a984 */ /* 0x000e640000004c00 */
[----:B-1----:R-:W-:-:S02]  /*7370*/  @!P2 FADD.FTZ R4, R4, R8 ;  /* 0x000000080404a221 */ /* 0x002fc40000010000 */
[----:B------:R-:W-:Y:S02]  /*7380*/  @!P2 FADD.FTZ R5, R5, R9 ;  /* 0x000000090505a221 */ /* 0x000fe40000010000 */
[----:B------:R-:W-:Y:S02]  /*7390*/  @!P2 FADD.FTZ R6, R6, R10 ;  /* 0x0000000a0606a221 */ /* 0x000fe40000010000 */
[----:B------:R-:W-:Y:S01]  /*73a0*/  @!P2 FADD.FTZ R7, R7, R11 ;  /* 0x0000000b0707a221 */ /* 0x000fe20000010000 */
[----:B------:R-:W-:Y:S06]  /*73b0*/  BAR.SYNC.DEFER_BLOCKING 0x0 ;  /* 0x0000000000007b1d */ /* 0x000fec0000010000 */
.L_x_1101:
[----:B------:R-:W-:Y:S05]  /*73c0*/  @P0 EXIT ;  /* 0x000000000000094d */ /* 0x000fea0003800000 */
[----:B------:R-:W-:-:S05]  /*73d0*/  IMAD.MOV.U32 R0, RZ, RZ, c[0x0][0x258] ;  /* 0x00009600ff007624 */ /* 0x000fca00078e00ff */
[----:B------:R-:W-:-:S13]  /*73e0*/  ISETP.NE.AND P0, PT, R0, 0x2, PT ;  /* 0x000000020000780c */ /* 0x000fda0003f05270 */
[----:B-1----:R-:W-:Y:S01]  /*73f0*/  @P0 MOV R9, 0x4 ;  /* 0x0000000400090802 */ /* 0x002fe20000000f00 */
[----:B------:R-:W-:-:S04]  /*7400*/  @P0 IMAD R8, R2, 0x30, R15 ;  /* 0x0000003002080824 */ /* 0x000fc800078e020f */
[----:B------:R-:W-:-:S05]  /*7410*/  @P0 IMAD.WIDE R8, R8, R9, c[0x0][0x160] ;  /* 0x0000580008080625 */ /* 0x000fca00078e0209 */
[----:B------:R1:W-:Y:S01]  /*7420*/  @P0 STG.E.128 [R8.64], R4 ;  /* 0x0000000408000986 */ /* 0x0003e2000c101d24 */
[----:B------:R-:W-:Y:S05]  /*7430*/  @P0 EXIT ;  /* 0x000000000000094d */ /* 0x000fea0003800000 */
[----:B-1----:R-:W-:Y:S02]  /*7440*/  IMAD.MOV.U32 R8, RZ, RZ, c[0x0][0x250] ;  /* 0x00009400ff087624 */ /* 0x002fe400078e00ff */
[----:B------:R-:W-:-:S05]  /*7450*/  IMAD.MOV.U32 R9, RZ, RZ, c[0x0][0x254] ;  /* 0x00009500ff097624 */ /* 0x000fca00078e00ff */
[----:B------:R-:W2:Y:S01]  /*7460*/  LDG.E R8, [R8.64] ;  /* 0x0000002408087981 */ /* 0x000ea2000c1e1900 */
[----:B------:R-:W-:-:S05]  /*7470*/  IMAD R15, R2, 0x30, R15 ;  /* 0x00000030020f7824 */ /* 0x000fca00078e020f */
[----:B------:R-:W-:Y:S01]  /*7480*/  IADD3 R2, P0, R15, c[0x0][0x160], RZ ;  /* 0x000058000f027a10 */ /* 0x000fe20007f1e0ff */
[C---:B--2---:R-:W-:Y:S02]  /*7490*/  FMUL.FTZ R4, R8.reuse, R4 ;  /* 0x0000000408047220 */ /* 0x044fe40000410000 */
[C---:B------:R-:W-:Y:S02]  /*74a0*/  FMUL.FTZ R5, R8.reuse, R5 ;  /* 0x0000000508057220 */ /* 0x040fe40000410000 */
[C---:B------:R-:W-:Y:S02]  /*74b0*/  FMUL.FTZ R6, R8.reuse, R6 ;  /* 0x0000000608067220 */ /* 0x040fe40000410000 */
[----:B------:R-:W1:Y:S01]  /*74c0*/  F2I.S8.NTZ R4, R4 ;  /* 0x0000000400047305 */ /* 0x000e620000202100 */
[----:B------:R-:W-:-:S07]  /*74d0*/  FMUL.FTZ R7, R8, R7 ;  /* 0x0000000708077220 */ /* 0x000fce0000410000 */
[----:B------:R-:W2:Y:S08]  /*74e0*/  F2I.S8.NTZ R5, R5 ;  /* 0x0000000500057305 */ /* 0x000eb00000202100 */
[----:B------:R-:W3:Y:S01]  /*74f0*/  F2I.S8.NTZ R6, R6 ;  /* 0x0000000600067305 */ /* 0x000ee20000202100 */
[----:B-1----:R-:W-:-:S04]  /*7500*/  PRMT R0, R4, 0x8880, RZ ;  /* 0x0000888004007816 */ /* 0x002fc800000000ff */
[----:B------:R-:W-:-:S03]  /*7510*/  PRMT R0, R0, 0x7710, RZ ;  /* 0x0000771000007816 */ /* 0x000fc600000000ff */
[----:B------:R-:W1:Y:S01]  /*7520*/  F2I.S8.NTZ R7, R7 ;  /* 0x0000000700077305 */ /* 0x000e620000202100 */
[----:B--2---:R-:W-:Y:S02]  /*7530*/  PRMT R3, R5, 0x8880, RZ ;  /* 0x0000888005037816 */ /* 0x004fe400000000ff */
[----:B------:R-:W-:Y:S02]  /*7540*/  LOP3.LUT R0, R0, 0xff, RZ, 0xc0, !PT ;  /* 0x000000ff00007812 */ /* 0x000fe400078ec0ff */
[----:B------:R-:W-:Y:S02]  /*7550*/  PRMT R3, R3, 0x7710, RZ ;  /* 0x0000771003037816 */ /* 0x000fe400000000ff */
[----:B---3--:R-:W-:Y:S02]  /*7560*/  PRMT R4, R6, 0x8880, RZ ;  /* 0x0000888006047816 */ /* 0x008fe400000000ff */
[----:B------:R-:W-:Y:S02]  /*7570*/  PRMT R3, R3, 0x7604, R0 ;  /* 0x0000760403037816 */ /* 0x000fe40000000000 */
[----:B------:R-:W-:-:S02]  /*7580*/  PRMT R0, R4, 0x7710, RZ ;  /* 0x0000771004007816 */ /* 0x000fc400000000ff */
[----:B-1----:R-:W-:-:S04]  /*7590*/  PRMT R5, R7, 0x8880, RZ ;  /* 0x0000888007057816 */ /* 0x002fc800000000ff */
[----:B------:R-:W-:Y:S02]  /*75a0*/  PRMT R4, R5, 0x7710, RZ ;  /* 0x0000771005047816 */ /* 0x000fe400000000ff */
[----:B------:R-:W-:Y:S02]  /*75b0*/  PRMT R5, R0, 0x7054, R3 ;  /* 0x0000705400057816 */ /* 0x000fe40000000003 */
[----:B------:R-:W-:Y:S02]  /*75c0*/  LEA.HI.X.SX32 R3, R15, c[0x0][0x164], 0x1, P0 ;  /* 0x000059000f037a11 */ /* 0x000fe400000f0eff */
[----:B------:R-:W-:-:S05]  /*75d0*/  PRMT R5, R4, 0x654, R5 ;  /* 0x0000065404057816 */ /* 0x000fca0000000005 */
[----:B------:R-:W-:Y:S01]  /*75e0*/  STG.E [R2.64], R5 ;  /* 0x0000000502007986 */ /* 0x000fe2000c101924 */
[----:B------:R-:W-:Y:S05]  /*75f0*/  EXIT ;  /* 0x000000000000794d */ /* 0x000fea0003800000 */
.L_x_969:
[----:B------:R-:W-:Y:S01]  /*7600*/  HFMA2.MMA R124, -RZ, RZ, 0, 1.847743988037109375e-06 ;  /* 0x0000001fff7c7435 */ /* 0x000fe200000001ff */
[----:B------:R-:W-:Y:S01]  /*7610*/  IMAD.MOV.U32 R114, RZ, RZ, R7 ;  /* 0x000000ffff727224 */ /* 0x000fe200078e0007 */
[----:B------:R-:W-:Y:S01]  /*7620*/  MOV R112, 0x7660 ;  /* 0x0000766000707802 */ /* 0x000fe20000000f00 */
[----:B------:R-:W-:Y:S02]  /*7630*/  IMAD.MOV.U32 R115, RZ, RZ, 0x10 ;  /* 0x00000010ff737424 */ /* 0x000fe400078e00ff */
[----:B------:R-:W-:Y:S02]  /*7640*/  IMAD.MOV.U32 R125, RZ, RZ, -0x1 ;  /* 0xffffffffff7d7424 */ /* 0x000fe400078e00ff */
[----:B0--3--:R-:W-:Y:S05]  /*7650*/  CALL.REL.NOINC `($__internal_7_$__cuda_sm70_shflsync_bfly_p) ;  /* 0x0000045000007944 */ /* 0x009fea0003c00000 */
[----:B-1----:R-:W-:Y:S01]  /*7660*/  IMAD.MOV.U32 R0, RZ, RZ, R114 ;  /* 0x000000ffff007224 */ /* 0x002fe200078e0072 */
[----:B0-----:R-:W-:Y:S05]  /*7670*/  BRA `(.L_x_1102) ;  /* 0xffff9ff000007947 */ /* 0x001fea000383ffff */
.L_x_970:
[----:B------:R-:W-:Y:S01]  /*7680*/  IMAD.MOV.U32 R114, RZ, RZ, R9 ;  /* 0x000000ffff727224 */ /* 0x000fe200078e0009 */
[----:B------:R-:W-:Y:S01]  /*7690*/  MOV R124, 0x1f ;  /* 0x0000001f007c7802 */ /* 0x000fe20000000f00 */
[----:B------:R-:W-:Y:S01]  /*76a0*/  IMAD.MOV.U32 R115, RZ, RZ, 0x8 ;  /* 0x00000008ff737424 */ /* 0x000fe200078e00ff */
[----:B------:R-:W-:Y:S01]  /*76b0*/  MOV R112, 0x76e0 ;  /* 0x000076e000707802 */ /* 0x000fe20000000f00 */
[----:B------:R-:W-:-:S02]  /*76c0*/  IMAD.MOV.U32 R125, RZ, RZ, -0x1 ;  /* 0xffffffffff7d7424 */ /* 0x000fc400078e00ff */
[----:B01-3--:R-:W-:Y:S05]  /*76d0*/  CALL.REL.NOINC `($__internal_7_$__cuda_sm70_shflsync_bfly_p) ;  /* 0x000003d000007944 */ /* 0x00bfea0003c00000 */
[----:B-1----:R-:W-:Y:S01]  /*76e0*/  FADD.FTZ R9, R9, R114 ;  /* 0x0000007209097221 */ /* 0x002fe20000010000 */
[----:B------:R-:W-:Y:S01]  /*76f0*/  MOV R112, 0x7750 ;  /* 0x0000775000707802 */ /* 0x000fe20000000f00 */
[----:B0-----:R-:W-:-:S02]  /*7700*/  IMAD.MOV.U32 R115, RZ, RZ, 0x4 ;  /* 0x00000004ff737424 */ /* 0x001fc400078e00ff */
[----:B------:R-:W-:Y:S01]  /*7710*/  IMAD.MOV.U32 R124, RZ, RZ, 0x1f ;  /* 0x0000001fff7c7424 */ /* 0x000fe200078e00ff */
[----:B------:R-:W-:Y:S01]  /*7720*/  MOV R114, R9 ;  /* 0x0000000900727202 */ /* 0x000fe20000000f00 */
[----:B------:R-:W-:Y:S02]  /*7730*/  IMAD.MOV.U32 R125, RZ, RZ, -0x1 ;  /* 0xffffffffff7d7424 */ /* 0x000fe400078e00ff */
[----:B------:R-:W-:Y:S05]  /*7740*/  CALL.REL.NOINC `($__internal_7_$__cuda_sm70_shflsync_bfly_p) ;  /* 0x0000036000007944 */ /* 0x000fea0003c00000 */
[----:B-1----:R-:W-:Y:S01]  /*7750*/  FADD.FTZ R9, R9, R114 ;  /* 0x0000007209097221 */ /* 0x002fe20000010000 */
[----:B------:R-:W-:Y:S01]  /*7760*/  MOV R112, 0x77c0 ;  /* 0x000077c000707802 */ /* 0x000fe20000000f00 */
[----:B0-----:R-:W-:Y:S02]  /*7770*/  IMAD.MOV.U32 R115, RZ, RZ, 0x2 ;  /* 0x00000002ff737424 */ /* 0x001fe400078e00ff */
[----:B------:R-:W-:Y:S02]  /*7780*/  IMAD.MOV.U32 R124, RZ, RZ, 0x1f ;  /* 0x0000001fff7c7424 */ /* 0x000fe400078e00ff */
[----:B------:R-:W-:Y:S02]  /*7790*/  IMAD.MOV.U32 R125, RZ, RZ, -0x1 ;  /* 0xffffffffff7d7424 */ /* 0x000fe400078e00ff */
[----:B------:R-:W-:-:S02]  /*77a0*/  IMAD.MOV.U32 R114, RZ, RZ, R9 ;  /* 0x000000ffff727224 */ /* 0x000fc400078e0009 */
[----:B------:R-:W-:Y:S05]  /*77b0*/  CALL.REL.NOINC `($__internal_7_$__cuda_sm70_shflsync_bfly_p) ;  /* 0x000002f000007944 */ /* 0x000fea0003c00000 */
[----:B-1----:R-:W-:Y:S01]  /*77c0*/  FADD.FTZ R2, R9, R114 ;  /* 0x0000007209027221 */ /* 0x002fe20000010000 */
[----:B0-----:R-:W-:Y:S01]  /*77d0*/  HFMA2.MMA R115, -RZ, RZ, 0, 5.9604644775390625e-08 ;  /* 0x00000001ff737435 */ /* 0x001fe200000001ff */
[----:B------:R-:W-:Y:S01]  /*77e0*/  IMAD.MOV.U32 R124, RZ, RZ, 0x1f ;  /* 0x0000001fff7c7424 */ /* 0x000fe200078e00ff */
[----:B------:R-:W-:Y:S01]  /*77f0*/  MOV R112, 0x7830 ;  /* 0x0000783000707802 */ /* 0x000fe20000000f00 */
[----:B------:R-:W-:-:S02]  /*7800*/  IMAD.MOV.U32 R125, RZ, RZ, -0x1 ;  /* 0xffffffffff7d7424 */ /* 0x000fc400078e00ff */
[----:B------:R-:W-:Y:S02]  /*7810*/  IMAD.MOV.U32 R114, RZ, RZ, R2 ;  /* 0x000000ffff727224 */ /* 0x000fe400078e0002 */
[----:B------:R-:W-:Y:S05]  /*7820*/  CALL.REL.NOINC `($__internal_7_$__cuda_sm70_shflsync_bfly_p) ;  /* 0x0000028000007944 */ /* 0x000fea0003c00000 */
[----:B-1----:R-:W-:Y:S01]  /*7830*/  IMAD.MOV.U32 R7, RZ, RZ, R114 ;  /* 0x000000ffff077224 */ /* 0x002fe200078e0072 */
[----:B0-----:R-:W-:Y:S05]  /*7840*/  BRA `(.L_x_1103) ;  /* 0xffff9eb000007947 */ /* 0x001fea000383ffff */
.L_x_1039:
[----:B------:R-:W-:Y:S01]  /*7850*/  MOV R114, R127 ;  /* 0x0000007f00727202 */ /* 0x000fe20000000f00 */
[----:B------:R-:W-:Y:S01]  /*7860*/  IMAD.MOV.U32 R115, RZ, RZ, 0x1 ;  /* 0x00000001ff737424 */ /* 0x000fe200078e00ff */
[----:B------:R-:W-:Y:S01]  /*7870*/  MOV R112, 0x78b0 ;  /* 0x000078b000707802 */ /* 0x000fe20000000f00 */
[----:B------:R-:W-:Y:S02]  /*7880*/  IMAD.MOV.U32 R124, RZ, RZ, 0x1f ;  /* 0x0000001fff7c7424 */ /* 0x000fe400078e00ff */
[----:B------:R-:W-:Y:S02]  /*7890*/  IMAD.MOV.U32 R125, RZ, RZ, -0x1 ;  /* 0xffffffffff7d7424 */ /* 0x000fe400078e00ff */
[----:B------:R-:W-:Y:S05]  /*78a0*/  CALL.REL.NOINC `($__internal_7_$__cuda_sm70_shflsync_bfly_p) ;  /* 0x0000020000007944 */ /* 0x000fea0003c00000 */
[----:B-1----:R-:W-:Y:S01]  /*78b0*/  IMAD.MOV.U32 R112, RZ, RZ, R114 ;  /* 0x000000ffff707224 */ /* 0x002fe200078e0072 */
[----:B0-----:R-:W-:Y:S05]  /*78c0*/  BRA `(.L_x_1104) ;  /* 0xffffcb3000007947 */ /* 0x001fea000383ffff */
.L_x_1043:
[----:B------:R-:W-:Y:S01]  /*78d0*/  MOV R114, R2 ;  /* 0x0000000200727202 */ /* 0x000fe20000000f00 */
[----:B------:R-:W-:Y:S01]  /*78e0*/  IMAD.MOV.U32 R115, RZ, RZ, 0x10 ;  /* 0x00000010ff737424 */ /* 0x000fe200078e00ff */
[----:B------:R-:W-:Y:S01]  /*78f0*/  MOV R112, 0x7930 ;  /* 0x0000793000707802 */ /* 0x000fe20000000f00 */
[----:B------:R-:W-:-:S02]  /*7900*/  IMAD.MOV.U32 R124, RZ, RZ, 0x1f ;  /* 0x0000001fff7c7424 */ /* 0x000fc400078e00ff */
[----:B------:R-:W-:Y:S02]  /*7910*/  IMAD.MOV.U32 R125, RZ, RZ, -0x1 ;  /* 0xffffffffff7d7424 */ /* 0x000fe400078e00ff */
[----:B0-----:R-:W-:Y:S05]  /*7920*/  CALL.REL.NOINC `($__internal_7_$__cuda_sm70_shflsync_bfly_p) ;  /* 0x0000018000007944 */ /* 0x001fea0003c00000 */
[----:B-1----:R-:W-:Y:S01]  /*7930*/  IMAD.MOV.U32 R5, RZ, RZ, R114 ;  /* 0x000000ffff057224 */ /* 0x002fe200078e0072 */
[----:B0-----:R-:W-:Y:S05]  /*7940*/  BRA `(.L_x_1105) ;  /* 0xffffccf000007947 */ /* 0x001fea000383ffff */
.L_x_1044:
[----:B------:R-:W-:Y:S01]  /*7950*/  MOV R114, R7 ;  /* 0x0000000700727202 */ /* 0x000fe20000000f00 */
[----:B------:R-:W-:Y:S01]  /*7960*/  IMAD.MOV.U32 R115, RZ, RZ, 0x8 ;  /* 0x00000008ff737424 */ /* 0x000fe200078e00ff */
[----:B------:R-:W-:Y:S01]  /*7970*/  MOV R112, 0x79b0 ;  /* 0x000079b000707802 */ /* 0x000fe20000000f00 */
[----:B------:R-:W-:Y:S02]  /*7980*/  IMAD.MOV.U32 R124, RZ, RZ, 0x1f ;  /* 0x0000001fff7c7424 */ /* 0x000fe400078e00ff */
[----:B------:R-:W-:Y:S02]  /*7990*/  IMAD.MOV.U32 R125, RZ, RZ, -0x1 ;  /* 0xffffffffff7d7424 */ /* 0x000fe400078e00ff */
[----:B-1----:R-:W-:Y:S05]  /*79a0*/  CALL.REL.NOINC `($__internal_7_$__cuda_sm70_shflsync_bfly_p) ;  /* 0x0000010000007944 */ /* 0x002fea0003c00000 */
[----:B-1----:R-:W-:Y:S01]  /*79b0*/  FMNMX.FTZ R5, R7, R114, !PT ;  /* 0x0000007207057209 */ /* 0x002fe20007810000 */
[----:B0-----:R-:W-:Y:S01]  /*79c0*/  HFMA2.MMA R124, -RZ, RZ, 0, 1.847743988037109375e-06 ;  /* 0x0000001fff7c7435 */ /* 0x001fe200000001ff */
[----:B------:R-:W-:Y:S01]  /*79d0*/  IMAD.MOV.U32 R115, RZ, RZ, 0x4 ;  /* 0x00000004ff737424 */ /* 0x000fe200078e00ff */
[----:B------:R-:W-:Y:S01]  /*79e0*/  MOV R112, 0x7a20 ;  /* 0x00007a2000707802 */ /* 0x000fe20000000f00 */
[----:B------:R-:W-:-:S02]  /*79f0*/  IMAD.MOV.U32 R125, RZ, RZ, -0x1 ;  /* 0xffffffffff7d7424 */ /* 0x000fc400078e00ff */
[----:B------:R-:W-:Y:S02]  /*7a00*/  IMAD.MOV.U32 R114, RZ, RZ, R5 ;  /* 0x000000ffff727224 */ /* 0x000fe400078e0005 */
[----:B------:R-:W-:Y:S05]  /*7a10*/  CALL.REL.NOINC `($__internal_7_$__cuda_sm70_shflsync_bfly_p) ;  /* 0x0000009000007944 */ /* 0x000fea0003c00000 */
[----:B-1----:R-:W-:Y:S01]  /*7a20*/  FMNMX.FTZ R5, R5, R114, !PT ;  /* 0x0000007205057209 */ /* 0x002fe20007810000 */
[----:B0-----:R-:W-:Y:S01]  /*7a30*/  IMAD.MOV.U32 R115, RZ, RZ, 0x2 ;  /* 0x00000002ff737424 */ /* 0x001fe200078e00ff */
[----:B------:R-:W-:Y:S01]  /*7a40*/  MOV R125, 0xffffffff ;  /* 0xffffffff007d7802 */ /* 0x000fe20000000f00 */
[----:B------:R-:W-:Y:S01]  /*7a50*/  IMAD.MOV.U32 R124, RZ, RZ, 0x1f ;  /* 0x0000001fff7c7424 */ /* 0x000fe200078e00ff */
[----:B------:R-:W-:Y:S01]  /*7a60*/  MOV R112, 0x7a90 ;  /* 0x00007a9000707802 */ /* 0x000fe20000000f00 */
[----:B------:R-:W-:Y:S02]  /*7a70*/  IMAD.MOV.U32 R114, RZ, RZ, R5 ;  /* 0x000000ffff727224 */ /* 0x000fe400078e0005 */
[----:B------:R-:W-:Y:S05]  /*7a80*/  CALL.REL.NOINC `($__internal_7_$__cuda_sm70_shflsync_bfly_p) ;  /* 0x0000002000007944 */ /* 0x000fea0003c00000 */
[----:B-1----:R-:W-:Y:S01]  /*7a90*/  IMAD.MOV.U32 R4, RZ, RZ, R114 ;  /* 0x000000ffff047224 */ /* 0x002fe200078e0072 */
[----:B0-----:R-:W-:Y:S05]  /*7aa0*/  BRA `(.L_x_1106) ;  /* 0xffffcc0000007947 */ /* 0x001fea000383ffff */
        .weak           $__internal_7_$__cuda_sm70_shflsync_bfly_p
        .type           $__internal_7_$__cuda_sm70_shflsync_bfly_p,@function
        .size           $__internal_7_$__cuda_sm70_shflsync_bfly_p,(.L_x_2732 - $__internal_7_$__cuda_sm70_shflsync_bfly_p)
$__internal_7_$__cuda_sm70_shflsync_bfly_p:
[----:B------:R-:W-:Y:S01]  /*7ab0*/  IMAD.MOV.U32 R113, RZ, RZ, 0x0 ;  /* 0x00000000ff717424 */ /* 0x000fe200078e00ff */
[----:B------:R-:W-:Y:S04]  /*7ac0*/  WARPSYNC R125 ;  /* 0x0000007d00007348 */ /* 0x000fe80003800000 */
[----:B------:R0:W1:Y:S01]  /*7ad0*/  SHFL.BFLY PT, R114, R114, R115, R124 ;  /* 0x0c00007372727389 */ /* 0x00006200000e007c */
[----:B------:R-:W-:Y:S05]  /*7ae0*/  RET.REL.NODEC R112 `(_ZN4mmha33masked_multihead_attention_kernelIfLi48ELi64ELi2ELi16ELi128ELb1ELb1EEEv26Multihead_attention_paramsIT_XT5_EE) ;  /* 0xffff851070007950 */ /* 0x000fea0003c3ffff */
.L_x_1107:
        /* <DEDUP_REMOVED lines=9> */
.L_x_2732:


//--------------------- .text._ZN4mmha33masked_multihead_attention_kernelIfLi48ELi64ELi4ELi16ELi64ELb1ELb1EEEv26Multihead_attention_paramsIT_XT5_EE --------------------------
	.section	.text._ZN4mmha33masked_multihead_attention_kernelIfLi48ELi64ELi4ELi16ELi64ELb1ELb1EEEv26Multihead_attention_paramsIT_XT5_EE,"ax",@progbits
	.sectioninfo	@"SHI_REGISTERS=90"
	.align	128
        .global         _ZN4mmha33masked_multihead_attention_kernelIfLi48ELi64ELi4ELi16ELi64ELb1ELb1EEEv26Multihead_attention_paramsIT_XT5_EE
        .type           _ZN4mmha33masked_multihead_attention_kernelIfLi48ELi64ELi4ELi16ELi64ELb1ELb1EEEv26Multihead_attention_paramsIT_XT5_EE,@function
        .size           _ZN4mmha33masked_multihead_attention_kernelIfLi48ELi64ELi4ELi16ELi64ELb1ELb1EEEv26Multihead_attention_paramsIT_XT5_EE,(.L_x_2733 - _ZN4mmha33masked_multihead_attention_kernelIfLi48ELi64ELi4ELi16ELi64ELb1ELb1EEEv26Multihead_attention_paramsIT_XT5_EE)
        .other          _ZN4mmha33masked_multihead_attention_kernelIfLi48ELi64ELi4ELi16ELi64ELb1ELb1EEEv26Multihead_attention_paramsIT_XT5_EE,@"STO_CUDA_ENTRY STV_DEFAULT"
_ZN4mmha33masked_multihead_attention_kernelIfLi48ELi64ELi4ELi16ELi64ELb1ELb1EEEv26Multihead_attention_paramsIT_XT5_EE:
.text._ZN4mmha33masked_multihead_attention_kernelIfLi48ELi64ELi4ELi16ELi64ELb1ELb1EEEv26Multihead_attention_paramsIT_XT5_EE:
        /* <DEDUP_REMOVED lines=11> */
.L_x_1108:
[----:B------:R-:W-:Y:S01]  /*00b0*/  IABS R7, c[0x0][0x1d0] ;  /* 0x0000740000077a13 */ /* 0x000fe20000000000 */
[----:B------:R-:W-:-:S03]  /*00c0*/  IMAD.MOV.U32 R21, RZ, RZ, 0x4 ;  /* 0x00000004ff157424 */ /* 0x000fc600078e00ff */
[----:B------:R-:W1:Y:S08]  /*00d0*/  I2F.RP R4, R7 ;  /* 0x0000000700047306 */ /* 0x000e700000209400 */
[----:B-1----:R-:W1:Y:S02]  /*00e0*/  MUFU.RCP R4, R4 ;  /* 0x0000000400047308 */ /* 0x002e640000001000 */
[----:B-1----:R-:W-:-:S06]  /*00f0*/  IADD3 R2, R4, 0xffffffe, RZ ;  /* 0x0ffffffe04027810 */ /* 0x002fcc0007ffe0ff */
[----:B------:R1:W2:Y:S02]  /*0100*/  F2I.FTZ.U32.TRUNC.NTZ R3, R2 ;  /* 0x0000000200037305 */ /* 0x0002a4000021f000 */
[----:B-1----:R-:W-:Y:S02]  /*0110*/  IMAD.MOV.U32 R2, RZ, RZ, RZ ;  /* 0x000000ffff027224 */ /* 0x002fe400078e00ff */
[----:B--2---:R-:W-:-:S04]  /*0120*/  IMAD.MOV R6, RZ, RZ, -R3 ;  /* 0x000000ffff067224 */ /* 0x004fc800078e0a03 */
[----:B------:R-:W-:Y:S01]  /*0130*/  IMAD R5, R6, R7, RZ ;  /* 0x0000000706057224 */ /* 0x000fe200078e02ff */
[----:B0-----:R-:W-:-:S03]  /*0140*/  IABS R6, R0 ;  /* 0x0000000000067213 */ /* 0x001fc60000000000 */
[----:B------:R-:W-:-:S06]  /*0150*/  IMAD.HI.U32 R3, R3, R5, R2 ;  /* 0x0000000503037227 */ /* 0x000fcc00078e0002 */
[----:B------:R-:W-:-:S04]  /*0160*/  IMAD.HI.U32 R5, R3, R6, RZ ;  /* 0x0000000603057227 */ /* 0x000fc800078e00ff */
[----:B------:R-:W-:Y:S02]  /*0170*/  IMAD.MOV R4, RZ, RZ, -R5 ;  /* 0x000000ffff047224 */ /* 0x000fe400078e0a05 */
[----:B------:R-:W-:-:S04]  /*0180*/  IMAD.WIDE R2, R0, R21, c[0x0][0x278] ;  /* 0x00009e0000027625 */ /* 0x000fc800078e0215 */
[C---:B------:R-:W-:Y:S01]  /*0190*/  IMAD R4, R7.reuse, R4, R6 ;  /* 0x0000000407047224 */ /* 0x040fe200078e0206 */
[----:B------:R0:W2:Y:S04]  /*01a0*/  LDG.E R8, [R2.64] ;  /* 0x0000002402087981 */ /* 0x0000a8000c1e1900 */
[----:B------:R-:W-:-:S13]  /*01b0*/  ISETP.GT.U32.AND P0, PT, R7, R4, PT ;  /* 0x000000040700720c */ /* 0x000fda0003f04070 */
[----:B------:R-:W-:-:S05]  /*01c0*/  @!P0 IMAD.IADD R4, R4, 0x1, -R7 ;  /* 0x0000000104048824 */ /* 0x000fca00078e0a07 */
[----:B------:R-:W-:Y:S02]  /*01d0*/  ISETP.GE.U32.AND P1, PT, R4, R7, PT ;  /* 0x000000070400720c */ /* 0x000fe40003f26070 */
[----:B------:R-:W-:Y:S02]  /*01e0*/  LOP3.LUT R4, R0, c[0x0][0x1d0], RZ, 0x3c, !PT ;  /* 0x0000740000047a12 */ /* 0x000fe400078e3cff */
[----:B------:R-:W-:Y:S02]  /*01f0*/  @!P0 IADD3 R5, R5, 0x1, RZ ;  /* 0x0000000105058810 */ /* 0x000fe40007ffe0ff */
[----:B------:R-:W-:Y:S02]  /*0200*/  ISETP.GE.AND P3, PT, R4, RZ, PT ;  /* 0x000000ff0400720c */ /* 0x000fe40003f66270 */
[----:B------:R-:W-:Y:S02]  /*0210*/  ISETP.NE.AND P2, PT, RZ, c[0x0][0x1d0], PT ;  /* 0x00007400ff007a0c */ /* 0x000fe40003f45270 */
[----:B------:R-:W-:-:S02]  /*0220*/  ISETP.NE.AND P4, PT, RZ, c[0x0][0x1ec], PT ;  /* 0x00007b00ff007a0c */ /* 0x000fc40003f85270 */
[----:B------:R-:W-:Y:S02]  /*0230*/  ISETP.NE.U32.AND P0, PT, RZ, c[0x0][0x240], PT ;  /* 0x00009000ff007a0c */ /* 0x000fe40003f05070 */
[----:B------:R-:W-:Y:S02]  /*0240*/  @P1 IADD3 R5, R5, 0x1, RZ ;  /* 0x0000000105051810 */ /* 0x000fe40007ffe0ff */
[----:B------:R-:W-:-:S03]  /*0250*/  ISETP.NE.AND.EX P6, PT, RZ, c[0x0][0x244], !P4, P0 ;  /* 0x00009100ff007a0c */ /* 0x000fc600067c5300 */
[----:B------:R-:W-:-:S04]  /*0260*/  IMAD.MOV.U32 R42, RZ, RZ, R5 ;  /* 0x000000ffff2a7224 */ /* 0x000fc800078e0005 */
[----:B------:R-:W-:Y:S01]  /*0270*/  @!P3 IMAD.MOV R42, RZ, RZ, -R42 ;  /* 0x000000ffff2ab224 */ /* 0x000fe200078e0a2a */
[----:B------:R-:W-:Y:S01]  /*0280*/  @!P2 LOP3.LUT R42, RZ, c[0x0][0x1d0], RZ, 0x33, !PT ;  /* 0x00007400ff2aaa12 */ /* 0x000fe200078e33ff */
[----:B------:R-:W-:-:S04]  /*0290*/  IMAD.MOV.U32 R24, RZ, RZ, RZ ;  /* 0x000000ffff187224 */ /* 0x000fc800078e00ff */
[----:B------:R-:W-:-:S05]  /*02a0*/  @P6 IMAD.WIDE R6, R42, R21, c[0x0][0x240] ;  /* 0x000090002a066625 */ /* 0x000fca00078e0215 */
[----:B------:R1:W3:Y:S04]  /*02b0*/  @P6 LDG.E R24, [R6.64] ;  /* 0x0000002406186981 */ /* 0x0002e8000c1e1900 */
[----:B------:R-:W4:Y:S04]  /*02c0*/  S2R R23, SR_TID.X ;  /* 0x0000000000177919 */ /* 0x000f280000002100 */
[----:B------:R-:W1:Y:S01]  /*02d0*/  S2R R43, SR_CTAID.X ;  /* 0x00000000002b7919 */ /* 0x000e620000002500 */
[----:B------:R-:W-:-:S04]  /*02e0*/  ISETP.NE.U32.AND P0, PT, RZ, c[0x0][0x1f8], PT ;  /* 0x00007e00ff007a0c */ /* 0x000fc80003f05070 */
[----:B------:R-:W-:Y:S02]  /*02f0*/  ISETP.NE.AND.EX P0, PT, RZ, c[0x0][0x1fc], PT, P0 ;  /* 0x00007f00ff007a0c */ /* 0x000fe40003f05300 */
[C---:B----4-:R-:W-:Y:S02]  /*0300*/  ISETP.GT.AND P5, PT, R23.reuse, 0x17, PT ;  /* 0x000000171700780c */ /* 0x050fe40003fa4270 */
[----:B0-----:R-:W-:Y:S02]  /*0310*/  LEA.HI R3, R23, R23, RZ, 0x1 ;  /* 0x0000001717037211 */ /* 0x001fe400078f08ff */
[----:B-1----:R-:W-:Y:S02]  /*0320*/  P2R R6, PR, RZ, 0x20 ;  /* 0x00000020ff067803 */ /* 0x002fe40000000000 */
[C---:B------:R-:W-:Y:S01]  /*0330*/  LOP3.LUT R6, R3.reuse, 0x7ffffffe, RZ, 0xc0, !PT ;  /* 0x7ffffffe03067812 */ /* 0x040fe200078ec0ff */
[----:B------:R-:W-:Y:S01]  /*0340*/  IMAD.SHL.U32 R3, R3, 0x2, RZ ;  /* 0x0000000203037824 */ /* 0x000fe200078e00ff */
[----:B------:R-:W-:Y:S01]  /*0350*/  ISETP.LT.AND P2, PT, R23, 0x20, P6 ;  /* 0x000000201700780c */ /* 0x000fe20003741270 */
[----:B------:R-:W-:-:S02]  /*0360*/  IMAD R19, R0, c[0x0][0x1d8], R43 ;  /* 0x0000760000137a24 */ /* 0x000fc400078e022b */
[----:B------:R-:W-:Y:S01]  /*0370*/  IMAD.IADD R6, R23, 0x1, -R6 ;  /* 0x0000000117067824 */ /* 0x000fe200078e0a06 */
[----:B------:R-:W-:Y:S01]  /*0380*/  LOP3.LUT R7, R3, 0xfffffffc, RZ, 0xc0, !PT ;  /* 0xfffffffc03077812 */ /* 0x000fe200078ec0ff */
[----:B------:R-:W-:Y:S02]  /*0390*/  IMAD R56, R19, 0x30, RZ ;  /* 0x0000003013387824 */ /* 0x000fe400078e02ff */
[----:B------:R-:W-:Y:S02]  /*03a0*/  IMAD.SHL.U32 R27, R6, 0x2, RZ ;  /* 0x00000002061b7824 */ /* 0x000fe400078e00ff */
[----:B------:R-:W-:Y:S02]  /*03b0*/  IMAD.IADD R26, R56, 0x1, R7 ;  /* 0x00000001381a7824 */ /* 0x000fe400078e0207 */
[----:B------:R-:W-:Y:S01]  /*03c0*/  IMAD.SHL.U32 R3, R23, 0x2, RZ ;  /* 0x0000000217037824 */ /* 0x000fe200078e00ff */
[----:B------:R-:W-:Y:S02]  /*03d0*/  SHF.R.S32.HI R9, RZ, 0x1f, R0 ;  /* 0x0000001fff097819 */ /* 0x000fe40000011400 */
[----:B------:R-:W-:-:S04]  /*03e0*/  @P0 LEA R12, P3, R0, c[0x0][0x1f8], 0x2 ;  /* 0x00007e00000c0a11 */ /* 0x000fc800078610ff */
[----:B------:R-:W-:Y:S01]  /*03f0*/  @P0 LEA.HI.X R13, R0, c[0x0][0x1fc], R9, 0x2, P3 ;  /* 0x00007f00000d0a11 */ /* 0x000fe200018f1409 */
[----:B--2---:R-:W0:Y:S02]  /*0400*/  R2UR UR38, R8 ;  /* 0x00000000082673c2 */ /* 0x004e2400000e0000 */
[----:B0-----:R-:W-:-:S06]  /*0410*/  UIADD3 UR39, UR38, -0x1, URZ ;  /* 0xffffffff26277890 */ /* 0x001fcc000fffe03f */
[----:B------:R-:W-:-:S04]  /*0420*/  IMAD.U32 R6, RZ, RZ, UR39 ;  /* 0x00000027ff067e24 */ /* 0x000fc8000f8e00ff */
[----:B------:R-:W-:-:S04]  /*0430*/  @!P5 IMAD R7, R6, 0x4, R27 ;  /* 0x000000040607d824 */ /* 0x000fc800078e021b */
[----:B------:R-:W-:-:S04]  /*0440*/  @!P5 IMAD R7, R26, c[0x0][0x1d4], R7 ;  /* 0x000075001a07da24 */ /* 0x000fc800078e0207 */
[----:B------:R-:W-:-:S04]  /*0450*/  @!P5 IMAD.WIDE R8, R7, R21, c[0x0][0x198] ;  /* 0x000066000708d625 */ /* 0x000fc800078e0215 */
[----:B---3--:R-:W-:-:S04]  /*0460*/  @P2 IMAD R6, R24, c[0x0][0x1d8], R43 ;  /* 0x0000760018062a24 */ /* 0x008fc800078e022b */
[----:B------:R-:W-:-:S04]  /*0470*/  @P2 IMAD R6, R6, 0x30, R3 ;  /* 0x0000003006062824 */ /* 0x000fc800078e0203 */
[----:B------:R-:W-:-:S06]  /*0480*/  @P2 IMAD.WIDE R6, R6, R21, c[0x0][0x230] ;  /* 0x00008c0006062625 */ /* 0x000fcc00078e0215 */
[----:B------:R-:W5:Y:S01]  /*0490*/  @P2 LDG.E.64 R6, [R6.64] ;  /* 0x0000002406062981 */ /* 0x000f62000c1e1b00 */
[----:B------:R-:W-:-:S04]  /*04a0*/  IABS R25, c[0x0][0x1d4] ;  /* 0x0000750000197a13 */ /* 0x000fc80000000000 */
[----:B------:R-:W0:Y:S08]  /*04b0*/  I2F.RP R17, R25 ;  /* 0x0000001900117306 */ /* 0x000e300000209400 */
[----:B0-----:R-:W0:Y:S01]  /*04c0*/  MUFU.RCP R17, R17 ;  /* 0x0000001100117308 */ /* 0x001e220000001000 */
[----:B------:R-:W-:-:S04]  /*04d0*/  ISETP.EQ.U32.AND P1, PT, RZ, c[0x0][0x170], PT ;  /* 0x00005c00ff007a0c */ /* 0x000fc80003f22070 */
[----:B------:R-:W-:Y:S01]  /*04e0*/  ISETP.EQ.OR.EX P1, PT, RZ, c[0x0][0x174], P5, P1 ;  /* 0x00005d00ff007a0c */ /* 0x000fe20002f22710 */
[----:B------:R-:W-:Y:S01]  /*04f0*/  HFMA2.MMA R22, -RZ, RZ, 0, 0 ;  /* 0x00000000ff167435 */ /* 0x000fe200000001ff */
[----:B0-----:R-:W-:Y:S01]  /*0500*/  IADD3 R14, R17, 0xffffffe, RZ ;  /* 0x0ffffffe110e7810 */ /* 0x001fe20007ffe0ff */
[----:B------:R-:W-:Y:S01]  /*0510*/  IMAD R16, R43, 0x30, RZ ;  /* 0x000000302b107824 */ /* 0x000fe200078e02ff */
[----:B------:R-:W-:-:S07]  /*0520*/  CS2R R32, SRZ ;  /* 0x0000000000207805 */ /* 0x000fce000001ff00 */
[----:B------:R0:W5:Y:S01]  /*0530*/  @P0 LDG.E R22, [R12.64] ;  /* 0x000000240c160981 */ /* 0x000162000c1e1900 */
[----:B------:R1:W0:Y:S01]  /*0540*/  F2I.FTZ.U32.TRUNC.NTZ R15, R14 ;  /* 0x0000000e000f7305 */ /* 0x000222000021f000 */
[----:B------:R-:W-:-:S04]  /*0550*/  IMAD.IADD R20, R16, 0x1, R3 ;  /* 0x0000000110147824 */ /* 0x000fc800078e0203 */
[----:B------:R-:W-:Y:S01]  /*0560*/  @!P1 IMAD.WIDE R10, R20, R21, c[0x0][0x170] ;  /* 0x00005c00140a9625 */ /* 0x000fe200078e0215 */
[----:B-1----:R-:W-:-:S04]  /*0570*/  MOV R14, RZ ;  /* 0x000000ff000e7202 */ /* 0x002fc80000000f00 */
[----:B------:R1:W5:Y:S01]  /*0580*/  @!P1 LDG.E.64 R32, [R10.64] ;  /* 0x000000240a209981 */ /* 0x000362000c1e1b00 */
[----:B0-----:R-:W-:-:S04]  /*0590*/  IMAD.MOV R12, RZ, RZ, -R15 ;  /* 0x000000ffff0c7224 */ /* 0x001fc800078e0a0f */
[----:B-1----:R-:W-:Y:S01]  /*05a0*/  IMAD R11, R12, R25, RZ ;  /* 0x000000190c0b7224 */ /* 0x002fe200078e02ff */
[----:B------:R-:W-:-:S03]  /*05b0*/  IABS R18, UR39 ;  /* 0x0000002700127c13 */ /* 0x000fc60008000000 */
[----:B------:R-:W-:-:S06]  /*05c0*/  IMAD.HI.U32 R15, R15, R11, R14 ;  /* 0x0000000b0f0f7227 */ /* 0x000fcc00078e000e */
[----:B------:R-:W-:-:S04]  /*05d0*/  IMAD.HI.U32 R15, R15, R18, RZ ;  /* 0x000000120f0f7227 */ /* 0x000fc800078e00ff */
[----:B------:R-:W-:-:S04]  /*05e0*/  IMAD.MOV R15, RZ, RZ, -R15 ;  /* 0x000000ffff0f7224 */ /* 0x000fc800078e0a0f */
[----:B------:R-:W-:Y:S01]  /*05f0*/  IMAD R18, R25, R15, R18 ;  /* 0x0000000f19127224 */ /* 0x000fe200078e0212 */
[----:B------:R-:W-:-:S04]  /*0600*/  CS2R R4, SRZ ;  /* 0x0000000000047805 */ /* 0x000fc8000001ff00 */
[----:B------:R-:W-:Y:S02]  /*0610*/  ISETP.GT.U32.AND P1, PT, R25, R18, PT ;  /* 0x000000121900720c */ /* 0x000fe40003f24070 */
[----:B------:R0:W5:Y:S01]  /*0620*/  @!P5 LDG.E.64 R4, [R8.64] ;  /* 0x000000240804d981 */ /* 0x000162000c1e1b00 */
[----:B------:R-:W-:Y:S01]  /*0630*/  ISETP.NE.AND P0, PT, RZ, c[0x0][0x1c8], PT ;  /* 0x00007200ff007a0c */ /* 0x000fe20003f05270 */
[----:B------:R-:W-:Y:S01]  /*0640*/  BSSY B0, `(.L_x_1109) ;  /* 0x0000016000007945 */ /* 0x000fe20003800000 */
[----:B------:R-:W-:Y:S01]  /*0650*/  P2R R2, PR, RZ, 0x40 ;  /* 0x00000040ff027803 */ /* 0x000fe20000000000 */
[----:B------:R-:W-:Y:S01]  /*0660*/  CS2R R14, SRZ ;  /* 0x00000000000e7805 */ /* 0x000fe2000001ff00 */
[----:B0-----:R-:W-:-:S06]  /*0670*/  IMAD R9, R0, c[0x0][0x1c8], R16 ;  /* 0x0000720000097a24 */ /* 0x001fcc00078e0210 */
[----:B------:R-:W-:Y:S01]  /*0680*/  @!P1 IMAD.IADD R18, R18, 0x1, -R25 ;  /* 0x0000000112129824 */ /* 0x000fe200078e0a19 */
[----:B------:R-:W-:Y:S01]  /*0690*/  SEL R8, R56, R9, !P0 ;  /* 0x0000000938087207 */ /* 0x000fe20004000000 */
[----:B------:R-:W-:Y:S05]  /*06a0*/  @P5 BRA `(.L_x_1110) ;  /* 0x000000f000005947 */ /* 0x000fea0003800000 */
[----:B------:R-:W-:Y:S02]  /*06b0*/  IMAD.MOV.U32 R9, RZ, RZ, c[0x0][0x258] ;  /* 0x00009600ff097624 */ /* 0x000fe400078e00ff */
        /* <DEDUP_REMOVED lines=14> */
.L_x_1110:
[----:B0-----:R-:W-:Y:S05]  /*07a0*/  BSYNC B0 ;  /* 0x0000000000007941 */ /* 0x001fea0003800000 */
.L_x_1109:
        /* <DEDUP_REMOVED lines=11> */
.L_x_1112:
[----:B------:R-:W-:Y:S05]  /*0860*/  BSYNC B0 ;  /* 0x0000000000007941 */ /* 0x000fea0003800000 */
.L_x_1111:
[----:B------:R-:W-:Y:S01]  /*0870*/  @!P1 IMAD.IADD R18, R18, 0x1, -R25 ;  /* 0x0000000112129824 */ /* 0x000fe200078e0a19 */
[----:B------:R-:W-:Y:S01]  /*0880*/  ISETP.LE.AND P1, PT, RZ, UR39, PT ;  /* 0x00000027ff007c0c */ /* 0x000fe2000bf23270 */
[----:B-----5:R-:W-:Y:S01]  /*0890*/  @!P4 FADD.FTZ R4, R28, R4 ;  /* 0x000000041c04c221 */ /* 0x020fe20000010000 */
[----:B------:R-:W-:Y:S01]  /*08a0*/  ULDC.U8 UR4, c[0x0][0x1e4] ;  /* 0x0000790000047ab9 */ /* 0x000fe20000000000 */
[----:B------:R-:W-:Y:S01]  /*08b0*/  @!P4 FADD.FTZ R5, R29, R5 ;  /* 0x000000051d05c221 */ /* 0x000fe20000010000 */
[----:B------:R-:W-:Y:S01]  /*08c0*/  ISETP.NE.AND P0, PT, RZ, c[0x0][0x1d4], PT ;  /* 0x00007500ff007a0c */ /* 0x000fe20003f05270 */
[----:B------:R-:W-:Y:S02]  /*08d0*/  IMAD.MOV.U32 R30, RZ, RZ, R4 ;  /* 0x000000ffff1e7224 */ /* 0x000fe400078e0004 */
[----:B------:R-:W-:Y:S02]  /*08e0*/  IMAD.MOV.U32 R31, RZ, RZ, R5 ;  /* 0x000000ffff1f7224 */ /* 0x000fe400078e0005 */
[----:B------:R-:W-:-:S02]  /*08f0*/  @P2 FMUL.FTZ R30, R30, R6 ;  /* 0x000000061e1e2220 */ /* 0x000fc40000410000 */
[----:B------:R-:W-:Y:S01]  /*0900*/  @P2 FMUL.FTZ R31, R31, R7 ;  /* 0x000000071f1f2220 */ /* 0x000fe20000410000 */
[----:B------:R-:W-:Y:S01]  /*0910*/  ISETP.LT.AND P2, PT, RZ, c[0x0][0x1e0], PT ;  /* 0x00007800ff007a0c */ /* 0x000fe20003f41270 */
[----:B------:R-:W-:Y:S01]  /*0920*/  IMAD R17, R0, c[0x0][0x1d4], RZ ;  /* 0x0000750000117a24 */ /* 0x000fe200078e02ff */
[----:B------:R-:W-:Y:S01]  /*0930*/  @!P1 IADD3 R18, -R18, RZ, RZ ;  /* 0x000000ff12129210 */ /* 0x000fe20007ffe1ff */
[----:B------:R-:W-:Y:S01]  /*0940*/  FADD.FTZ R32, R32, R14 ;  /* 0x0000000e20207221 */ /* 0x000fe20000010000 */
[----:B------:R-:W-:Y:S01]  /*0950*/  ISETP.NE.AND P1, PT, RZ, UR4, PT ;  /* 0x00000004ff007c0c */ /* 0x000fe2000bf25270 */
[----:B------:R-:W-:Y:S01]  /*0960*/  FADD.FTZ R33, R33, R15 ;  /* 0x0000000f21217221 */ /* 0x000fe20000010000 */
[----:B------:R-:W-:Y:S01]  /*0970*/  @!P0 LOP3.LUT R18, RZ, c[0x0][0x1d4], RZ, 0x33, !PT ;  /* 0x00007500ff128a12 */ /* 0x000fe200078e33ff */
[----:B------:R-:W-:Y:S01]  /*0980*/  IMAD R42, R42, c[0x0][0x1d8], RZ ;  /* 0x000076002a2a7a24 */ /* 0x000fe200078e02ff */
[----:B------:R-:W-:Y:S02]  /*0990*/  ISETP.GE.AND P0, PT, R23, 0x20, PT ;  /* 0x000000201700780c */ /* 0x000fe40003f06270 */
[----:B------:R-:W-:-:S07]  /*09a0*/  SHF.R.S32.HI R16, RZ, 0x1f, R17 ;  /* 0x0000001fff107819 */ /* 0x000fce0000011411 */
        /* <DEDUP_REMOVED lines=23> */
[----:B------:R-:W-:-:S04]  /*0b20*/  @!P1 IADD3 R5, R5, 0x1, RZ ;  /* 0x0000000105059810 */ /* 0x000fc80007ffe0ff */
[----:B------:R-:W-:Y:S02]  /*0b30*/  ISETP.GE.U32.AND P2, PT, R0, R7, PT ;  /* 0x000000070000720c */ /* 0x000fe40003f46070 */
[----:B------:R-:W-:-:S04]  /*0b40*/  LOP3.LUT R0, R3, R34, RZ, 0x3c, !PT ;  /* 0x0000002203007212 */ /* 0x000fc800078e3cff */
[----:B------:R-:W-:Y:S02]  /*0b50*/  ISETP.GE.AND P1, PT, R0, RZ, PT ;  /* 0x000000ff0000720c */ /* 0x000fe40003f26270 */
[----:B------:R-:W-:-:S05]  /*0b60*/  LOP3.LUT R0, R34, 0x1, RZ, 0xc0, !PT ;  /* 0x0000000122007812 */ /* 0x000fca00078ec0ff */
[----:B------:R-:W-:Y:S02]  /*0b70*/  @P2 IADD3 R5, R5, 0x1, RZ ;  /* 0x0000000105052810 */ /* 0x000fe40007ffe0ff */
[----:B------:R-:W-:-:S03]  /*0b80*/  ISETP.NE.AND P2, PT, R34, RZ, PT ;  /* 0x000000ff2200720c */ /* 0x000fc60003f45270 */
[----:B------:R-:W-:-:S04]  /*0b90*/  IMAD.MOV.U32 R35, RZ, RZ, R5 ;  /* 0x000000ffff237224 */ /* 0x000fc800078e0005 */
[----:B------:R-:W-:Y:S01]  /*0ba0*/  @!P1 IMAD.MOV R35, RZ, RZ, -R35 ;  /* 0x000000ffff239224 */ /* 0x000fe200078e0a23 */
[----:B------:R-:W-:Y:S02]  /*0bb0*/  ISETP.LT.AND P1, PT, R3, c[0x0][0x1e0], !P0 ;  /* 0x0000780003007a0c */ /* 0x000fe40004721270 */
[----:B------:R-:W-:Y:S02]  /*0bc0*/  ISETP.NE.U32.AND P0, PT, R0, 0x1, PT ;  /* 0x000000010000780c */ /* 0x000fe40003f05070 */
[----:B------:R-:W-:Y:S02]  /*0bd0*/  P2R R37, PR, RZ, 0x2 ;  /* 0x00000002ff257803 */ /* 0x000fe40000000000 */
[----:B------:R-:W-:-:S04]  /*0be0*/  @!P2 LOP3.LUT R35, RZ, R34, RZ, 0x33, !PT ;  /* 0x00000022ff23a212 */ /* 0x000fc800078e33ff */
[----:B------:R-:W-:-:S05]  /*0bf0*/  IADD3 R0, -R35, RZ, RZ ;  /* 0x000000ff23007210 */ /* 0x000fca0007ffe1ff */
[----:B------:R-:W-:Y:S01]  /*0c00*/  IMAD R36, R34, R0, R3 ;  /* 0x0000000022247224 */ /* 0x000fe200078e0203 */
[----:B------:R-:W-:Y:S05]  /*0c10*/  @P0 BRA `(.L_x_1115) ;  /* 0x0000013000000947 */ /* 0x000fea0003800000 */
[----:B------:R-:W-:Y:S01]  /*0c20*/  MOV R0, 0x0 ;  /* 0x0000000000007802 */ /* 0x000fe20000000f00 */
[----:B------:R-:W-:Y:S01]  /*0c30*/  HFMA2.MMA R13, -RZ, RZ, 0, 0 ;  /* 0x00000000ff0d7435 */ /* 0x000fe200000001ff */
[----:B------:R-:W-:Y:S02]  /*0c40*/  IMAD.MOV.U32 R4, RZ, RZ, c[0x4][0xc8] ;  /* 0x01003200ff047624 */ /* 0x000fe400078e00ff */
[----:B------:R0:W1:Y:S01]  /*0c50*/  LDC.64 R14, c[0x4][R0] ;  /* 0x01000000000e7b82 */ /* 0x0000620000000a00 */
[----:B------:R-:W-:Y:S02]  /*0c60*/  IMAD.MOV.U32 R5, RZ, RZ, c[0x4][0xcc] ;  /* 0x01003300ff057624 */ /* 0x000fe400078e00ff */
[----:B------:R-:W-:Y:S02]  /*0c70*/  IMAD.MOV.U32 R6, RZ, RZ, c[0x4][0xd0] ;  /* 0x01003400ff067624 */ /* 0x000fe400078e00ff */
[----:B------:R-:W-:-:S02]  /*0c80*/  IMAD.MOV.U32 R7, RZ, RZ, c[0x4][0xd4] ;  /* 0x01003500ff077624 */ /* 0x000fc400078e00ff */
[----:B------:R-:W-:Y:S02]  /*0c90*/  IMAD.MOV.U32 R8, RZ, RZ, 0x53f ;  /* 0x0000053fff087424 */ /* 0x000fe400078e00ff */
[----:B------:R-:W-:Y:S02]  /*0ca0*/  IMAD.MOV.U32 R10, RZ, RZ, c[0x4][0x80] ;  /* 0x01002000ff0a7624 */ /* 0x000fe400078e00ff */
[----:B------:R-:W-:Y:S02]  /*0cb0*/  IMAD.MOV.U32 R11, RZ, RZ, c[0x4][0x84] ;  /* 0x01002100ff0b7624 */ /* 0x000fe400078e00ff */
[----:B------:R-:W-:Y:S02]  /*0cc0*/  IMAD.MOV.U32 R12, RZ, RZ, 0x1 ;  /* 0x00000001ff0c7424 */ /* 0x000fe400078e00ff */
        /* <DEDUP_REMOVED lines=8> */
.L_x_1115:
        /* <DEDUP_REMOVED lines=9> */
.L_x_1116:
        /* <DEDUP_REMOVED lines=37> */
.L_x_1120:
[C---:B------:R-:W-:Y:S01]  /*1030*/  IMAD R15, R5.reuse, 0x4, R13 ;  /* 0x00000004050f7824 */ /* 0x040fe200078e020d */
[----:B------:R-:W-:Y:S01]  /*1040*/  BSSY B2, `(.L_x_1122) ;  /* 0x000001b000027945 */ /* 0x000fe20003800000 */
[----:B------:R-:W-:Y:S02]  /*1050*/  IMAD R12, R5, 0x4, R34 ;  /* 0x00000004050c7824 */ /* 0x000fe400078e0222 */
[----:B------:R-:W-:Y:S01]  /*1060*/  IMAD.SHL.U32 R6, R0, 0x2, RZ ;  /* 0x0000000200067824 */ /* 0x000fe200078e00ff */
[----:B------:R3:W4:Y:S04]  /*1070*/  LDS R30, [R15] ;  /* 0x000000000f1e7984 */ /* 0x0007280000000800 */
[----:B------:R3:W0:Y:S01]  /*1080*/  LDS R31, [R12] ;  /* 0x000000000c1f7984 */ /* 0x0006220000000800 */
[----:B------:R-:W-:-:S13]  /*1090*/  ISETP.GE.AND P0, PT, R6, c[0x0][0x1e0], PT ;  /* 0x0000780006007a0c */ /* 0x000fda0003f06270 */
        /* <DEDUP_REMOVED lines=13> */
[-C--:B0-2---:R-:W-:Y:S02]  /*1170*/  FMUL.FTZ R7, R33, R5.reuse ;  /* 0x0000000521077220 */ /* 0x085fe40000410000 */
[----:B------:R-:W-:-:S02]  /*1180*/  FMUL.FTZ R9, R31, R5 ;  /* 0x000000051f097220 */ /* 0x000fc40000410000 */
[-C--:B-1----:R-:W-:Y:S02]  /*1190*/  FMUL.FTZ R6, R32, R5.reuse ;  /* 0x0000000520067220 */ /* 0x082fe40000410000 */
[----:B----4-:R-:W-:Y:S02]  /*11a0*/  FMUL.FTZ R5, R30, R5 ;  /* 0x000000051e057220 */ /* 0x010fe40000410000 */
[-C--:B---3--:R-:W-:Y:S02]  /*11b0*/  FFMA.FTZ R32, R32, R4.reuse, -R7 ;  /* 0x0000000420207223 */ /* 0x088fe40000010807 */
[-C--:B------:R-:W-:Y:S02]  /*11c0*/  FFMA.FTZ R30, R30, R4.reuse, -R9 ;  /* 0x000000041e1e7223 */ /* 0x080fe40000010809 */
[-C--:B------:R-:W-:Y:S02]  /*11d0*/  FFMA.FTZ R33, R33, R4.reuse, R6 ;  /* 0x0000000421217223 */ /* 0x080fe40000010006 */
[----:B------:R-:W-:-:S02]  /*11e0*/  FFMA.FTZ R31, R31, R4, R5 ;  /* 0x000000041f1f7223 */ /* 0x000fc40000010005 */
.L_x_1123:
[----:B---3--:R-:W-:Y:S05]  /*11f0*/  BSYNC B2 ;  /* 0x0000000000027941 */ /* 0x008fea0003800000 */
.L_x_1122:
[----:B----4-:R3:W-:Y:S04]  /*1200*/  STS [R15], R30 ;  /* 0x0000001e0f007388 */ /* 0x0107e80000000800 */
[----:B0-----:R3:W-:Y:S02]  /*1210*/  STS [R12], R31 ;  /* 0x0000001f0c007388 */ /* 0x0017e40000000800 */
.L_x_1121:
[----:B------:R-:W-:Y:S05]  /*1220*/  BSYNC B1 ;  /* 0x0000000000017941 */ /* 0x000fea0003800000 */
.L_x_1119:
[----:B-1----:R1:W-:Y:S04]  /*1230*/  STS [R13], R32 ;  /* 0x000000200d007388 */ /* 0x0023e80000000800 */
[----:B--2---:R1:W-:Y:S02]  /*1240*/  STS [R34], R33 ;  /* 0x0000002122007388 */ /* 0x0043e40000000800 */
.L_x_1118:
[----:B------:R-:W-:Y:S05]  /*1250*/  BSYNC B0 ;  /* 0x0000000000007941 */ /* 0x000fea0003800000 */
.L_x_1117:
[----:B------:R-:W-:Y:S06]  /*1260*/  BAR.SYNC.DEFER_BLOCKING 0x0 ;  /* 0x0000000000007b1d */ /* 0x000fec0000010000 */
[----:B------:R-:W-:Y:S01]  /*1270*/  BSSY B0, `(.L_x_1124) ;  /* 0x0000005000007945 */ /* 0x000fe20003800000 */
[----:B------:R-:W-:Y:S05]  /*1280*/  @!P6 BRA `(.L_x_1125) ;  /* 0x000000300000e947 */ /* 0x000fea0003800000 */
[----:B------:R-:W-:Y:S01]  /*1290*/  ISETP.NE.AND P0, PT, RZ, c[0x0][0x1ec], PT ;  /* 0x00007b00ff007a0c */ /* 0x000fe20003f05270 */
[----:B01----:R0:W1:-:S12]  /*12a0*/  LDS.64 R32, [R10] ;  /* 0x000000000a207984 */ /* 0x0030580000000a00 */
[----:B---3--:R0:W2:Y:S02]  /*12b0*/  @!P0 LDS.64 R30, [R11] ;  /* 0x000000000b1e8984 */ /* 0x0080a40000000a00 */
.L_x_1125:
[----:B------:R-:W-:Y:S05]  /*12c0*/  BSYNC B0 ;  /* 0x0000000000007941 */ /* 0x000fea0003800000 */
.L_x_1124:
[----:B------:R-:W-:Y:S06]  /*12d0*/  BAR.SYNC.DEFER_BLOCKING 0x0 ;  /* 0x0000000000007b1d */ /* 0x000fec0000010000 */
[----:B------:R-:W-:Y:S05]  /*12e0*/  BRA `(.L_x_1114) ;  /* 0x000002c000007947 */ /* 0x000fea0003800000 */
.L_x_1113:
        /* <DEDUP_REMOVED lines=22> */
.L_x_1126:
        /* <DEDUP_REMOVED lines=16> */
[----:B------:R-:W-:Y:S02]  /*1550*/  FMUL.FTZ R0, R30, R7 ;  /* 0x000000071e007220 */ /* 0x000fe40000410000 */
[-C--:B-1----:R-:W-:Y:S02]  /*1560*/  FFMA.FTZ R32, R32, R6.reuse, -R9 ;  /* 0x0000000620207223 */ /* 0x082fe40000010809 */
[-C--:B------:R-:W-:Y:S02]  /*1570*/  FFMA.FTZ R30, R30, R6.reuse, -R3 ;  /* 0x000000061e1e7223 */ /* 0x080fe40000010803 */
[-C--:B------:R-:W-:Y:S02]  /*1580*/  FFMA.FTZ R33, R33, R6.reuse, R10 ;  /* 0x0000000621217223 */ /* 0x080fe4000001000a */
[----:B------:R-:W-:-:S02]  /*1590*/  FFMA.FTZ R31, R31, R6, R0 ;  /* 0x000000061f1f7223 */ /* 0x000fc40000010000 */
.L_x_1127:
[----:B------:R-:W-:Y:S05]  /*15a0*/  BSYNC B0 ;  /* 0x0000000000007941 */ /* 0x000fea0003800000 */
.L_x_1114:
[----:B------:R-:W-:Y:S01]  /*15b0*/  ULDC UR4, c[0x0][0x1d4] ;  /* 0x0000750000047ab9 */ /* 0x000fe20000000800 */
[----:B------:R-:W-:Y:S01]  /*15c0*/  ISETP.GT.AND P0, PT, R23, 0x1f, PT ;  /* 0x0000001f1700780c */ /* 0x000fe20003f04270 */
[----:B------:R-:W-:Y:S01]  /*15d0*/  UIADD3 UR4, UR38, -UR4, URZ ;  /* 0x8000000426047290 */ /* 0x000fe2000fffe03f */
[----:B------:R-:W-:Y:S01]  /*15e0*/  BSSY B0, `(.L_x_1128) ;  /* 0x000001e000007945 */ /* 0x000fe20003800000 */
[----:B0-----:R-:W-:-:S02]  /*15f0*/  IMAD.MOV.U32 R0, RZ, RZ, RZ ;  /* 0x000000ffff007224 */ /* 0x001fc400078e00ff */
[----:B------:R-:W-:-:S04]  /*1600*/  UISETP.LT.AND UP0, UPT, URZ, UR4, UPT ;  /* 0x000000043f00728c */ /* 0x000fc8000bf01270 */
[----:B------:R-:W-:-:S06]  /*1610*/  USEL UR4, URZ, UR4, !UP0 ;  /* 0x000000043f047287 */ /* 0x000fcc000c000000 */
[----:B------:R-:W-:Y:S01]  /*1620*/  MOV R4, UR4 ;  /* 0x0000000400047c02 */ /* 0x000fe20008000f00 */
[----:B------:R-:W-:Y:S05]  /*1630*/  @P0 BRA `(.L_x_1129) ;  /* 0x0000018000000947 */ /* 0x000fea0003800000 */
[----:B------:R-:W-:Y:S01]  /*1640*/  ISETP.GT.AND P1, PT, R23, 0x17, PT ;  /* 0x000000171700780c */ /* 0x000fe20003f24270 */
[----:B------:R-:W-:Y:S01]  /*1650*/  IMAD R27, R18, 0x4, R27 ;  /* 0x00000004121b7824 */ /* 0x000fe200078e021b */
[----:B-1----:R0:W-:Y:S01]  /*1660*/  STS.64 [R23.X8+0x10], R32 ;  /* 0x0000102017007388 */ /* 0x0021e20000008a00 */
[----:B--2---:R-:W-:Y:S01]  /*1670*/  FMUL.FTZ R3, R31, R33 ;  /* 0x000000211f037220 */ /* 0x004fe20000410000 */
[----:B------:R-:W-:Y:S01]  /*1680*/  ISETP.NE.OR P0, PT, RZ, c[0x0][0x1ec], P1 ;  /* 0x00007b00ff007a0c */ /* 0x000fe20000f05670 */
[----:B------:R-:W-:Y:S01]  /*1690*/  IMAD R6, R26, c[0x0][0x1d4], R27 ;  /* 0x000075001a067a24 */ /* 0x000fe200078e021b */
[----:B------:R-:W-:Y:S01]  /*16a0*/  ISETP.NE.AND P1, PT, RZ, c[0x0][0x1ec], PT ;  /* 0x00007b00ff007a0c */ /* 0x000fe20003f25270 */
[----:B------:R-:W-:-:S10]  /*16b0*/  FFMA.FTZ R3, R30, R32, R3 ;  /* 0x000000201e037223 */ /* 0x000fd40000010003 */
[----:B------:R-:W-:Y:S02]  /*16c0*/  @!P0 IMAD.MOV.U32 R7, RZ, RZ, 0x4 ;  /* 0x00000004ff078424 */ /* 0x000fe400078e00ff */
[----:B------:R0:W-:Y:S02]  /*16d0*/  @!P1 STS.64 [R23.X8+0x110], R28 ;  /* 0x0001101c17009388 */ /* 0x0001e40000008a00 */
[----:B------:R-:W-:-:S05]  /*16e0*/  @!P0 IMAD.WIDE R6, R6, R7, c[0x0][0x198] ;  /* 0x0000660006068625 */ /* 0x000fca00078e0207 */
[----:B------:R0:W-:Y:S01]  /*16f0*/  @!P0 STG.E.64 [R6.64], R30 ;  /* 0x0000001e06008986 */ /* 0x0001e2000c101b24 */
[----:B------:R-:W-:Y:S05]  /*1700*/  BRA.DIV ~URZ, `(.L_x_1130) ;  /* 0x000058c27f007947 */ /* 0x000fea000b800000 */
[----:B------:R1:W2:Y:S02]  /*1710*/  SHFL.BFLY PT, R0, R3, 0x10, 0x1f ;  /* 0x0e001f0003007f89 */ /* 0x0002a400000e0000 */
.L_x_1263:
[----:B0-2---:R-:W-:Y:S01]  /*1720*/  FADD.FTZ R7, R3, R0 ;  /* 0x0000000003077221 */ /* 0x005fe20000010000 */
[----:B------:R-:W-:Y:S05]  /*1730*/  BRA.DIV ~URZ, `(.L_x_1131) ;  /* 0x000059127f007947 */ /* 0x000fea000b800000 */
[----:B------:R-:W0:Y:S02]  /*1740*/  SHFL.BFLY PT, R0, R7, 0x8, 0x1f ;  /* 0x0d001f0007007f89 */ /* 0x000e2400000e0000 */
[----:B0-----:R-:W-:-:S05]  /*1750*/  FADD.FTZ R0, R7, R0 ;  /* 0x0000000007007221 */ /* 0x001fca0000010000 */
[----:B-1----:R-:W0:Y:S02]  /*1760*/  SHFL.BFLY PT, R3, R0, 0x4, 0x1f ;  /* 0x0c801f0000037f89 */ /* 0x002e2400000e0000 */
[----:B0-----:R-:W-:-:S05]  /*1770*/  FADD.FTZ R3, R0, R3 ;  /* 0x0000000300037221 */ /* 0x001fca0000010000 */
[----:B------:R-:W0:Y:S02]  /*1780*/  SHFL.BFLY PT, R6, R3, 0x2, 0x1f ;  /* 0x0c401f0003067f89 */ /* 0x000e2400000e0000 */
[----:B0-----:R-:W-:-:S05]  /*1790*/  FADD.FTZ R6, R3, R6 ;  /* 0x0000000603067221 */ /* 0x001fca0000010000 */
[----:B------:R0:W1:Y:S02]  /*17a0*/  SHFL.BFLY PT, R5, R6, 0x1, 0x1f ;  /* 0x0c201f0006057f89 */ /* 0x00006400000e0000 */
.L_x_1264:
[----:B-1----:R-:W-:Y:S02]  /*17b0*/  FADD.FTZ R0, R5, R6 ;  /* 0x0000000605007221 */ /* 0x002fe40000010000 */
.L_x_1129:
[----:B------:R-:W-:Y:S05]  /*17c0*/  BSYNC B0 ;  /* 0x0000000000007941 */ /* 0x000fea0003800000 */
.L_x_1128:
[----:B------:R-:W-:Y:S01]  /*17d0*/  ISETP.NE.AND P0, PT, R23, RZ, PT ;  /* 0x000000ff1700720c */ /* 0x000fe20003f05270 */
[----:B------:R-:W-:Y:S01]  /*17e0*/  IMAD.MOV.U32 R3, RZ, RZ, -0x800001 ;  /* 0xff7fffffff037424 */ /* 0x000fe200078e00ff */
[----:B0-----:R-:W-:-:S04]  /*17f0*/  SHF.R.S32.HI R6, RZ, 0x1f, R23 ;  /* 0x0000001fff067819 */ /* 0x001fc80000011417 */
[----:B------:R-:W-:-:S04]  /*1800*/  LEA.HI R45, R6, R23, RZ, 0x2 ;  /* 0x00000017062d7211 */ /* 0x000fc800078f10ff */
[----:B------:R-:W-:-:S05]  /*1810*/  LOP3.LUT R6, R45, 0xfffffffc, RZ, 0xc0, !PT ;  /* 0xfffffffc2d067812 */ /* 0x000fca00078ec0ff */
[----:B------:R-:W-:Y:S01]  /*1820*/  IMAD.IADD R58, R23, 0x1, -R6 ;  /* 0x00000001173a7824 */ /* 0x000fe200078e0a06 */
[----:B------:R-:W-:Y:S05]  /*1830*/  @P0 BRA `(.L_x_1132) ;  /* 0x0000012000000947 */ /* 0x000fea0003800000 */
[----:B------:R-:W-:-:S04]  /*1840*/  ISETP.NE.U32.AND P0, PT, RZ, c[0x0][0x218], PT ;  /* 0x00008600ff007a0c */ /* 0x000fc80003f05070 */
[----:B------:R-:W-:-:S13]  /*1850*/  ISETP.NE.AND.EX P0, PT, RZ, c[0x0][0x21c], PT, P0 ;  /* 0x00008700ff007a0c */ /* 0x000fda0003f05300 */
[----:B------:R-:W-:Y:S01]  /*1860*/  @P0 IADD3 R4, -R22, UR39, RZ ;  /* 0x0000002716040c10 */ /* 0x000fe2000fffe1ff */
[----:B------:R-:W-:-:S04]  /*1870*/  @P0 IMAD.MOV.U32 R6, RZ, RZ, 0x4 ;  /* 0x00000004ff060424 */ /* 0x000fc800078e00ff */
[----:B------:R-:W-:-:S04]  /*1880*/  @P0 IMAD R3, R43, c[0x0][0x220], R4 ;  /* 0x000088002b030a24 */ /* 0x000fc800078e0204 */
[----:B------:R-:W-:-:S04]  /*1890*/  @P0 IMAD R3, R3, c[0x0][0x220], R4 ;  /* 0x0000880003030a24 */ /* 0x000fc800078e0204 */
[----:B------:R-:W-:-:S06]  /*18a0*/  @P0 IMAD.WIDE R6, R3, R6, c[0x0][0x218] ;  /* 0x0000860003060625 */ /* 0x000fcc00078e0206 */
[----:B------:R-:W4:Y:S01]  /*18b0*/  @P0 LDG.E R6, [R6.64] ;  /* 0x0000002406060981 */ /* 0x000f22000c1e1900 */
[----:B------:R-:W-:Y:S01]  /*18c0*/  ULDC UR4, c[0x0][0x1d4] ;  /* 0x0000750000047ab9 */ /* 0x000fe20000000800 */
[----:B------:R-:W-:Y:S01]  /*18d0*/  IMAD.U32 R5, RZ, RZ, UR38 ;  /* 0x00000026ff057e24 */ /* 0x000fe2000f8e00ff */
[----:B------:R-:W-:Y:S01]  /*18e0*/  UIADD3 UR4, UR38, -UR4, URZ ;  /* 0x8000000426047290 */ /* 0x000fe2000fffe03f */
[----:B------:R-:W-:-:S03]  /*18f0*/  FMUL.FTZ R3, R0, c[0x0][0x1f0] ;  /* 0x00007c0000037a20 */ /* 0x000fc60000410000 */
[----:B------:R-:W-:-:S04]  /*1900*/  UISETP.LT.AND UP0, UPT, URZ, UR4, UPT ;  /* 0x000000043f00728c */ /* 0x000fc8000bf01270 */
[----:B------:R-:W-:-:S06]  /*1910*/  USEL UR4, URZ, UR4, !UP0 ;  /* 0x000000043f047287 */ /* 0x000fcc000c000000 */
[----:B------:R-:W-:-:S05]  /*1920*/  IMAD.U32 R4, RZ, RZ, UR4 ;  /* 0x00000004ff047e24 */ /* 0x000fca000f8e00ff */
[----:B------:R-:W-:Y:S01]  /*1930*/  IADD3 R0, -R4, -0x1, R5 ;  /* 0xffffffff04007810 */ /* 0x000fe20007ffe105 */
[----:B----4-:R-:W-:-:S05]  /*1940*/  @P0 FADD.FTZ R3, R3, R6 ;  /* 0x0000000603030221 */ /* 0x010fca0000010000 */
[----:B------:R0:W-:Y:S02]  /*1950*/  STS [R0.X4+0x210], R3 ;  /* 0x0002100300007388 */ /* 0x0001e40000004800 */
.L_x_1132:
[----:B------:R-:W-:Y:S01]  /*1960*/  WARPSYNC 0xffffffff ;  /* 0xffffffff00007948 */ /* 0x000fe20003800000 */
[----:B------:R-:W-:Y:S01]  /*1970*/  BAR.SYNC.DEFER_BLOCKING 0x0 ;  /* 0x0000000000007b1d */ /* 0x000fe20000010000 */
[----:B------:R-:W-:Y:S01]  /*1980*/  ISETP.NE.AND P0, PT, RZ, c[0x0][0x1ec], PT ;  /* 0x00007b00ff007a0c */ /* 0x000fe20003f05270 */
[----:B------:R-:W-:-:S04]  /*1990*/  IMAD.U32 R47, RZ, RZ, UR39 ;  /* 0x00000027ff2f7e24 */ /* 0x000fc8000f8e00ff */
[----:B------:R4:W0:Y:S04]  /*19a0*/  LDS R5, [R58.X4+0x10] ;  /* 0x000010003a057984 */ /* 0x0008280000004800 */
[----:B------:R4:W3:Y:S04]  /*19b0*/  LDS R6, [R58.X4+0x20] ;  /* 0x000020003a067984 */ /* 0x0008e80000004800 */
[----:B------:R4:W2:Y:S04]  /*19c0*/  LDS R7, [R58.X4+0x30] ;  /* 0x000030003a077984 */ /* 0x0008a80000004800 */
[----:B------:R4:W1:Y:S04]  /*19d0*/  LDS R8, [R58.X4+0x40] ;  /* 0x000040003a087984 */ /* 0x0008680000004800 */
[----:B------:R4:W0:Y:S04]  /*19e0*/  LDS R9, [R58.X4+0x50] ;  /* 0x000050003a097984 */ /* 0x0008280000004800 */
[----:B------:R4:W0:Y:S04]  /*19f0*/  LDS R10, [R58.X4+0x60] ;  /* 0x000060003a0a7984 */ /* 0x0008280000004800 */
[----:B------:R4:W0:Y:S04]  /*1a00*/  LDS R11, [R58.X4+0x70] ;  /* 0x000070003a0b7984 */ /* 0x0008280000004800 */
[----:B-1----:R4:W1:Y:S04]  /*1a10*/  LDS R13, [R58.X4+0x80] ;  /* 0x000080003a0d7984 */ /* 0x0028680000004800 */
[----:B---3--:R4:W3:Y:S04]  /*1a20*/  LDS R12, [R58.X4+0x90] ;  /* 0x000090003a0c7984 */ /* 0x0088e80000004800 */
[----:B------:R4:W0:Y:S04]  /*1a30*/  LDS R14, [R58.X4+0xa0] ;  /* 0x0000a0003a0e7984 */ /* 0x0008280000004800 */
[----:B------:R4:W0:Y:S04]  /*1a40*/  LDS R15, [R58.X4+0xb0] ;  /* 0x0000b0003a0f7984 */ /* 0x0008280000004800 */
[----:B------:R4:W0:Y:S04]  /*1a50*/  LDS R20, [R58.X4+0xc0] ;  /* 0x0000c0003a147984 */ /* 0x0008280000004800 */
[----:B------:R4:W0:Y:S04]  /*1a60*/  LDS R21, [R58.X4+0xd0] ;  /* 0x0000d0003a157984 */ /* 0x0008280000004800 */
[----:B------:R4:W0:Y:S04]  /*1a70*/  LDS R25, [R58.X4+0xe0] ;  /* 0x0000e0003a197984 */ /* 0x0008280000004800 */
[----:B------:R4:W0:Y:S04]  /*1a80*/  LDS R26, [R58.X4+0xf0] ;  /* 0x0000f0003a1a7984 */ /* 0x0008280000004800 */
[----:B------:R4:W0:Y:S01]  /*1a90*/  LDS R27, [R58.X4+0x100] ;  /* 0x000100003a1b7984 */ /* 0x0008220000004800 */
[----:B------:R-:W-:Y:S05]  /*1aa0*/  @P0 BRA `(.L_x_1133) ;  /* 0x0000010000000947 */ /* 0x000fea0003800000 */
[----:B--2---:R2:W4:Y:S04]  /*1ab0*/  LDS R28, [R58.X4+0x110] ;  /* 0x000110003a1c7984 */ /* 0x0045280000004800 */
[----:B------:R2:W3:Y:S04]  /*1ac0*/  LDS R29, [R58.X4+0x120] ;  /* 0x000120003a1d7984 */ /* 0x0004e80000004800 */
[----:B------:R2:W1:Y:S04]  /*1ad0*/  LDS R30, [R58.X4+0x130] ;  /* 0x000130003a1e7984 */ /* 0x0004680000004800 */
[----:B------:R2:W0:Y:S04]  /*1ae0*/  LDS R31, [R58.X4+0x140] ;  /* 0x000140003a1f7984 */ /* 0x0004280000004800 */
        /* <DEDUP_REMOVED lines=11> */
[----:B------:R2:W0:Y:S02]  /*1ba0*/  LDS R53, [R58.X4+0x200] ;  /* 0x000200003a357984 */ /* 0x0004240000004800 */
.L_x_1133:
[----:B01234-:R-:W-:Y:S01]  /*1bb0*/  IADD3 R0, R47, 0x7, -R4 ;  /* 0x000000072f007810 */ /* 0x01ffe20007ffe804 */
[----:B------:R-:W-:Y:S01]  /*1bc0*/  IMAD R42, R42, c[0x0][0x1d0], R43 ;  /* 0x000074002a2a7a24 */ /* 0x000fe200078e022b */
[----:B------:R-:W-:Y:S01]  /*1bd0*/  LEA.HI.SX32 R57, R45, R4, 0x1e ;  /* 0x000000042d397211 */ /* 0x000fe200078ff2ff */
[----:B------:R-:W-:Y:S01]  /*1be0*/  BSSY B0, `(.L_x_1134) ;  /* 0x0000264000007945 */ /* 0x000fe20003800000 */
[----:B------:R-:W-:Y:S01]  /*1bf0*/  SHF.R.S32.HI R47, RZ, 0x1f, R0 ;  /* 0x0000001fff2f7819 */ /* 0x000fe20000011400 */
[----:B------:R-:W-:-:S03]  /*1c00*/  IMAD R55, R42, 0x30, RZ ;  /* 0x000000302a377824 */ /* 0x000fc600078e02ff */
[----:B------:R-:W-:-:S04]  /*1c10*/  LEA.HI R47, R47, R0, RZ, 0x3 ;  /* 0x000000002f2f7211 */ /* 0x000fc800078f18ff */
[----:B------:R-:W-:-:S04]  /*1c20*/  LOP3.LUT R47, R47, 0xfffffff8, RZ, 0xc0, !PT ;  /* 0xfffffff82f2f7812 */ /* 0x000fc800078ec0ff */
[----:B------:R-:W-:-:S04]  /*1c30*/  IADD3 R54, R47, R4, RZ ;  /* 0x000000042f367210 */ /* 0x000fc80007ffe0ff */
[----:B------:R-:W-:-:S13]  /*1c40*/  ISETP.GE.AND P0, PT, R57, R54, PT ;  /* 0x000000363900720c */ /* 0x000fda0003f06270 */
[----:B------:R-:W-:Y:S05]  /*1c50*/  @P0 BRA `(.L_x_1135) ;  /* 0x000025c000000947 */ /* 0x000fea0003800000 */
[----:B------:R-:W-:Y:S02]  /*1c60*/  IMAD R45, R24, c[0x0][0x1d8], R43 ;  /* 0x00007600182d7a24 */ /* 0x000fe400078e022b */
[--C-:B------:R-:W-:Y:S02]  /*1c70*/  IMAD R56, R56, c[0x0][0x1d4], R58.reuse ;  /* 0x0000750038387a24 */ /* 0x100fe400078e023a */
[----:B------:R-:W-:Y:S02]  /*1c80*/  IMAD R44, R45, 0x30, R58 ;  /* 0x000000302d2c7824 */ /* 0x000fe400078e023a */
[----:B------:R-:W-:Y:S01]  /*1c90*/  IMAD.MOV.U32 R60, RZ, RZ, c[0x0][0x220] ;  /* 0x00008800ff3c7624 */ /* 0x000fe200078e00ff */
[----:B------:R-:W-:Y:S01]  /*1ca0*/  SHF.R.S32.HI R61, RZ, 0x1f, R56 ;  /* 0x0000001fff3d7819 */ /* 0x000fe20000011438 */
[----:B------:R-:W-:Y:S01]  /*1cb0*/  IMAD.MOV.U32 R62, RZ, RZ, c[0x0][0x1e8] ;  /* 0x00007a00ff3e7624 */ /* 0x000fe200078e00ff */
[----:B------:R-:W-:Y:S01]  /*1cc0*/  IADD3 R46, R44, 0x4, RZ ;  /* 0x000000042c2e7810 */ /* 0x000fe20007ffe0ff */
[----:B------:R-:W-:-:S02]  /*1cd0*/  IMAD R58, R55, c[0x0][0x1d4], R58 ;  /* 0x00007500373a7a24 */ /* 0x000fc400078e023a */
[----:B------:R-:W-:Y:S01]  /*1ce0*/  IMAD.MOV.U32 R47, RZ, RZ, 0x4 ;  /* 0x00000004ff2f7424 */ /* 0x000fe200078e00ff */
[----:B------:R-:W-:Y:S01]  /*1cf0*/  IADD3 R62, R62, c[0x0][0x210], RZ ;  /* 0x000084003e3e7a10 */ /* 0x000fe20007ffe0ff */
[----:B------:R-:W-:Y:S01]  /*1d00*/  IMAD.MOV.U32 R59, RZ, RZ, 0x30 ;  /* 0x00000030ff3b7424 */ /* 0x000fe200078e00ff */
[----:B------:R-:W-:Y:S01]  /*1d10*/  SHF.R.S32.HI R63, RZ, 0x1f, R58 ;  /* 0x0000001fff3f7819 */ /* 0x000fe2000001143a */
[C---:B------:R-:W-:Y:S02]  /*1d20*/  IMAD R60, R43.reuse, R60, UR39 ;  /* 0x000000272b3c7e24 */ /* 0x040fe4000f8e023c */
[----:B------:R-:W-:-:S04]  /*1d30*/  IMAD.WIDE R42, R43, R47, c[0x0][0x228] ;  /* 0x00008a002b2a7625 */ /* 0x000fc800078e022f */
[----:B------:R-:W-:-:S04]  /*1d40*/  IMAD.WIDE R44, R44, R47, c[0x0][0x230] ;  /* 0x00008c002c2c7625 */ /* 0x000fc800078e022f */
[----:B------:R-:W-:Y:S02]  /*1d50*/  IMAD R59, R59, c[0x0][0x1d4], RZ ;  /* 0x000075003b3b7a24 */ /* 0x000fe400078e02ff */
[----:B------:R-:W-:-:S04]  /*1d60*/  IMAD.WIDE R46, R46, R47, c[0x0][0x230] ;  /* 0x00008c002e2e7625 */ /* 0x000fc800078e022f */
.L_x_1204:
[----:B------:R-:W-:-:S04]  /*1d70*/  ISETP.NE.U32.AND P0, PT, RZ, c[0x0][0x200], PT ;  /* 0x00008000ff007a0c */ /* 0x000fc80003f05070 */
[----:B------:R-:W-:-:S13]  /*1d80*/  ISETP.NE.AND.EX P0, PT, RZ, c[0x0][0x204], PT, P0 ;  /* 0x00008100ff007a0c */ /* 0x000fda0003f05300 */
[----:B------:R-:W-:Y:S02]  /*1d90*/  @P0 SHF.R.S32.HI R49, RZ, 0x1f, R57 ;  /* 0x0000001fff310819 */ /* 0x000fe40000011439 */
[----:B------:R-:W-:-:S04]  /*1da0*/  @P0 IADD3 R50, P1, P2, R57, c[0x0][0x200], R17 ;  /* 0x0000800039320a10 */ /* 0x000fc80007a3e011 */
[----:B------:R-:W-:-:S05]  /*1db0*/  @P0 IADD3.X R51, R49, c[0x0][0x204], R16, P1, P2 ;  /* 0x0000810031330a10 */ /* 0x000fca0000fe4410 */
[----:B------:R-:W2:Y:S01]  /*1dc0*/  @P0 LDG.E.U8 R50, [R50.64] ;  /* 0x0000002432320981 */ /* 0x000ea2000c1e1100 */
[----:B------:R-:W-:Y:S01]  /*1dd0*/  IABS R69, c[0x0][0x1d4] ;  /* 0x0000750000457a13 */ /* 0x000fe20000000000 */
[----:B------:R-:W-:Y:S01]  /*1de0*/  BSSY B1, `(.L_x_1136) ;  /* 0x0000037000017945 */ /* 0x000fe20003800000 */
[----:B------:R-:W-:Y:S02]  /*1df0*/  IABS R64, R57 ;  /* 0x0000003900407213 */ /* 0x000fe40000000000 */
        /* <DEDUP_REMOVED lines=9> */
[----:B------:R-:W-:-:S06]  /*1e90*/  IMAD.HI.U32 R85, R49, R85, R48 ;  /* 0x0000005531557227 */ /* 0x000fcc00078e0030 */
[----:B------:R-:W-:-:S04]  /*1ea0*/  IMAD.HI.U32 R48, R85, R64, RZ ;  /* 0x0000004055307227 */ /* 0x000fc800078e00ff */
[----:B------:R-:W-:-:S04]  /*1eb0*/  IMAD.MOV R49, RZ, RZ, -R48 ;  /* 0x000000ffff317224 */ /* 0x000fc800078e0a30 */
[----:B------:R-:W-:-:S05]  /*1ec0*/  IMAD R64, R69, R49, R64 ;  /* 0x0000003145407224 */ /* 0x000fca00078e0240 */
[----:B------:R-:W-:-:S13]  /*1ed0*/  ISETP.GT.U32.AND P1, PT, R69, R64, PT ;  /* 0x000000404500720c */ /* 0x000fda0003f24070 */
[----:B------:R-:W-:-:S05]  /*1ee0*/  @!P1 IMAD.IADD R64, R64, 0x1, -R69 ;  /* 0x0000000140409824 */ /* 0x000fca00078e0a45 */
[----:B------:R-:W-:-:S13]  /*1ef0*/  ISETP.GT.U32.AND P1, PT, R69, R64, PT ;  /* 0x000000404500720c */ /* 0x000fda0003f24070 */
[----:B------:R-:W-:-:S05]  /*1f00*/  @!P1 IADD3 R64, R64, -R69, RZ ;  /* 0x8000004540409210 */ /* 0x000fca0007ffe0ff */
[----:B------:R-:W-:Y:S01]  /*1f10*/  @!P2 IMAD.MOV R64, RZ, RZ, -R64 ;  /* 0x000000ffff40a224 */ /* 0x000fe200078e0a40 */
[----:B------:R-:W-:-:S04]  /*1f20*/  @!P3 LOP3.LUT R64, RZ, c[0x0][0x1d4], RZ, 0x33, !PT ;  /* 0x00007500ff40ba12 */ /* 0x000fc800078e33ff */
[----:B------:R-:W-:-:S04]  /*1f30*/  IADD3 R49, P1, R17, R64, RZ ;  /* 0x0000004011317210 */ /* 0x000fc80007f3e0ff */
[----:B------:R-:W-:Y:S02]  /*1f40*/  LEA R48, P2, R49, c[0x0][0x1a8], 0x2 ;  /* 0x00006a0031307a11 */ /* 0x000fe400078410ff */
[----:B--2---:R-:W-:Y:S02]  /*1f50*/  ISETP.NE.AND P0, PT, R50, RZ, P0 ;  /* 0x000000ff3200720c */ /* 0x004fe40000705270 */
[----:B------:R-:W-:Y:S02]  /*1f60*/  LEA.HI.X.SX32 R50, R64, R16, 0x1, P1 ;  /* 0x0000001040327211 */ /* 0x000fe400008f0eff */
[----:B------:R-:W-:Y:S02]  /*1f70*/  ISETP.GE.AND P1, PT, R57, UR39, PT ;  /* 0x0000002739007c0c */ /* 0x000fe4000bf26270 */
[----:B------:R-:W-:-:S11]  /*1f80*/  LEA.HI.X R49, R49, c[0x0][0x1ac], R50, 0x2, P2 ;  /* 0x00006b0031317a11 */ /* 0x000fd600010f1432 */
[----:B------:R-:W-:Y:S05]  /*1f90*/  @P1 BRA `(.L_x_1137) ;  /* 0x000001b000001947 */ /* 0x000fea0003800000 */
[----:B------:R-:W-:Y:S01]  /*1fa0*/  IMAD.SHL.U32 R80, R64, 0x4, RZ ;  /* 0x0000000440507824 */ /* 0x000fe200078e00ff */
[----:B------:R-:W-:Y:S01]  /*1fb0*/  BSSY B2, `(.L_x_1138) ;  /* 0x000000e000027945 */ /* 0x000fe20003800000 */
[----:B------:R-:W-:Y:S01]  /*1fc0*/  ISETP.NE.AND P3, PT, RZ, c[0x0][0x1ec], PT ;  /* 0x00007b00ff007a0c */ /* 0x000fe20003f65270 */
[----:B------:R-:W-:Y:S02]  /*1fd0*/  IMAD.MOV.U32 R65, RZ, RZ, RZ ;  /* 0x000000ffff417224 */ /* 0x000fe400078e00ff */
        /* <DEDUP_REMOVED lines=11> */
.L_x_1139:
[----:B------:R-:W-:Y:S05]  /*2090*/  BSYNC B2 ;  /* 0x0000000000027941 */ /* 0x000fea0003800000 */
.L_x_1138:
[----:B------:R-:W-:Y:S05]  /*20a0*/  @P3 BRA `(.L_x_1137) ;  /* 0x000000a000003947 */ /* 0x000fea0003800000 */
[----:B------:R-:W-:-:S13]  /*20b0*/  ISETP.NE.AND P4, PT, R2, RZ, PT ;  /* 0x000000ff0200720c */ /* 0x000fda0003f85270 */
[----:B------:R-:W2:Y:S01]  /*20c0*/  @P4 LDG.E R78, [R44.64] ;  /* 0x000000242c4e4981 */ /* 0x000ea2000c1e1900 */
[----:B------:R-:W-:Y:S01]  /*20d0*/  ISETP.GE.AND P2, PT, R80, R59, PT ;  /* 0x0000003b5000720c */ /* 0x000fe20003f46270 */
[----:B-----5:R-:W-:-:S12]  /*20e0*/  FADD.FTZ R65, R28, R65 ;  /* 0x000000411c417221 */ /* 0x020fd80000010000 */
[----:B0-----:R-:W-:-:S04]  /*20f0*/  @!P2 IADD3 R51, P3, R56, R80, RZ ;  /* 0x000000503833a210 */ /* 0x001fc80007f7e0ff */
[----:B------:R-:W-:Y:S02]  /*2100*/  @!P2 LEA.HI.X.SX32 R80, R80, R61, 0x1, P3 ;  /* 0x0000003d5050a211 */ /* 0x000fe400018f0eff */
[----:B------:R-:W-:-:S04]  /*2110*/  @!P2 LEA R50, P3, R51, c[0x0][0x198], 0x2 ;  /* 0x000066003332aa11 */ /* 0x000fc800078610ff */
[----:B------:R-:W-:Y:S01]  /*2120*/  @!P2 LEA.HI.X R51, R51, c[0x0][0x19c], R80, 0x2, P3 ;  /* 0x000067003333aa11 */ /* 0x000fe200018f1450 */
[----:B--2---:R-:W-:-:S05]  /*2130*/  @P4 FMUL.FTZ R65, R65, R78 ;  /* 0x0000004e41414220 */ /* 0x004fca0000410000 */
[----:B------:R0:W-:Y:S03]  /*2140*/  @!P2 STG.E [R50.64], R65 ;  /* 0x000000413200a986 */ /* 0x0001e6000c101924 */
.L_x_1137:
[----:B------:R-:W-:Y:S05]  /*2150*/  BSYNC B1 ;  /* 0x0000000000017941 */ /* 0x000fea0003800000 */
.L_x_1136:
[----:B------:R-:W-:Y:S01]  /*2160*/  BSSY B1, `(.L_x_1140) ;  /* 0x0000022000017945 */ /* 0x000fe20003800000 */
[----:B------:R-:W-:Y:S01]  /*2170*/  IADD3 R69, R64, c[0x0][0x1d4], RZ ;  /* 0x0000750040457a10 */ /* 0x000fe20007ffe0ff */
[----:B------:R-:W-:Y:S05]  /*2180*/  @P1 BRA `(.L_x_1141) ;  /* 0x000001f000001947 */ /* 0x000fea0003800000 */
[----:B0-----:R-:W-:Y:S01]  /*2190*/  IMAD.SHL.U32 R51, R69, 0x4, RZ ;  /* 0x0000000445337824 */ /* 0x001fe200078e00ff */
        /* <DEDUP_REMOVED lines=14> */
.L_x_1143:
[----:B------:R-:W-:Y:S05]  /*2280*/  BSYNC B2 ;  /* 0x0000000000027941 */ /* 0x000fea0003800000 */
.L_x_1142:
[----:B------:R-:W-:Y:S05]  /*2290*/  @P3 BRA `(.L_x_1141) ;  /* 0x000000e000003947 */ /* 0x000fea0003800000 */
[----:B------:R-:W-:-:S13]  /*22a0*/  ISETP.NE.AND P4, PT, R2, RZ, PT ;  /* 0x000000ff0200720c */ /* 0x000fda0003f85270 */
[----:B------:R-:W2:Y:S01]  /*22b0*/  @P4 LDG.E R87, [R46.64] ;  /* 0x000000242e574981 */ /* 0x000ea2000c1e1900 */
[----:B0-----:R-:W-:Y:S02]  /*22c0*/  IMAD.SHL.U32 R50, R69, 0x4, RZ ;  /* 0x0000000445327824 */ /* 0x001fe400078e00ff */
[----:B-----5:R-:W-:-:S03]  /*22d0*/  FADD.FTZ R66, R29, R66 ;  /* 0x000000421d427221 */ /* 0x020fc60000010000 */
[----:B------:R-:W-:Y:S01]  /*22e0*/  ISETP.GE.AND P2, PT, R50, R59, PT ;  /* 0x0000003b3200720c */ /* 0x000fe20003f46270 */
[----:B------:R-:W-:-:S12]  /*22f0*/  IMAD.MOV.U32 R85, RZ, RZ, R66 ;  /* 0x000000ffff557224 */ /* 0x000fd800078e0042 */
[----:B------:R-:W-:-:S04]  /*2300*/  @!P2 IADD3 R51, P3, R56, R50, RZ ;  /* 0x000000323833a210 */ /* 0x000fc80007f7e0ff */
[----:B------:R-:W-:Y:S02]  /*2310*/  @!P2 LEA.HI.X.SX32 R78, R50, R61, 0x1, P3 ;  /* 0x0000003d324ea211 */ /* 0x000fe400018f0eff */
[----:B------:R-:W-:-:S04]  /*2320*/  @!P2 LEA R50, P3, R51, c[0x0][0x198], 0x2 ;  /* 0x000066003332aa11 */ /* 0x000fc800078610ff */
[----:B------:R-:W-:Y:S01]  /*2330*/  @!P2 LEA.HI.X R51, R51, c[0x0][0x19c], R78, 0x2, P3 ;  /* 0x000067003333aa11 */ /* 0x000fe200018f144e */
[----:B--2---:R-:W-:-:S04]  /*2340*/  @P4 FMUL.FTZ R85, R66, R87 ;  /* 0x0000005742554220 */ /* 0x004fc80000410000 */
[----:B------:R-:W-:Y:S01]  /*2350*/  IMAD.MOV.U32 R66, RZ, RZ, R85 ;  /* 0x000000ffff427224 */ /* 0x000fe200078e0055 */
[----:B------:R0:W-:Y:S01]  /*2360*/  @!P2 STG.E [R50.64], R85 ;  /* 0x000000553200a986 */ /* 0x0001e2000c101924 */
[----:B------:R-:W-:-:S03]  /*2370*/  @!P2 MOV R66, R85 ;  /* 0x000000550042a202 */ /* 0x000fc60000000f00 */
.L_x_1141:
[----:B------:R-:W-:Y:S05]  /*2380*/  BSYNC B1 ;  /* 0x0000000000017941 */ /* 0x000fea0003800000 */
.L_x_1140:
[----:B------:R-:W-:Y:S01]  /*2390*/  BSSY B1, `(.L_x_1144) ;  /* 0x0000020000017945 */ /* 0x000fe20003800000 */
[----:B------:R-:W-:Y:S05]  /*23a0*/  @P1 BRA `(.L_x_1145) ;  /* 0x000001e000001947 */ /* 0x000fea0003800000 */
[----:B0-----:R-:W-:Y:S01]  /*23b0*/  IADD3 R50, R69, c[0x0][0x1d4], RZ ;  /* 0x0000750045327a10 */ /* 0x001fe20007ffe0ff */
[----:B------:R-:W-:Y:S01]  /*23c0*/  BSSY B2, `(.L_x_1146) ;  /* 0x000000f000027945 */ /* 0x000fe20003800000 */
[----:B------:R-:W-:Y:S01]  /*23d0*/  ISETP.NE.AND P3, PT, RZ, c[0x0][0x1ec], PT ;  /* 0x00007b00ff007a0c */ /* 0x000fe20003f65270 */
        /* <DEDUP_REMOVED lines=13> */
.L_x_1147:
[----:B------:R-:W-:Y:S05]  /*24b0*/  BSYNC B2 ;  /* 0x0000000000027941 */ /* 0x000fea0003800000 */
.L_x_1146:
[----:B------:R-:W-:Y:S05]  /*24c0*/  @P3 BRA `(.L_x_1145) ;  /* 0x000000c000003947 */ /* 0x000fea0003800000 */
[----:B------:R-:W-:-:S13]  /*24d0*/  ISETP.NE.AND P4, PT, R2, RZ, PT ;  /* 0x000000ff0200720c */ /* 0x000fda0003f85270 */
[----:B------:R-:W2:Y:S01]  /*24e0*/  @P4 LDG.E R78, [R46.64+0x10] ;  /* 0x000010242e4e4981 */ /* 0x000ea2000c1e1900 */
[----:B------:R-:W-:Y:S01]  /*24f0*/  IADD3 R69, R69, c[0x0][0x1d4], RZ ;  /* 0x0000750045457a10 */ /* 0x000fe20007ffe0ff */
[----:B-----5:R-:W-:-:S04]  /*2500*/  FADD.FTZ R67, R30, R67 ;  /* 0x000000431e437221 */ /* 0x020fc80000010000 */
[----:B0-----:R-:W-:-:S05]  /*2510*/  IMAD.SHL.U32 R50, R69, 0x4, RZ ;  /* 0x0000000445327824 */ /* 0x001fca00078e00ff */
[----:B------:R-:W-:-:S13]  /*2520*/  ISETP.GE.AND P2, PT, R50, R59, PT ;  /* 0x0000003b3200720c */ /* 0x000fda0003f46270 */
[----:B------:R-:W-:-:S04]  /*2530*/  @!P2 IADD3 R51, P3, R56, R50, RZ ;  /* 0x000000323833a210 */ /* 0x000fc80007f7e0ff */
[----:B------:R-:W-:Y:S02]  /*2540*/  @!P2 LEA.HI.X.SX32 R80, R50, R61, 0x1, P3 ;  /* 0x0000003d3250a211 */ /* 0x000fe400018f0eff */
[----:B------:R-:W-:-:S04]  /*2550*/  @!P2 LEA R50, P3, R51, c[0x0][0x198], 0x2 ;  /* 0x000066003332aa11 */ /* 0x000fc800078610ff */
[----:B------:R-:W-:Y:S01]  /*2560*/  @!P2 LEA.HI.X R51, R51, c[0x0][0x19c], R80, 0x2, P3 ;  /* 0x000067003333aa11 */ /* 0x000fe200018f1450 */
[----:B--2---:R-:W-:-:S05]  /*2570*/  @P4 FMUL.FTZ R67, R67, R78 ;  /* 0x0000004e43434220 */ /* 0x004fca0000410000 */
[----:B------:R0:W-:Y:S03]  /*2580*/  @!P2 STG.E [R50.64], R67 ;  /* 0x000000433200a986 */ /* 0x0001e6000c101924 */
.L_x_1145:
[----:B------:R-:W-:Y:S05]  /*2590*/  BSYNC B1 ;  /* 0x0000000000017941 */ /* 0x000fea0003800000 */
.L_x_1144:
[----:B------:R-:W-:Y:S01]  /*25a0*/  BSSY B1, `(.L_x_1148) ;  /* 0x000001f000017945 */ /* 0x000fe20003800000 */
[----:B------:R-:W-:Y:S01]  /*25b0*/  IMAD.MOV.U32 R69, RZ, RZ, c[0x0][0x1d4] ;  /* 0x00007500ff457624 */ /* 0x000fe200078e00ff */
[----:B------:R-:W-:Y:S05]  /*25c0*/  @P1 BRA `(.L_x_1149) ;  /* 0x000001c000001947 */ /* 0x000fea0003800000 */
[----:B0-----:R-:W-:Y:S01]  /*25d0*/  IMAD R50, R69, 0x3, R64 ;  /* 0x0000000345327824 */ /* 0x001fe200078e0240 */
        /* <DEDUP_REMOVED lines=15> */
.L_x_1151:
[----:B------:R-:W-:Y:S05]  /*26d0*/  BSYNC B2 ;  /* 0x0000000000027941 */ /* 0x000fea0003800000 */
.L_x_1150:
[----:B------:R-:W-:Y:S05]  /*26e0*/  @P3 BRA `(.L_x_1149) ;  /* 0x000000a000003947 */ /* 0x000fea0003800000 */
[----:B------:R-:W-:-:S13]  /*26f0*/  ISETP.NE.AND P4, PT, R2, RZ, PT ;  /* 0x000000ff0200720c */ /* 0x000fda0003f85270 */
[----:B------:R-:W2:Y:S01]  /*2700*/  @P4 LDG.E R85, [R46.64+0x20] ;  /* 0x000020242e554981 */ /* 0x000ea2000c1e1900 */
        /* <DEDUP_REMOVED lines=8> */
.L_x_1149:
[----:B------:R-:W-:Y:S05]  /*2790*/  BSYNC B1 ;  /* 0x0000000000017941 */ /* 0x000fea0003800000 */
.L_x_1148:
[----:B------:R-:W-:Y:S01]  /*27a0*/  BSSY B1, `(.L_x_1152) ;  /* 0x000001e000017945 */ /* 0x000fe20003800000 */
[----:B------:R-:W-:Y:S05]  /*27b0*/  @P1 BRA `(.L_x_1153) ;  /* 0x000001c000001947 */ /* 0x000fea0003800000 */
[----:B0-----:R-:W-:Y:S01]  /*27c0*/  IMAD R50, R69, 0x4, R64 ;  /* 0x0000000445327824 */ /* 0x001fe200078e0240 */
[----:B------:R-:W-:Y:S01]  /*27d0*/  BSSY B2, `(.L_x_1154) ;  /* 0x000000f000027945 */ /* 0x000fe20003800000 */
[----:B------:R-:W-:Y:S01]  /*27e0*/  HFMA2.MMA R70, -RZ, RZ, 0, 0 ;  /* 0x00000000ff467435 */ /* 0x000fe200000001ff */
[----:B------:R-:W-:Y:S01]  /*27f0*/  ISETP.NE.AND P3, PT, RZ, c[0x0][0x1ec], PT ;  /* 0x00007b00ff007a0c */ /* 0x000fe20003f65270 */
        /* <DEDUP_REMOVED lines=12> */
.L_x_1155:
[----:B------:R-:W-:Y:S05]  /*28c0*/  BSYNC B2 ;  /* 0x0000000000027941 */ /* 0x000fea0003800000 */
.L_x_1154:
        /* <DEDUP_REMOVED lines=11> */
.L_x_1153:
[----:B------:R-:W-:Y:S05]  /*2980*/  BSYNC B1 ;  /* 0x0000000000017941 */ /* 0x000fea0003800000 */
.L_x_1152:
[----:B------:R-:W-:Y:S01]  /*2990*/  BSSY B1, `(.L_x_1156) ;  /* 0x000001e000017945 */ /* 0x000fe20003800000 */
        /* <DEDUP_REMOVED lines=17> */
.L_x_1159:
[----:B------:R-:W-:Y:S05]  /*2ab0*/  BSYNC B2 ;  /* 0x0000000000027941 */ /* 0x000fea0003800000 */
.L_x_1158:
        /* <DEDUP_REMOVED lines=11> */
.L_x_1157:
[----:B------:R-:W-:Y:S05]  /*2b70*/  BSYNC B1 ;  /* 0x0000000000017941 */ /* 0x000fea0003800000 */
.L_x_1156:
        /* <DEDUP_REMOVED lines=18> */
.L_x_1163:
[----:B------:R-:W-:Y:S05]  /*2ca0*/  BSYNC B2 ;  /* 0x0000000000027941 */ /* 0x000fea0003800000 */
.L_x_1162:
        /* <DEDUP_REMOVED lines=11> */
.L_x_1161:
[----:B------:R-:W-:Y:S05]  /*2d60*/  BSYNC B1 ;  /* 0x0000000000017941 */ /* 0x000fea0003800000 */
.L_x_1160:
[----:B------:R-:W-:Y:S01]  /*2d70*/  BSSY B1, `(.L_x_1164) ;  /* 0x000001e000017945 */ /* 0x000fe20003800000 */
[----:B------:R-:W-:Y:S05]  /*2d80*/  @P1 BRA `(.L_x_1165) ;  /* 0x000001c000001947 */ /* 0x000fea0003800000 */
[----:B------:R-:W-:Y:S01]  /*2d90*/  IMAD R0, R69, 0x7, R64 ;  /* 0x0000000745007824 */ /* 0x000fe200078e0240 */
[----:B------:R-:W-:Y:S01]  /*2da0*/  BSSY B2, `(.L_x_1166) ;  /* 0x000000f000027945 */ /* 0x000fe20003800000 */
[----:B------:R-:W-:Y:S02]  /*2db0*/  ISETP.NE.AND P3, PT, RZ, c[0x0][0x1ec], PT ;  /* 0x00007b00ff007a0c */ /* 0x000fe40003f65270 */
[----:B------:R-:W-:Y:S02]  /*2dc0*/  IMAD.SHL.U32 R78, R0, 0x4, RZ ;  /* 0x00000004004e7824 */ /* 0x000fe400078e00ff */
[----:B------:R-:W-:-:S03]  /*2dd0*/  IMAD.MOV.U32 R0, RZ, RZ, RZ ;  /* 0x000000ffff007224 */ /* 0x000fc600078e00ff */
[----:B------:R-:W-:-:S13]  /*2de0*/  ISETP.GE.AND P2, PT, R78, R59, PT ;  /* 0x0000003b4e00720c */ /* 0x000fda0003f46270 */
[----:B------:R-:W-:Y:S05]  /*2df0*/  @P2 BRA `(.L_x_1167) ;  /* 0x0000009000002947 */ /* 0x000fea0003800000 */
[----:B------:R-:W2:Y:S02]  /*2e00*/  LDG.E R0, [R48.64] ;  /* 0x0000002430007981 */ /* 0x000ea4000c1e1900 */
[----:B--2---:R-:W-:-:S04]  /*2e10*/  IMAD R0, R0, c[0x0][0x1d8], RZ ;  /* 0x0000760000007a24 */ /* 0x004fc800078e02ff */
[----:B------:R-:W-:-:S04]  /*2e20*/  IMAD R0, R0, 0x30, RZ ;  /* 0x0000003000007824 */ /* 0x000fc800078e02ff */
[----:B------:R-:W-:-:S05]  /*2e30*/  IMAD R0, R0, c[0x0][0x1d4], R78 ;  /* 0x0000750000007a24 */ /* 0x000fca00078e024e */
[----:B0-----:R-:W-:-:S04]  /*2e40*/  IADD3 R51, P2, R58, R0, RZ ;  /* 0x000000003a337210 */ /* 0x001fc80007f5e0ff */
[----:B------:R-:W-:Y:S02]  /*2e50*/  LEA.HI.X.SX32 R0, R0, R63, 0x1, P2 ;  /* 0x0000003f00007211 */ /* 0x000fe400010f0eff */
[----:B------:R-:W-:-:S04]  /*2e60*/  LEA R50, P2, R51, c[0x0][0x198], 0x2 ;  /* 0x0000660033327a11 */ /* 0x000fc800078410ff */
[----:B------:R-:W-:-:S05]  /*2e70*/  LEA.HI.X R51, R51, c[0x0][0x19c], R0, 0x2, P2 ;  /* 0x0000670033337a11 */ /* 0x000fca00010f1400 */
[----:B------:R0:W5:Y:S04]  /*2e80*/  LDG.E R0, [R50.64] ;  /* 0x0000002432007981 */ /* 0x000168000c1e1900 */
.L_x_1167:
[----:B------:R-:W-:Y:S05]  /*2e90*/  BSYNC B2 ;  /* 0x0000000000027941 */ /* 0x000fea0003800000 */
.L_x_1166:
[----:B------:R-:W-:Y:S05]  /*2ea0*/  @P3 BRA `(.L_x_1165) ;  /* 0x000000a000003947 */ /* 0x000fea0003800000 */
[----:B------:R-:W-:-:S13]  /*2eb0*/  ISETP.NE.AND P4, PT, R2, RZ, PT ;  /* 0x000000ff0200720c */ /* 0x000fda0003f85270 */
[----:B0-----:R-:W2:Y:S01]  /*2ec0*/  @P4 LDG.E R85, [R46.64+0x60] ;  /* 0x000060242e554981 */ /* 0x001ea2000c1e1900 */
[----:B------:R-:W-:Y:S01]  /*2ed0*/  ISETP.GE.AND P2, PT, R78, R59, PT ;  /* 0x0000003b4e00720c */ /* 0x000fe20003f46270 */
[----:B-----5:R-:W-:-:S12]  /*2ee0*/  FADD.FTZ R0, R35, R0 ;  /* 0x0000000023007221 */ /* 0x020fd80000010000 */
[----:B------:R-:W-:-:S04]  /*2ef0*/  @!P2 IADD3 R51, P3, R56, R78, RZ ;  /* 0x0000004e3833a210 */ /* 0x000fc80007f7e0ff */
[----:B------:R-:W-:Y:S02]  /*2f00*/  @!P2 LEA.HI.X.SX32 R78, R78, R61, 0x1, P3 ;  /* 0x0000003d4e4ea211 */ /* 0x000fe400018f0eff */
[----:B------:R-:W-:-:S04]  /*2f10*/  @!P2 LEA R50, P3, R51, c[0x0][0x198], 0x2 ;  /* 0x000066003332aa11 */ /* 0x000fc800078610ff */
[----:B------:R-:W-:Y:S01]  /*2f20*/  @!P2 LEA.HI.X R51, R51, c[0x0][0x19c], R78, 0x2, P3 ;  /* 0x000067003333aa11 */ /* 0x000fe200018f144e */
[----:B--2---:R-:W-:-:S05]  /*2f30*/  @P4 FMUL.FTZ R0, R0, R85 ;  /* 0x0000005500004220 */ /* 0x004fca0000410000 */
[----:B------:R0:W-:Y:S03]  /*2f40*/  @!P2 STG.E [R50.64], R0 ;  /* 0x000000003200a986 */ /* 0x0001e6000c101924 */
.L_x_1165:
[----:B------:R-:W-:Y:S05]  /*2f50*/  BSYNC B1 ;  /* 0x0000000000017941 */ /* 0x000fea0003800000 */
.L_x_1164:
[----:B------:R-:W-:Y:S01]  /*2f60*/  BSSY B1, `(.L_x_1168) ;  /* 0x000001e000017945 */ /* 0x000fe20003800000 */
[----:B------:R-:W-:Y:S05]  /*2f70*/  @P1 BRA `(.L_x_1169) ;  /* 0x000001c000001947 */ /* 0x000fea0003800000 */
[----:B0-----:R-:W-:Y:S01]  /*2f80*/  IMAD R50, R69, 0x8, R64 ;  /* 0x0000000845327824 */ /* 0x001fe200078e0240 */
[----:B------:R-:W-:Y:S01]  /*2f90*/  BSSY B2, `(.L_x_1170) ;  /* 0x000000f000027945 */ /* 0x000fe20003800000 */
[----:B------:R-:W-:Y:S02]  /*2fa0*/  ISETP.NE.AND P3, PT, RZ, c[0x0][0x1ec], PT ;  /* 0x00007b00ff007a0c */ /* 0x000fe40003f65270 */
[----:B------:R-:W-:Y:S01]  /*2fb0*/  IMAD.SHL.U32 R80, R50, 0x4, RZ ;  /* 0x0000000432507824 */ /* 0x000fe200078e00ff */
[----:B------:R-:W-:-:S04]  /*2fc0*/  MOV R73, RZ ;  /* 0x000000ff00497202 */ /* 0x000fc80000000f00 */
        /* <DEDUP_REMOVED lines=11> */
.L_x_1171:
[----:B------:R-:W-:Y:S05]  /*3080*/  BSYNC B2 ;  /* 0x0000000000027941 */ /* 0x000fea0003800000 */
.L_x_1170:
        /* <DEDUP_REMOVED lines=11> */
.L_x_1169:
[----:B------:R-:W-:Y:S05]  /*3140*/  BSYNC B1 ;  /* 0x0000000000017941 */ /* 0x000fea0003800000 */
.L_x_1168:
        /* <DEDUP_REMOVED lines=18> */
.L_x_1175:
[----:B------:R-:W-:Y:S05]  /*3270*/  BSYNC B2 ;  /* 0x0000000000027941 */ /* 0x000fea0003800000 */
.L_x_1174:
        /* <DEDUP_REMOVED lines=11> */
.L_x_1173:
[----:B------:R-:W-:Y:S05]  /*3330*/  BSYNC B1 ;  /* 0x0000000000017941 */ /* 0x000fea0003800000 */
.L_x_1172:
        /* <DEDUP_REMOVED lines=18> */
.L_x_1179:
[----:B------:R-:W-:Y:S05]  /*3460*/  BSYNC B2 ;  /* 0x0000000000027941 */ /* 0x000fea0003800000 */
.L_x_1178:
        /* <DEDUP_REMOVED lines=11> */
.L_x_1177:
[----:B------:R-:W-:Y:S05]  /*3520*/  BSYNC B1 ;  /* 0x0000000000017941 */ /* 0x000fea0003800000 */
.L_x_1176:
        /* <DEDUP_REMOVED lines=18> */
.L_x_1183:
[----:B------:R-:W-:Y:S05]  /*3650*/  BSYNC B2 ;  /* 0x0000000000027941 */ /* 0x000fea0003800000 */
.L_x_1182:
        /* <DEDUP_REMOVED lines=11> */
.L_x_1181:
[----:B------:R-:W-:Y:S05]  /*3710*/  BSYNC B1 ;  /* 0x0000000000017941 */ /* 0x000fea0003800000 */
.L_x_1180:
        /* <DEDUP_REMOVED lines=18> */
.L_x_1187:
[----:B------:R-:W-:Y:S05]  /*3840*/  BSYNC B2 ;  /* 0x0000000000027941 */ /* 0x000fea0003800000 */
.L_x_1186:
        /* <DEDUP_REMOVED lines=11> */
.L_x_1185:
[----:B------:R-:W-:Y:S05]  /*3900*/  BSYNC B1 ;  /* 0x0000000000017941 */ /* 0x000fea0003800000 */
.L_x_1184:
[----:B------:R-:W-:Y:S01]  /*3910*/  BSSY B1, `(.L_x_1188) ;  /* 0x000001e000017945 */ /* 0x000fe20003800000 */
[----:B------:R-:W-:Y:S05]  /*3920*/  @P1 BRA `(.L_x_1189) ;  /* 0x000001c000001947 */ /* 0x000fea0003800000 */
[----:B0-----:R-:W-:Y:S01]  /*3930*/  IMAD R50, R69, 0xd, R64 ;  /* 0x0000000d45327824 */ /* 0x001fe200078e0240 */
[----:B------:R-:W-:Y:S01]  /*3940*/  BSSY B2, `(.L_x_1190) ;  /* 0x000000f000027945 */ /* 0x000fe20003800000 */
[----:B------:R-:W-:Y:S01]  /*3950*/  ISETP.NE.AND P3, PT, RZ, c[0x0][0x1ec], PT ;  /* 0x00007b00ff007a0c */ /* 0x000fe20003f65270 */
[----:B------:R-:W-:Y:S02]  /*3960*/  IMAD.MOV.U32 R74, RZ, RZ, RZ ;  /* 0x000000ffff4a7224 */ /* 0x000fe400078e00ff */
[----:B------:R-:W-:-:S04]  /*3970*/  SHF.L.U32 R78, R50, 0x2, RZ ;  /* 0x00000002324e7819 */ /* 0x000fc800000006ff */
        /* <DEDUP_REMOVED lines=11> */
.L_x_1191:
[----:B------:R-:W-:Y:S05]  /*3a30*/  BSYNC B2 ;  /* 0x0000000000027941 */ /* 0x000fea0003800000 */
.L_x_1190:
        /* <DEDUP_REMOVED lines=11> */
.L_x_1189:
[----:B------:R-:W-:Y:S05]  /*3af0*/  BSYNC B1 ;  /* 0x0000000000017941 */ /* 0x000fea0003800000 */
.L_x_1188:
        /* <DEDUP_REMOVED lines=18> */
.L_x_1195:
[----:B------:R-:W-:Y:S05]  /*3c20*/  BSYNC B2 ;  /* 0x0000000000027941 */ /* 0x000fea0003800000 */
.L_x_1194:
        /* <DEDUP_REMOVED lines=11> */
.L_x_1193:
[----:B------:R-:W-:Y:S05]  /*3ce0*/  BSYNC B1 ;  /* 0x0000000000017941 */ /* 0x000fea0003800000 */
.L_x_1192:
[----:B------:R-:W-:Y:S01]  /*3cf0*/  BSSY B1, `(.L_x_1196) ;  /* 0x000001e000017945 */ /* 0x000fe20003800000 */
[----:B------:R-:W-:Y:S01]  /*3d00*/  IMAD R64, R69, 0xf, R64 ;  /* 0x0000000f45407824 */ /* 0x000fe200078e0240 */
        /* <DEDUP_REMOVED lines=16> */
.L_x_1199:
[----:B------:R-:W-:Y:S05]  /*3e10*/  BSYNC B2 ;  /* 0x0000000000027941 */ /* 0x000fea0003800000 */
.L_x_1198:
        /* <DEDUP_REMOVED lines=11> */
.L_x_1197:
[----:B------:R-:W-:Y:S05]  /*3ed0*/  BSYNC B1 ;  /* 0x0000000000017941 */ /* 0x000fea0003800000 */
.L_x_1196:
[----:B0----5:R-:W-:-:S04]  /*3ee0*/  FMUL.FTZ R48, R6, R66 ;  /* 0x0000004206307220 */ /* 0x021fc80000410000 */
[----:B------:R-:W-:-:S04]  /*3ef0*/  FFMA.FTZ R48, R5, R65, R48 ;  /* 0x0000004105307223 */ /* 0x000fc80000010030 */
        /* <DEDUP_REMOVED lines=13> */
[----:B------:R-:W-:Y:S01]  /*3fd0*/  FFMA.FTZ R85, R27, R76, R48 ;  /* 0x0000004c1b557223 */ /* 0x000fe20000010030 */
[----:B------:R-:W-:Y:S05]  /*3fe0*/  BRA.DIV ~URZ, `(.L_x_1200) ;  /* 0x000032327f007947 */ /* 0x000fea000b800000 */
[----:B------:R0:W1:Y:S02]  /*3ff0*/  SHFL.BFLY PT, R48, R85, 0x2, 0x1f ;  /* 0x0c401f0055307f89 */ /* 0x00006400000e0000 */
.L_x_1265:
[----:B01----:R-:W-:Y:S01]  /*4000*/  FADD.FTZ R85, R85, R48 ;  /* 0x0000003055557221 */ /* 0x003fe20000010000 */
[----:B------:R-:W-:Y:S05]  /*4010*/  BRA.DIV ~URZ, `(.L_x_1201) ;  /* 0x000032827f007947 */ /* 0x000fea000b800000 */
[----:B------:R0:W1:Y:S02]  /*4020*/  SHFL.BFLY PT, R48, R85, 0x1, 0x1f ;  /* 0x0c201f0055307f89 */ /* 0x00006400000e0000 */
.L_x_1266:
[----:B------:R-:W-:Y:S01]  /*4030*/  LOP3.LUT P1, RZ, R23, 0x3, RZ, 0xc0, !PT ;  /* 0x0000000317ff7812 */ /* 0x000fe2000782c0ff */
[----:B------:R-:W-:Y:S01]  /*4040*/  BSSY B1, `(.L_x_1202) ;  /* 0x0000019000017945 */ /* 0x000fe20003800000 */
[----:B-1----:R-:W-:Y:S02]  /*4050*/  FADD.FTZ R50, R85, R48 ;  /* 0x0000003055327221 */ /* 0x002fe40000010000 */
[----:B------:R-:W-:-:S13]  /*4060*/  ISETP.GE.OR P1, PT, R57, UR39, P1 ;  /* 0x0000002739007c0c */ /* 0x000fda0008f26670 */
[----:B------:R-:W-:Y:S05]  /*4070*/  @P1 BRA `(.L_x_1203) ;  /* 0x0000015000001947 */ /* 0x000fea0003800000 */
[----:B------:R-:W-:-:S04]  /*4080*/  ISETP.NE.U32.AND P1, PT, RZ, c[0x0][0x218], PT ;  /* 0x00008600ff007a0c */ /* 0x000fc80003f25070 */
[----:B------:R-:W-:Y:S02]  /*4090*/  ISETP.NE.AND.EX P2, PT, RZ, c[0x0][0x21c], PT, P1 ;  /* 0x00008700ff007a0c */ /* 0x000fe40003f45310 */
[----:B------:R-:W-:-:S04]  /*40a0*/  ISETP.NE.U32.AND P1, PT, RZ, c[0x0][0x228], PT ;  /* 0x00008a00ff007a0c */ /* 0x000fc80003f25070 */
[----:B------:R-:W-:-:S07]  /*40b0*/  ISETP.NE.AND.EX P1, PT, RZ, c[0x0][0x22c], PT, P1 ;  /* 0x00008b00ff007a0c */ /* 0x000fce0003f25310 */
[----:B------:R-:W-:Y:S02]  /*40c0*/  @P2 IMAD.MOV.U32 R49, RZ, RZ, 0x4 ;  /* 0x00000004ff312424 */ /* 0x000fe400078e00ff */
[----:B------:R-:W-:-:S04]  /*40d0*/  @P2 IMAD R48, R60, c[0x0][0x220], R57 ;  /* 0x000088003c302a24 */ /* 0x000fc800078e0239 */
[----:B------:R-:W-:Y:S01]  /*40e0*/  @P2 IMAD.WIDE R48, R48, R49, c[0x0][0x218] ;  /* 0x0000860030302625 */ /* 0x000fe200078e0231 */
[----:B------:R-:W2:Y:S05]  /*40f0*/  @P1 LDG.E R69, [R42.64] ;  /* 0x000000242a451981 */ /* 0x000eaa000c1e1900 */
[----:B------:R-:W3:Y:S01]  /*4100*/  @P2 LDG.E R49, [R48.64] ;  /* 0x0000002430312981 */ /* 0x000ee2000c1e1900 */
[----:B------:R-:W-:Y:S01]  /*4110*/  IMAD.U32 R64, RZ, RZ, UR38 ;  /* 0x00000026ff407e24 */ /* 0x000fe2000f8e00ff */
[----:B------:R-:W-:-:S04]  /*4120*/  @P1 ISETP.GE.AND P3, PT, R57, R62, PT ;  /* 0x0000003e3900120c */ /* 0x000fc80003f66270 */
[----:B------:R-:W-:Y:S02]  /*4130*/  @P1 IADD3 R64, R57, 0x1, -R64 ;  /* 0x0000000139401810 */ /* 0x000fe40007ffe840 */
[----:B------:R-:W-:-:S05]  /*4140*/  @P1 SEL R51, R22, RZ, !P3 ;  /* 0x000000ff16331207 */ /* 0x000fca0005800000 */
[----:B------:R-:W-:-:S06]  /*4150*/  @P1 IMAD.IADD R51, R51, 0x1, R64 ;  /* 0x0000000133331824 */ /* 0x000fcc00078e0240 */
[----:B------:R-:W2:Y:S01]  /*4160*/  @P1 I2F R51, R51 ;  /* 0x0000003300331306 */ /* 0x000ea20000201400 */
[----:B------:R-:W-:Y:S01]  /*4170*/  FMUL.FTZ R50, R50, c[0x0][0x1f0] ;  /* 0x00007c0032327a20 */ /* 0x000fe20000410000 */
[----:B0-----:R-:W-:-:S03]  /*4180*/  IADD3 R85, R57, -R4, RZ ;  /* 0x8000000439557210 */ /* 0x001fc60007ffe0ff */
[----:B---3--:R-:W-:-:S04]  /*4190*/  @P2 FADD.FTZ R50, R50, R49 ;  /* 0x0000003132322221 */ /* 0x008fc80000010000 */
[----:B--2---:R-:W-:-:S05]  /*41a0*/  @P1 FFMA.FTZ R50, R51, R69, R50 ;  /* 0x0000004533321223 */ /* 0x004fca0000010032 */
[----:B------:R0:W-:Y:S01]  /*41b0*/  STS [R85.X4+0x210], R50 ;  /* 0x0002103255007388 */ /* 0x0001e20000004800 */
[----:B------:R-:W-:-:S03]  /*41c0*/  @!P0 FMNMX.FTZ R3, R3, R50, !PT ;  /* 0x0000003203038209 */ /* 0x000fc60007810000 */
.L_x_1203:
[----:B------:R-:W-:Y:S05]  /*41d0*/  BSYNC B1 ;  /* 0x0000000000017941 */ /* 0x000fea0003800000 */
.L_x_1202:
[----:B------:R-:W-:-:S04]  /*41e0*/  IADD3 R57, R57, 0x10, RZ ;  /* 0x0000001039397810 */ /* 0x000fc80007ffe0ff */
[----:B------:R-:W-:-:S13]  /*41f0*/  ISETP.GE.AND P0, PT, R57, R54, PT ;  /* 0x000000363900720c */ /* 0x000fda0003f06270 */
[----:B0-----:R-:W-:Y:S01]  /*4200*/  @P0 CALL.REL.NOINC `(.L_x_1135) ;  /* 0x0000001000000944 */ /* 0x001fe20003c00000 */
[----:B------:R-:W-:Y:S05]  /*4210*/  BRA `(.L_x_1204) ;  /* 0xffffdb5000007947 */ /* 0x000fea000383ffff */
.L_x_1135:
[----:B------:R-:W-:Y:S05]  /*4220*/  BSYNC B0 ;  /* 0x0000000000007941 */ /* 0x000fea0003800000 */
.L_x_1134:
[----:B------:R-:W-:Y:S01]  /*4230*/  SHF.R.S32.HI R6, RZ, 0x1f, R23 ;  /* 0x0000001fff067819 */ /* 0x000fe20000011417 */
[----:B------:R-:W-:Y:S05]  /*4240*/  BRA.DIV ~URZ, `(.L_x_1205) ;  /* 0x000030d27f007947 */ /* 0x000fea000b800000 */
[----:B------:R0:W1:Y:S02]  /*4250*/  SHFL.BFLY PT, R0, R3, 0x10, 0x1f ;  /* 0x0e001f0003007f89 */ /* 0x00006400000e0000 */
.L_x_1267:
[----:B-1----:R-:W-:Y:S01]  /*4260*/  FMNMX.FTZ R5, R0, R3, !PT ;  /* 0x0000000300057209 */ /* 0x002fe20007810000 */
[----:B------:R-:W-:Y:S05]  /*4270*/  BRA.DIV ~URZ, `(.L_x_1206) ;  /* 0x000031227f007947 */ /* 0x000fea000b800000 */
[----:B------:R-:W1:Y:S02]  /*4280*/  SHFL.BFLY PT, R0, R5, 0x8, 0x1f ;  /* 0x0d001f0005007f89 */ /* 0x000e6400000e0000 */
[----:B-1----:R-:W-:-:S05]  /*4290*/  FMNMX.FTZ R0, R5, R0, !PT ;  /* 0x0000000005007209 */ /* 0x002fca0007810000 */
[----:B0-----:R0:W1:Y:S02]  /*42a0*/  SHFL.BFLY PT, R3, R0, 0x4, 0x1f ;  /* 0x0c801f0000037f89 */ /* 0x00106400000e0000 */
.L_x_1268:
[----:B------:R-:W-:Y:S01]  /*42b0*/  LEA.HI R5, R6, R23, RZ, 0x5 ;  /* 0x0000001706057211 */ /* 0x000fe200078f28ff */
[----:B------:R-:W-:Y:S01]  /*42c0*/  WARPSYNC 0xffffffff ;  /* 0xffffffff00007948 */ /* 0x000fe20003800000 */
[----:B01----:R-:W-:Y:S02]  /*42d0*/  FMNMX.FTZ R0, R3, R0, !PT ;  /* 0x0000000003007209 */ /* 0x003fe40007810000 */
[----:B------:R-:W-:-:S05]  /*42e0*/  LOP3.LUT R6, R5, 0xffffffe0, RZ, 0xc0, !PT ;  /* 0xffffffe005067812 */ /* 0x000fca00078ec0ff */
[----:B------:R-:W-:-:S05]  /*42f0*/  IMAD.IADD R6, R23, 0x1, -R6 ;  /* 0x0000000117067824 */ /* 0x000fca00078e0a06 */
[----:B------:R-:W-:-:S13]  /*4300*/  ISETP.NE.AND P0, PT, R6, RZ, PT ;  /* 0x000000ff0600720c */ /* 0x000fda0003f05270 */
[----:B------:R-:W-:-:S05]  /*4310*/  @!P0 SHF.R.S32.HI R5, RZ, 0x5, R5 ;  /* 0x00000005ff058819 */ /* 0x000fca0000011405 */
[----:B------:R0:W-:Y:S02]  /*4320*/  @!P0 STS [R5.X4], R0 ;  /* 0x0000000005008388 */ /* 0x0001e40000004800 */
[----:B------:R-:W-:Y:S01]  /*4330*/  BAR.SYNC.DEFER_BLOCKING 0x0 ;  /* 0x0000000000007b1d */ /* 0x000fe20000010000 */
[----:B------:R-:W-:Y:S01]  /*4340*/  ISETP.GT.AND P0, PT, R6, 0x1, PT ;  /* 0x000000010600780c */ /* 0x000fe20003f04270 */
[----:B------:R-:W-:Y:S02]  /*4350*/  IMAD.MOV.U32 R3, RZ, RZ, -0x800001 ;  /* 0xff7fffffff037424 */ /* 0x000fe400078e00ff */
[----:B------:R-:W-:Y:S02]  /*4360*/  IMAD.MOV.U32 R8, RZ, RZ, RZ ;  /* 0x000000ffff087224 */ /* 0x000fe400078e00ff */
[----:B------:R-:W-:Y:S08]  /*4370*/  BSSY B0, `(.L_x_1207) ;  /* 0x0000072000007945 */ /* 0x000ff00003800000 */
[----:B------:R-:W1:Y:S04]  /*4380*/  @!P0 LDS R3, [R6.X4] ;  /* 0x0000000006038984 */ /* 0x000e680000004800 */
[----:B01----:R-:W0:Y:S02]  /*4390*/  SHFL.BFLY PT, R0, R3, 0x1, 0x1f ;  /* 0x0c201f0003007f89 */ /* 0x003e2400000e0000 */
[----:B0-----:R-:W-:Y:S01]  /*43a0*/  FMNMX.FTZ R5, R0, R3, !PT ;  /* 0x0000000300057209 */ /* 0x001fe20007810000 */
[----:B------:R-:W-:-:S04]  /*43b0*/  IMAD.IADD R0, R23, 0x1, R4 ;  /* 0x0000000117007824 */ /* 0x000fc800078e0204 */
[----:B------:R0:W1:Y:S01]  /*43c0*/  SHFL.IDX PT, R14, R5, RZ, 0x1f ;  /* 0x00001fff050e7589 */ /* 0x00006200000e0000 */
[----:B------:R-:W-:-:S13]  /*43d0*/  ISETP.GE.AND P1, PT, R0, UR38, PT ;  /* 0x0000002600007c0c */ /* 0x000fda000bf26270 */
[----:B------:R-:W-:Y:S05]  /*43e0*/  @P1 BRA `(.L_x_1208) ;  /* 0x000006a000001947 */ /* 0x000fea0003800000 */
[----:B0-----:R-:W-:Y:S01]  /*43f0*/  LOP3.LUT R6, RZ, R4, RZ, 0x33, !PT ;  /* 0x00000004ff067212 */ /* 0x001fe200078e33ff */
[----:B------:R-:W-:Y:S01]  /*4400*/  BSSY B1, `(.L_x_1209) ;  /* 0x0000024000017945 */ /* 0x000fe20003800000 */
[----:B------:R-:W-:Y:S02]  /*4410*/  IMAD.MOV.U32 R8, RZ, RZ, RZ ;  /* 0x000000ffff087224 */ /* 0x000fe400078e00ff */
[----:B------:R-:W-:Y:S01]  /*4420*/  IADD3 R3, -R23, UR38, R6 ;  /* 0x0000002617037c10 */ /* 0x000fe2000fffe106 */
[----:B------:R-:W-:-:S03]  /*4430*/  IMAD.MOV.U32 R10, RZ, RZ, R0 ;  /* 0x000000ffff0a7224 */ /* 0x000fc600078e0000 */
[----:B------:R-:W-:-:S04]  /*4440*/  LEA.HI R5, R3, 0x1, RZ, 0x1a ;  /* 0x0000000103057811 */ /* 0x000fc800078fd0ff */
[----:B------:R-:W-:-:S13]  /*4450*/  LOP3.LUT P0, R5, R5, 0x3, RZ, 0xc0, !PT ;  /* 0x0000000305057812 */ /* 0x000fda000780c0ff */
[----:B------:R-:W-:Y:S05]  /*4460*/  @!P0 BRA `(.L_x_1210) ;  /* 0x000001d000008947 */ /* 0x000fea0003800000 */
[----:B------:R-:W-:Y:S01]  /*4470*/  ISETP.NE.U32.AND P0, PT, RZ, c[0x0][0x200], PT ;  /* 0x00008000ff007a0c */ /* 0x000fe20003f05070 */
[----:B------:R-:W-:Y:S01]  /*4480*/  IMAD.MOV.U32 R8, RZ, RZ, RZ ;  /* 0x000000ffff087224 */ /* 0x000fe200078e00ff */
[--C-:B------:R-:W-:Y:S01]  /*4490*/  IADD3 R12, P2, P3, R17, c[0x0][0x200], R0.reuse ;  /* 0x00008000110c7a10 */ /* 0x100fe20007b5e000 */
[--C-:B------:R-:W-:Y:S01]  /*44a0*/  IMAD.MOV.U32 R10, RZ, RZ, R0.reuse ;  /* 0x000000ffff0a7224 */ /* 0x100fe200078e0000 */
[----:B------:R-:W-:Y:S02]  /*44b0*/  SHF.R.S32.HI R7, RZ, 0x1f, R0 ;  /* 0x0000001fff077819 */ /* 0x000fe40000011400 */
[----:B------:R-:W-:Y:S02]  /*44c0*/  ISETP.NE.AND.EX P0, PT, RZ, c[0x0][0x204], PT, P0 ;  /* 0x00008100ff007a0c */ /* 0x000fe40003f05300 */
[----:B------:R-:W-:Y:S02]  /*44d0*/  LEA R9, R23, 0x210, 0x2 ;  /* 0x0000021017097811 */ /* 0x000fe400078e10ff */
[----:B------:R-:W-:-:S08]  /*44e0*/  IADD3.X R7, R16, c[0x0][0x204], R7, P2, P3 ;  /* 0x0000810010077a10 */ /* 0x000fd000017e6407 */
.L_x_1214:
[----:B------:R-:W-:Y:S01]  /*44f0*/  BSSY B2, `(.L_x_1211) ;  /* 0x000000b000027945 */ /* 0x000fe20003800000 */
[----:B0-----:R-:W-:Y:S05]  /*4500*/  @!P0 BRA `(.L_x_1212) ;  /* 0x0000005000008947 */ /* 0x001fea0003800000 */
[----:B------:R-:W-:-:S06]  /*4510*/  MOV R6, R12 ;  /* 0x0000000c00067202 */ /* 0x000fcc0000000f00 */
[----:B------:R-:W2:Y:S01]  /*4520*/  LDG.E.U8 R6, [R6.64] ;  /* 0x0000002406067981 */ /* 0x000ea2000c1e1100 */
[----:B------:R-:W-:Y:S01]  /*4530*/  IMAD.MOV.U32 R11, RZ, RZ, RZ ;  /* 0x000000ffff0b7224 */ /* 0x000fe200078e00ff */
[----:B--2---:R-:W-:-:S13]  /*4540*/  ISETP.NE.AND P2, PT, R6, RZ, PT ;  /* 0x000000ff0600720c */ /* 0x004fda0003f45270 */
[----:B------:R-:W-:Y:S05]  /*4550*/  @P2 BRA `(.L_x_1213) ;  /* 0x0000004000002947 */ /* 0x000fea0003800000 */
.L_x_1212:
[----:B------:R-:W0:Y:S02]  /*4560*/  LDS R6, [R9] ;  /* 0x0000000009067984 */ /* 0x000e240000000800 */
[----:B01----:R-:W-:-:S04]  /*4570*/  FADD.FTZ R6, -R14, R6 ;  /* 0x000000060e067221 */ /* 0x003fc80000010100 */
[----:B------:R-:W-:-:S04]  /*4580*/  FMUL.FTZ R6, R6, 1.4426950216293334961 ;  /* 0x3fb8aa3b06067820 */ /* 0x000fc80000410000 */
[----:B------:R0:W1:Y:S03]  /*4590*/  MUFU.EX2 R11, R6 ;  /* 0x00000006000b7308 */ /* 0x0000660000000800 */
.L_x_1213:
[----:B------:R-:W-:Y:S05]  /*45a0*/  BSYNC B2 ;  /* 0x0000000000027941 */ /* 0x000fea0003800000 */
.L_x_1211:
        /* <DEDUP_REMOVED lines=9> */
.L_x_1210:
[----:B------:R-:W-:Y:S05]  /*4640*/  BSYNC B1 ;  /* 0x0000000000017941 */ /* 0x000fea0003800000 */
.L_x_1209:
[----:B------:R-:W-:-:S13]  /*4650*/  ISETP.GE.U32.AND P0, PT, R3, 0xc0, PT ;  /* 0x000000c00300780c */ /* 0x000fda0003f06070 */
[----:B------:R-:W-:Y:S05]  /*4660*/  @!P0 BRA `(.L_x_1208) ;  /* 0x0000042000008947 */ /* 0x000fea0003800000 */
[----:B------:R-:W-:Y:S02]  /*4670*/  LEA R3, R10, 0x200, 0x2 ;  /* 0x000002000a037811 */ /* 0x000fe400078e10ff */
[----:B------:R-:W-:Y:S02]  /*4680*/  ISETP.NE.U32.AND P0, PT, RZ, c[0x0][0x200], PT ;  /* 0x00008000ff007a0c */ /* 0x000fe40003f05070 */
[----:B------:R-:W-:Y:S01]  /*4690*/  SHF.R.S32.HI R5, RZ, 0x1f, R10 ;  /* 0x0000001fff057819 */ /* 0x000fe2000001140a */
[----:B------:R-:W-:Y:S01]  /*46a0*/  IMAD R3, R4, -0x4, R3 ;  /* 0xfffffffc04037824 */ /* 0x000fe200078e0203 */
[----:B0-----:R-:W-:Y:S02]  /*46b0*/  IADD3 R6, P2, P3, R10, c[0x0][0x200], R17 ;  /* 0x000080000a067a10 */ /* 0x001fe40007b5e011 */
[----:B------:R-:W-:Y:S02]  /*46c0*/  ISETP.NE.AND.EX P0, PT, RZ, c[0x0][0x204], PT, P0 ;  /* 0x00008100ff007a0c */ /* 0x000fe40003f05300 */
[----:B------:R-:W-:-:S02]  /*46d0*/  IADD3.X R7, R5, c[0x0][0x204], R16, P2, P3 ;  /* 0x0000810005077a10 */ /* 0x000fc400017e6410 */
[----:B------:R-:W-:-:S08]  /*46e0*/  IADD3 R3, R3, 0x210, RZ ;  /* 0x0000021003037810 */ /* 0x000fd00007ffe0ff */
.L_x_1227:
[----:B------:R-:W-:Y:S01]  /*46f0*/  BSSY B1, `(.L_x_1215) ;  /* 0x000000a000017945 */ /* 0x000fe20003800000 */
[----:B0-----:R-:W-:Y:S05]  /*4700*/  @!P0 BRA `(.L_x_1216) ;  /* 0x0000004000008947 */ /* 0x001fea0003800000 */
[----:B------:R-:W2:Y:S02]  /*4710*/  LDG.E.U8 R5, [R6.64] ;  /* 0x0000002406057981 */ /* 0x000ea4000c1e1100 */
[----:B--2---:R-:W-:-:S13]  /*4720*/  ISETP.NE.AND P2, PT, R5, RZ, PT ;  /* 0x000000ff0500720c */ /* 0x004fda0003f45270 */
[----:B------:R-:W-:Y:S01]  /*4730*/  @P2 IMAD.MOV.U32 R5, RZ, RZ, RZ ;  /* 0x000000ffff052224 */ /* 0x000fe200078e00ff */
[----:B------:R-:W-:Y:S05]  /*4740*/  @P2 BRA `(.L_x_1217) ;  /* 0x0000004000002947 */ /* 0x000fea0003800000 */
.L_x_1216:
[----:B------:R-:W0:Y:S02]  /*4750*/  LDS R5, [R3+-0x200] ;  /* 0xfffe000003057984 */ /* 0x000e240000000800 */
[----:B01----:R-:W-:-:S04]  /*4760*/  FADD.FTZ R5, -R14, R5 ;  /* 0x000000050e057221 */ /* 0x003fc80000010100 */
[----:B------:R-:W-:-:S06]  /*4770*/  FMUL.FTZ R5, R5, 1.4426950216293334961 ;  /* 0x3fb8aa3b05057820 */ /* 0x000fcc0000410000 */
[----:B------:R-:W0:Y:S02]  /*4780*/  MUFU.EX2 R5, R5 ;  /* 0x0000000500057308 */ /* 0x000e240000000800 */
.L_x_1217:
[----:B------:R-:W-:Y:S05]  /*4790*/  BSYNC B1 ;  /* 0x0000000000017941 */ /* 0x000fea0003800000 */
.L_x_1215:
        /* <DEDUP_REMOVED lines=8> */
.L_x_1219:
[----:B0-----:R-:W0:Y:S02]  /*4820*/  LDS R5, [R3+-0x100] ;  /* 0xffff000003057984 */ /* 0x001e240000000800 */
[----:B01----:R-:W-:-:S04]  /*4830*/  FADD.FTZ R5, -R14, R5 ;  /* 0x000000050e057221 */ /* 0x003fc80000010100 */
[----:B------:R-:W-:-:S04]  /*4840*/  FMUL.FTZ R5, R5, 1.4426950216293334961 ;  /* 0x3fb8aa3b05057820 */ /* 0x000fc80000410000 */
[----:B------:R0:W1:Y:S03]  /*4850*/  MUFU.EX2 R8, R5 ;  /* 0x0000000500087308 */ /* 0x0000660000000800 */
.L_x_1220:
[----:B------:R-:W-:Y:S05]  /*4860*/  BSYNC B1 ;  /* 0x0000000000017941 */ /* 0x000fea0003800000 */
.L_x_1218:
[----:B-1----:R1:W-:Y:S01]  /*4870*/  STS [R3+-0x100], R8 ;  /* 0xffff000803007388 */ /* 0x0023e20000000800 */
[----:B------:R-:W-:Y:S01]  /*4880*/  BSSY B1, `(.L_x_1221) ;  /* 0x000000b000017945 */ /* 0x000fe20003800000 */
[----:B------:R-:W-:Y:S01]  /*4890*/  FADD.FTZ R9, R9, R8 ;  /* 0x0000000809097221 */ /* 0x000fe20000010000 */
[----:B------:R-:W-:Y:S05]  /*48a0*/  @!P0 BRA `(.L_x_1222) ;  /* 0x0000004000008947 */ /* 0x000fea0003800000 */
[----:B0-----:R-:W2:Y:S01]  /*48b0*/  LDG.E.U8 R5, [R6.64+0x80] ;  /* 0x0000802406057981 */ /* 0x001ea2000c1e1100 */
[----:B-1----:R-:W-:Y:S01]  /*48c0*/  IMAD.MOV.U32 R8, RZ, RZ, RZ ;  /* 0x000000ffff087224 */ /* 0x002fe200078e00ff */
[----:B--2---:R-:W-:-:S13]  /*48d0*/  ISETP.NE.AND P2, PT, R5, RZ, PT ;  /* 0x000000ff0500720c */ /* 0x004fda0003f45270 */
[----:B------:R-:W-:Y:S05]  /*48e0*/  @P2 BRA `(.L_x_1223) ;  /* 0x0000004000002947 */ /* 0x000fea0003800000 */
.L_x_1222:
[----:B0-----:R-:W0:Y:S02]  /*48f0*/  LDS R5, [R3] ;  /* 0x0000000003057984 */ /* 0x001e240000000800 */
[----:B0-----:R-:W-:-:S04]  /*4900*/  FADD.FTZ R5, -R14, R5 ;  /* 0x000000050e057221 */ /* 0x001fc80000010100 */
[----:B------:R-:W-:-:S04]  /*4910*/  FMUL.FTZ R5, R5, 1.4426950216293334961 ;  /* 0x3fb8aa3b05057820 */ /* 0x000fc80000410000 */
[----:B-1----:R0:W1:Y:S03]  /*4920*/  MUFU.EX2 R8, R5 ;  /* 0x0000000500087308 */ /* 0x0020660000000800 */
.L_x_1223:
[----:B------:R-:W-:Y:S05]  /*4930*/  BSYNC B1 ;  /* 0x0000000000017941 */ /* 0x000fea0003800000 */
.L_x_1221:
        /* <DEDUP_REMOVED lines=8> */
.L_x_1225:
[----:B0-----:R-:W0:Y:S02]  /*49c0*/  LDS R5, [R3+0x100] ;  /* 0x0001000003057984 */ /* 0x001e240000000800 */
[----:B0-----:R-:W-:-:S04]  /*49d0*/  FADD.FTZ R5, -R14, R5 ;  /* 0x000000050e057221 */ /* 0x001fc80000010100 */
[----:B------:R-:W-:-:S04]  /*49e0*/  FMUL.FTZ R5, R5, 1.4426950216293334961 ;  /* 0x3fb8aa3b05057820 */ /* 0x000fc80000410000 */
[----:B------:R0:W2:Y:S03]  /*49f0*/  MUFU.EX2 R12, R5 ;  /* 0x00000005000c7308 */ /* 0x0000a60000000800 */
.L_x_1226:
[----:B------:R-:W-:Y:S05]  /*4a00*/  BSYNC B1 ;  /* 0x0000000000017941 */ /* 0x000fea0003800000 */
.L_x_1224:
[----:B------:R-:W-:Y:S01]  /*4a10*/  IADD3 R10, R10, 0x100, RZ ;  /* 0x000001000a0a7810 */ /* 0x000fe20007ffe0ff */
[----:B--2---:R2:W-:Y:S01]  /*4a20*/  STS [R3+0x100], R12 ;  /* 0x0001000c03007388 */ /* 0x0045e20000000800 */
[----:B------:R-:W-:Y:S01]  /*4a30*/  IADD3 R6, P3, R6, 0x100, RZ ;  /* 0x0000010006067810 */ /* 0x000fe20007f7e0ff */
[----:B-1----:R-:W-:Y:S01]  /*4a40*/  FADD.FTZ R8, R9, R12 ;  /* 0x0000000c09087221 */ /* 0x002fe20000010000 */
[----:B------:R-:W-:-:S03]  /*4a50*/  ISETP.GE.AND P2, PT, R10, UR38, PT ;  /* 0x000000260a007c0c */ /* 0x000fc6000bf46270 */
[----:B------:R-:W-:Y:S01]  /*4a60*/  IMAD.X R7, RZ, RZ, R7, P3 ;  /* 0x000000ffff077224 */ /* 0x000fe200018e0607 */
[----:B--2---:R-:W-:-:S09]  /*4a70*/  IADD3 R3, R3, 0x400, RZ ;  /* 0x0000040003037810 */ /* 0x004fd20007ffe0ff */
[----:B------:R-:W-:Y:S05]  /*4a80*/  @!P2 BRA `(.L_x_1227) ;  /* 0xfffffc600000a947 */ /* 0x000fea000383ffff */
.L_x_1208:
[----:B0-----:R-:W-:Y:S05]  /*4a90*/  BSYNC B0 ;  /* 0x0000000000007941 */ /* 0x001fea0003800000 */
.L_x_1207:
[----:B------:R-:W0:Y:S01]  /*4aa0*/  SHFL.BFLY PT, R3, R8, 0x10, 0x1f ;  /* 0x0e001f0008037f89 */ /* 0x000e2200000e0000 */
        /* <DEDUP_REMOVED lines=18> */
[----:B------:R0:W2:Y:S01]  /*4bd0*/  SHFL.IDX PT, R3, R6, RZ, 0x1f ;  /* 0x00001fff06037589 */ /* 0x0000a200000e0000 */
[----:B------:R-:W-:Y:S05]  /*4be0*/  @P1 BRA.U `(.L_x_1228) ;  /* 0x000004a100001947 */ /* 0x000fea0003800000 */
[----:B-1----:R-:W1:Y:S01]  /*4bf0*/  LDC.U8 R14, c[0x0][0x26c] ;  /* 0x00009b00ff0e7b82 */ /* 0x002e620000000000 */
[----:B------:R-:W-:Y:S01]  /*4c00*/  BSSY B0, `(.L_x_1228) ;  /* 0x0000048000007945 */ /* 0x000fe20003800000 */
[----:B-1----:R-:W-:-:S13]  /*4c10*/  ISETP.NE.AND P0, PT, R14, RZ, PT ;  /* 0x000000ff0e00720c */ /* 0x002fda0003f05270 */
[----:B0-----:R-:W-:-:S04]  /*4c20*/  @P0 IMAD.MOV.U32 R6, RZ, RZ, c[0x0][0x268] ;  /* 0x00009a00ff060624 */ /* 0x001fc800078e00ff */
[----:B------:R-:W-:Y:S02]  /*4c30*/  @P0 IMAD R19, R19, R6, c[0x0][0x1ec] ;  /* 0x00007b0013130624 */ /* 0x000fe400078e0206 */
[----:B------:R-:W-:Y:S02]  /*4c40*/  CS2R R6, SRZ ;  /* 0x0000000000067805 */ /* 0x000fe4000001ff00 */
[----:B------:R-:W-:-:S05]  /*4c50*/  @P0 IMAD R19, R19, c[0x0][0x1d4], RZ ;  /* 0x0000750013130a24 */ /* 0x000fca00078e02ff */
[----:B------:R-:W-:Y:S02]  /*4c60*/  @P0 SHF.R.S32.HI R7, RZ, 0x1f, R19 ;  /* 0x0000001fff070819 */ /* 0x000fe40000011413 */
[----:B------:R-:W-:Y:S01]  /*4c70*/  @P0 MOV R6, R19 ;  /* 0x0000001300060202 */ /* 0x000fe20000000f00 */
[----:B------:R-:W-:Y:S05]  /*4c80*/  @P1 BRA `(.L_x_1229) ;  /* 0x000003f000001947 */ /* 0x000fea0003800000 */
[----:B------:R-:W-:Y:S01]  /*4c90*/  LOP3.LUT R8, RZ, R4, RZ, 0x33, !PT ;  /* 0x00000004ff087212 */ /* 0x000fe200078e33ff */
[----:B--2---:R-:W-:Y:S01]  /*4ca0*/  FADD.FTZ R3, R3, 9.9999999747524270788e-07 ;  /* 0x358637bd03037421 */ /* 0x004fe20000010000 */
[----:B------:R-:W-:Y:S02]  /*4cb0*/  BSSY B1, `(.L_x_1230) ;  /* 0x000001a000017945 */ /* 0x000fe40003800000 */
[----:B------:R-:W-:Y:S01]  /*4cc0*/  IADD3 R8, -R23, UR38, R8 ;  /* 0x0000002617087c10 */ /* 0x000fe2000fffe108 */
[----:B------:R0:W1:Y:S03]  /*4cd0*/  MUFU.RCP R13, R3 ;  /* 0x00000003000d7308 */ /* 0x0000660000001000 */
[----:B------:R-:W-:-:S02]  /*4ce0*/  LEA.HI R5, R8, 0x1, RZ, 0x1a ;  /* 0x0000000108057811 */ /* 0x000fc400078fd0ff */
[----:B------:R-:W-:Y:S02]  /*4cf0*/  ISETP.GE.U32.AND P1, PT, R8, 0xc0, PT ;  /* 0x000000c00800780c */ /* 0x000fe40003f26070 */
[----:B------:R-:W-:-:S13]  /*4d00*/  LOP3.LUT P2, R5, R5, 0x3, RZ, 0xc0, !PT ;  /* 0x0000000305057812 */ /* 0x000fda000784c0ff */
[----:B------:R-:W-:Y:S05]  /*4d10*/  @!P2 BRA `(.L_x_1231) ;  /* 0x000001300000a947 */ /* 0x000fea0003800000 */
[C---:B01----:R-:W-:Y:S01]  /*4d20*/  IADD3 R11, P2, R0.reuse, R6, RZ ;  /* 0x00000006000b7210 */ /* 0x043fe20007f5e0ff */
[----:B------:R-:W-:Y:S01]  /*4d30*/  IMAD.MOV.U32 R3, RZ, RZ, R5 ;  /* 0x000000ffff037224 */ /* 0x000fe200078e0005 */
[----:B------:R-:W-:Y:S02]  /*4d40*/  LEA R5, R23, 0x210, 0x2 ;  /* 0x0000021017057811 */ /* 0x000fe400078e10ff */
[----:B------:R-:W-:Y:S02]  /*4d50*/  LEA R10, P3, R11, c[0x0][0x260], 0x2 ;  /* 0x000098000b0a7a11 */ /* 0x000fe400078610ff */
[----:B------:R-:W-:-:S04]  /*4d60*/  LEA.HI.X.SX32 R8, R0, R7, 0x1, P2 ;  /* 0x0000000700087211 */ /* 0x000fc800010f0eff */
[----:B------:R-:W-:-:S04]  /*4d70*/  LEA.HI.X R11, R11, c[0x0][0x264], R8, 0x2, P3 ;  /* 0x000099000b0b7a11 */ /* 0x000fc800018f1408 */
.L_x_1232:
        /* <DEDUP_REMOVED lines=13> */
.L_x_1231:
[----:B01----:R-:W-:Y:S05]  /*4e50*/  BSYNC B1 ;  /* 0x0000000000017941 */ /* 0x003fea0003800000 */
.L_x_1230:
[----:B------:R-:W-:Y:S05]  /*4e60*/  @!P1 BRA `(.L_x_1229) ;  /* 0x0000021000009947 */ /* 0x000fea0003800000 */
[----:B------:R-:W-:Y:S01]  /*4e70*/  IMAD.SHL.U32 R3, R4, 0x4, RZ ;  /* 0x0000000404037824 */ /* 0x000fe200078e00ff */
[----:B------:R-:W-:Y:S02]  /*4e80*/  IADD3 R11, P0, R0, R6, RZ ;  /* 0x00000006000b7210 */ /* 0x000fe40007f1e0ff */
[----:B------:R-:W-:Y:S01]  /*4e90*/  ISETP.NE.AND P2, PT, R14, RZ, PT ;  /* 0x000000ff0e00720c */ /* 0x000fe20003f45270 */
[----:B------:R-:W-:Y:S01]  /*4ea0*/  IMAD R3, R0, 0x4, -R3 ;  /* 0x0000000400037824 */ /* 0x000fe200078e0a03 */
[----:B------:R-:W-:-:S02]  /*4eb0*/  LEA R10, P1, R11, c[0x0][0x260], 0x2 ;  /* 0x000098000b0a7a11 */ /* 0x000fc400078210ff */
[----:B------:R-:W-:Y:S02]  /*4ec0*/  LEA.HI.X.SX32 R6, R0, R7, 0x1, P0 ;  /* 0x0000000700067211 */ /* 0x000fe400000f0eff */
[----:B------:R-:W-:Y:S02]  /*4ed0*/  IADD3 R3, R3, 0x210, RZ ;  /* 0x0000021003037810 */ /* 0x000fe40007ffe0ff */
[----:B------:R-:W-:-:S04]  /*4ee0*/  LEA.HI.X R11, R11, c[0x0][0x264], R6, 0x2, P1 ;  /* 0x000099000b0b7a11 */ /* 0x000fc800008f1406 */
.L_x_1233:
[----:B------:R-:W0:Y:S01]  /*4ef0*/  LDS R6, [R3+0x300] ;  /* 0x0003000003067984 */ /* 0x000e220000000800 */
[----:B------:R-:W-:Y:S01]  /*4f00*/  IMAD.MOV.U32 R7, RZ, RZ, R11 ;  /* 0x000000ffff077224 */ /* 0x000fe200078e000b */
[----:B------:R-:W-:Y:S02]  /*4f10*/  IADD3 R0, R0, 0x100, RZ ;  /* 0x0000010000007810 */ /* 0x000fe40007ffe0ff */
[----:B------:R-:W1:Y:S02]  /*4f20*/  LDS R5, [R3] ;  /* 0x0000000003057984 */ /* 0x000e640000000800 */
[----:B------:R-:W-:-:S02]  /*4f30*/  ISETP.GE.AND P0, PT, R0, UR38, PT ;  /* 0x0000002600007c0c */ /* 0x000fc4000bf06270 */
        /* <DEDUP_REMOVED lines=10> */
[----:B------:R-:W-:Y:S01]  /*4fe0*/  IADD3.X R11, RZ, R7, RZ, P1, !PT ;  /* 0x00000007ff0b7210 */ /* 0x000fe20000ffe4ff */
[----:B---3--:R-:W-:Y:S02]  /*4ff0*/  FMUL.FTZ R9, R9, R13 ;  /* 0x0000000d09097220 */ /* 0x008fe40000410000 */
[----:B------:R-:W-:Y:S04]  /*5000*/  @P2 STG.E [R6.64], R12 ;  /* 0x0000000c06002986 */ /* 0x000fe8000c101924 */
[----:B------:R-:W-:Y:S04]  /*5010*/  @P2 STG.E [R6.64+0x100], R8 ;  /* 0x0001000806002986 */ /* 0x000fe8000c101924 */
[----:B------:R-:W-:Y:S04]  /*5020*/  @P2 STG.E [R6.64+0x200], R9 ;  /* 0x0002000906002986 */ /* 0x000fe8000c101924 */
[----:B------:R-:W-:Y:S04]  /*5030*/  STS [R3], R12 ;  /* 0x0000000c03007388 */ /* 0x000fe80000000800 */
[----:B------:R-:W-:Y:S04]  /*5040*/  STS [R3+0x100], R8 ;  /* 0x0001000803007388 */ /* 0x000fe80000000800 */
[----:B------:R0:W-:Y:S02]  /*5050*/  STS [R3+0x200], R9 ;  /* 0x0002000903007388 */ /* 0x0001e40000000800 */
[----:B0-----:R-:W-:Y:S01]  /*5060*/  IMAD.MOV.U32 R3, RZ, RZ, R5 ;  /* 0x000000ffff037224 */ /* 0x001fe200078e0005 */
[----:B------:R-:W-:Y:S05]  /*5070*/  @!P0 BRA `(.L_x_1233) ;  /* 0xfffffe7000008947 */ /* 0x000fea000383ffff */
.L_x_1229:
[----:B------:R-:W-:Y:S05]  /*5080*/  BSYNC B0 ;  /* 0x0000000000007941 */ /* 0x000fea0003800000 */
.L_x_1228:
[----:B------:R-:W-:Y:S01]  /*5090*/  SHF.R.S32.HI R0, RZ, 0x1f, R23 ;  /* 0x0000001fff007819 */ /* 0x000fe20000011417 */
[----:B------:R-:W3:Y:S01]  /*50a0*/  S2R R25, SR_CTAID.X ;  /* 0x0000000000197919 */ /* 0x000ee20000002500 */
[----:B------:R-:W-:Y:S01]  /*50b0*/  USHF.R.S32.HI UR4, URZ, 0x1f, UR39 ;  /* 0x0000001f3f047899 */ /* 0x000fe20008011427 */
[----:B------:R-:W-:Y:S01]  /*50c0*/  BSSY B0, `(.L_x_1234) ;  /* 0x0000022000007945 */ /* 0x000fe20003800000 */
[----:B------:R-:W-:Y:S01]  /*50d0*/  LEA.HI R5, R0, R23, RZ, 0x4 ;  /* 0x0000001700057211 */ /* 0x000fe200078f20ff */
[----:B0-----:R-:W3:Y:S01]  /*50e0*/  S2R R6, SR_CTAID.Y ;  /* 0x0000000000067919 */ /* 0x001ee20000002600 */
[----:B------:R-:W-:Y:S01]  /*50f0*/  ULEA.HI UR4, UR4, UR39, URZ, 0x2 ;  /* 0x0000002704047291 */ /* 0x000fe2000f8f103f */
[----:B------:R-:W-:Y:S01]  /*5100*/  IMAD.MOV.U32 R15, RZ, RZ, RZ ;  /* 0x000000ffff0f7224 */ /* 0x000fe200078e00ff */
[----:B------:R-:W-:Y:S01]  /*5110*/  LOP3.LUT R0, R5, 0xfffffff0, RZ, 0xc0, !PT ;  /* 0xfffffff005007812 */ /* 0x000fe200078ec0ff */
[----:B------:R-:W-:Y:S01]  /*5120*/  CS2R R10, SRZ ;  /* 0x00000000000a7805 */ /* 0x000fe2000001ff00 */
[----:B------:R-:W-:Y:S01]  /*5130*/  ULOP3.LUT UR4, UR4, 0xfffffffc, URZ, 0xc0, !UPT ;  /* 0xfffffffc04047892 */ /* 0x000fe2000f8ec03f */
[----:B------:R-:W-:Y:S01]  /*5140*/  SHF.R.S32.HI R5, RZ, 0x4, R5 ;  /* 0x00000004ff057819 */ /* 0x000fe20000011405 */
[----:B------:R-:W-:Y:S01]  /*5150*/  CS2R R8, SRZ ;  /* 0x0000000000087805 */ /* 0x000fe2000001ff00 */
[----:B------:R-:W-:Y:S01]  /*5160*/  IMAD.IADD R0, R23, 0x1, -R0 ;  /* 0x0000000117007824 */ /* 0x000fe200078e0a00 */
[----:B------:R-:W-:-:S04]  /*5170*/  UIADD3 UR4, UR39, -UR4, URZ ;  /* 0x8000000427047290 */ /* 0x000fc8000fffe03f */
[----:B------:R-:W-:Y:S02]  /*5180*/  ISETP.GT.AND P2, PT, R0, 0xb, PT ;  /* 0x0000000b0000780c */ /* 0x000fe40003f44270 */
[----:B------:R-:W-:Y:S02]  /*5190*/  ISETP.NE.AND P0, PT, R5, UR4, PT ;  /* 0x0000000405007c0c */ /* 0x000fe4000bf05270 */
[----:B------:R-:W-:-:S04]  /*51a0*/  ISETP.NE.OR P1, PT, RZ, c[0x0][0x1ec], P2 ;  /* 0x00007b00ff007a0c */ /* 0x000fc80001725670 */
[----:B------:R-:W-:Y:S01]  /*51b0*/  ISETP.NE.OR P1, PT, R5, UR4, P1 ;  /* 0x0000000405007c0c */ /* 0x000fe20008f25670 */
[----:B--23--:R-:W-:Y:S02]  /*51c0*/  IMAD R3, R6, c[0x0][0x1d8], R25 ;  /* 0x0000760006037a24 */ /* 0x00cfe400078e0219 */
[----:B------:R-:W-:Y:S02]  /*51d0*/  IMAD.SHL.U32 R6, R0, 0x4, RZ ;  /* 0x0000000400067824 */ /* 0x000fe400078e00ff */
[----:B------:R-:W-:Y:S02]  /*51e0*/  IMAD R7, R3, 0x30, RZ ;  /* 0x0000003003077824 */ /* 0x000fe400078e02ff */
[--C-:B------:R-:W-:Y:S02]  /*51f0*/  IMAD R55, R55, c[0x0][0x1d4], R6.reuse ;  /* 0x0000750037377a24 */ /* 0x100fe400078e0206 */
[----:B------:R-:W-:-:S03]  /*5200*/  IMAD R7, R7, c[0x0][0x1d4], R6 ;  /* 0x0000750007077a24 */ /* 0x000fc600078e0206 */
[----:B------:R-:W-:Y:S02]  /*5210*/  SHF.R.S32.HI R20, RZ, 0x1f, R55 ;  /* 0x0000001fff147819 */ /* 0x000fe40000011437 */
[----:B------:R-:W-:Y:S01]  /*5220*/  SHF.R.S32.HI R19, RZ, 0x1f, R7 ;  /* 0x0000001fff137819 */ /* 0x000fe20000011407 */
[----:B------:R-:W-:Y:S05]  /*5230*/  @P1 BRA `(.L_x_1235) ;  /* 0x000000a000001947 */ /* 0x000fea0003800000 */
[----:B------:R-:W-:Y:S01]  /*5240*/  ISETP.NE.U32.AND P1, PT, RZ, c[0x0][0x190], PT ;  /* 0x00006400ff007a0c */ /* 0x000fe20003f25070 */
[----:B------:R-:W-:Y:S01]  /*5250*/  CS2R R10, SRZ ;  /* 0x00000000000a7805 */ /* 0x000fe2000001ff00 */
[----:B------:R-:W-:Y:S02]  /*5260*/  CS2R R8, SRZ ;  /* 0x0000000000087805 */ /* 0x000fe4000001ff00 */
[----:B------:R-:W-:-:S13]  /*5270*/  ISETP.NE.AND.EX P1, PT, RZ, c[0x0][0x194], PT, P1 ;  /* 0x00006500ff007a0c */ /* 0x000fda0003f25310 */
[----:B------:R-:W-:Y:S05]  /*5280*/  @!P1 BRA `(.L_x_1236) ;  /* 0x0000004000009947 */ /* 0x000fea0003800000 */
[----:B------:R-:W-:Y:S02]  /*5290*/  IMAD.MOV.U32 R9, RZ, RZ, 0x4 ;  /* 0x00000004ff097424 */ /* 0x000fe400078e00ff */
[----:B------:R-:W-:-:S04]  /*52a0*/  IMAD R8, R25, 0x30, R6 ;  /* 0x0000003019087824 */ /* 0x000fc800078e0206 */
[----:B------:R-:W-:-:S06]  /*52b0*/  IMAD.WIDE R8, R8, R9, c[0x0][0x190] ;  /* 0x0000640008087625 */ /* 0x000fcc00078e0209 */
[----:B------:R-:W5:Y:S02]  /*52c0*/  LDG.E.128 R8, [R8.64] ;  /* 0x0000002408087981 */ /* 0x000f64000c1e1d00 */
.L_x_1236:
[----:B-----5:R0:W-:Y:S02]  /*52d0*/  STS.128 [R0.X16+0x110], R8 ;  /* 0x0001100800007388 */ /* 0x0201e4000000cc00 */
.L_x_1235:
[----:B------:R-:W-:Y:S05]  /*52e0*/  BSYNC B0 ;  /* 0x0000000000007941 */ /* 0x000fea0003800000 */
.L_x_1234:
[----:B------:R-:W-:Y:S01]  /*52f0*/  BAR.SYNC.DEFER_BLOCKING 0x0 ;  /* 0x0000000000007b1d */ /* 0x000fe20000010000 */
[----:B-1----:R-:W-:Y:S01]  /*5300*/  IMAD.MOV.U32 R14, RZ, RZ, RZ ;  /* 0x000000ffff0e7224 */ /* 0x002fe200078e00ff */
[----:B------:R-:W-:-:S04]  /*5310*/  CS2R R12, SRZ ;  /* 0x00000000000c7805 */ /* 0x000fc8000001ff00 */
[----:B------:R-:W-:Y:S01]  /*5320*/  BSSY B0, `(.L_x_1237) ;  /* 0x0000161000007945 */ /* 0x000fe20003800000 */
[----:B------:R-:W-:Y:S05]  /*5330*/  @P2 BRA `(.L_x_1238) ;  /* 0x000015f000002947 */ /* 0x000fea0003800000 */
[----:B------:R-:W-:Y:S01]  /*5340*/  IMAD.IADD R21, R5, 0x1, R4 ;  /* 0x0000000105157824 */ /* 0x000fe200078e0204 */
[----:B------:R-:W-:Y:S01]  /*5350*/  BSSY B1, `(.L_x_1239) ;  /* 0x000008a000017945 */ /* 0x000fe20003800000 */
[----:B------:R-:W-:Y:S01]  /*5360*/  IMAD.U32 R22, RZ, RZ, UR39 ;  /* 0x00000027ff167e24 */ /* 0x000fe2000f8e00ff */
[----:B------:R-:W-:Y:S01]  /*5370*/  CS2R R14, SRZ ;  /* 0x00000000000e7805 */ /* 0x000fe2000001ff00 */
[----:B------:R-:W-:-:S03]  /*5380*/  IMAD R12, R21, 0x30, RZ ;  /* 0x00000030150c7824 */ /* 0x000fc600078e02ff */
[----:B------:R-:W-:Y:S02]  /*5390*/  IMNMX R22, R22, c[0x0][0x1d4], PT ;  /* 0x0000750016167a17 */ /* 0x000fe40003800200 */
        /* <DEDUP_REMOVED lines=8> */
[----:B------:R-:W-:Y:S01]  /*5420*/  IADD3 R12, -R4, -0x2, -R5 ;  /* 0xfffffffe040c7810 */ /* 0x000fe20007ffe905 */
[----:B------:R-:W-:Y:S01]  /*5430*/  UIADD3 UR4, -UR38, URZ, URZ ;  /* 0x0000003f26047290 */ /* 0x000fe2000fffe13f */
[----:B------:R-:W-:Y:S01]  /*5440*/  HFMA2.MMA R41, -RZ, RZ, 0, 2.384185791015625e-07 ;  /* 0x00000004ff297435 */ /* 0x000fe200000001ff */
[----:B------:R-:W-:Y:S01]  /*5450*/  ULOP3.LUT UR5, URZ, UR5, URZ, 0x33, !UPT ;  /* 0x000000053f057292 */ /* 0x000fe2000f8e333f */
[----:B------:R-:W-:Y:S01]  /*5460*/  IMAD R13, R24, c[0x0][0x1d8], R25 ;  /* 0x00007600180d7a24 */ /* 0x000fe200078e0219 */
[----:B------:R-:W-:Y:S01]  /*5470*/  BSSY B2, `(.L_x_1241) ;  /* 0x000002c000027945 */ /* 0x000fe20003800000 */
[----:B------:R-:W-:Y:S01]  /*5480*/  IMAD.MOV.U32 R25, RZ, RZ, R21 ;  /* 0x000000ffff197224 */ /* 0x000fe200078e0015 */
[----:B------:R-:W-:Y:S01]  /*5490*/  UISETP.LT.AND UP0, UPT, UR5, UR4, UPT ;  /* 0x000000040500728c */ /* 0x000fe2000bf01270 */
[----:B------:R-:W-:Y:S01]  /*54a0*/  IMAD R40, R13, 0x30, R6 ;  /* 0x000000300d287824 */ /* 0x000fe200078e0206 */
[----:B------:R-:W-:-:S02]  /*54b0*/  CS2R R14, SRZ ;  /* 0x00000000000e7805 */ /* 0x000fc4000001ff00 */
[----:B------:R-:W-:Y:S01]  /*54c0*/  USEL UR4, UR5, UR4, !UP0 ;  /* 0x0000000405047287 */ /* 0x000fe2000c000000 */
[----:B------:R-:W-:-:S05]  /*54d0*/  IMAD.WIDE R40, R40, R41, c[0x0][0x238] ;  /* 0x00008e0028287625 */ /* 0x000fca00078e0229 */
[----:B------:R-:W-:Y:S02]  /*54e0*/  IADD3 R36, R12, -UR4, RZ ;  /* 0x800000040c247c10 */ /* 0x000fe4000fffe0ff */
[----:B------:R-:W-:Y:S02]  /*54f0*/  CS2R R12, SRZ ;  /* 0x00000000000c7805 */ /* 0x000fe4000001ff00 */
[----:B------:R-:W-:-:S13]  /*5500*/  LOP3.LUT P1, RZ, R36, 0x4, RZ, 0xc0, !PT ;  /* 0x0000000424ff7812 */ /* 0x000fda000782c0ff */
[----:B------:R-:W-:Y:S05]  /*5510*/  @P1 BRA `(.L_x_1242) ;  /* 0x0000021000001947 */ /* 0x000fea0003800000 */
[----:B------:R-:W-:Y:S01]  /*5520*/  IADD3 R12, P1, R17, R21, RZ ;  /* 0x00000015110c7210 */ /* 0x000fe20007f3e0ff */
[----:B------:R1:W2:Y:S03]  /*5530*/  LDS R25, [R5.X4+0x210] ;  /* 0x0002100005197984 */ /* 0x0002a60000004800 */
        /* <DEDUP_REMOVED lines=12> */
[----:B------:R-:W-:-:S13]  /*5600*/  ISETP.NE.AND P1, PT, RZ, c[0x0][0x1ec], PT ;  /* 0x00007b00ff007a0c */ /* 0x000fda0003f25270 */
        /* <DEDUP_REMOVED lines=13> */
.L_x_1243:
[C---:B-12--5:R-:W-:Y:S02]  /*56e0*/  FFMA.FTZ R12, R25.reuse, R12, RZ ;  /* 0x0000000c190c7223 */ /* 0x066fe400000100ff */
[C---:B------:R-:W-:Y:S02]  /*56f0*/  FFMA.FTZ R13, R25.reuse, R13, RZ ;  /* 0x0000000d190d7223 */ /* 0x040fe400000100ff */
[C---:B------:R-:W-:Y:S02]  /*5700*/  FFMA.FTZ R14, R25.reuse, R14, RZ ;  /* 0x0000000e190e7223 */ /* 0x040fe400000100ff */
[----:B------:R-:W-:Y:S01]  /*5710*/  FFMA.FTZ R15, R25, R15, RZ ;  /* 0x0000000f190f7223 */ /* 0x000fe200000100ff */
[----:B------:R-:W-:Y:S02]  /*5720*/  IADD3 R25, R21, 0x4, RZ ;  /* 0x0000000415197810 */ /* 0x000fe40007ffe0ff */
.L_x_1242:
[----:B------:R-:W-:Y:S05]  /*5730*/  BSYNC B2 ;  /* 0x0000000000027941 */ /* 0x000fea0003800000 */
.L_x_1241:
[----:B------:R-:W-:-:S13]  /*5740*/  LOP3.LUT P1, RZ, R36, 0xfffffffc, RZ, 0xc0, !PT ;  /* 0xfffffffc24ff7812 */ /* 0x000fda000782c0ff */
[----:B------:R-:W-:Y:S05]  /*5750*/  @!P1 BRA `(.L_x_1240) ;  /* 0x0000049000009947 */ /* 0x000fea0003800000 */
[----:B------:R-:W-:Y:S01]  /*5760*/  LEA R29, R25, 0x10, 0x2 ;  /* 0x00000010191d7811 */ /* 0x000fe200078e10ff */
[----:B------:R-:W-:Y:S01]  /*5770*/  IMAD.MOV.U32 R28, RZ, RZ, c[0x0][0x1d8] ;  /* 0x00007600ff1c7624 */ /* 0x000fe200078e00ff */
[----:B------:R-:W-:Y:S01]  /*5780*/  IADD3 R43, P3, R17, R25, RZ ;  /* 0x00000019112b7210 */ /* 0x000fe20007f7e0ff */
[C---:B------:R-:W-:Y:S01]  /*5790*/  IMAD R47, R25.reuse, 0x30, RZ ;  /* 0x00000030192f7824 */ /* 0x040fe200078e02ff */
[----:B------:R-:W-:Y:S01]  /*57a0*/  ISETP.NE.AND P1, PT, RZ, c[0x0][0x1ec], PT ;  /* 0x00007b00ff007a0c */ /* 0x000fe20003f25270 */
[----:B------:R-:W-:Y:S01]  /*57b0*/  IMAD R29, R4, -0x4, R29 ;  /* 0xfffffffc041d7824 */ /* 0x000fe200078e021d */
[----:B------:R-:W-:Y:S01]  /*57c0*/  LEA.HI.X.SX32 R30, R25, R16, 0x1, P3 ;  /* 0x00000010191e7211 */ /* 0x000fe200018f0eff */
[----:B------:R-:W-:Y:S01]  /*57d0*/  IMAD R28, R28, c[0x0][0x1d4], RZ ;  /* 0x000075001c1c7a24 */ /* 0x000fe200078e02ff */
[----:B------:R-:W-:Y:S02]  /*57e0*/  LEA R42, P3, R43, c[0x0][0x1a8], 0x2 ;  /* 0x00006a002b2a7a11 */ /* 0x000fe400078610ff */
[----:B------:R-:W-:Y:S01]  /*57f0*/  IADD3 R48, R29, 0x210, RZ ;  /* 0x000002101d307810 */ /* 0x000fe20007ffe0ff */
[----:B------:R-:W-:Y:S01]  /*5800*/  IMAD R46, R28, 0x30, RZ ;  /* 0x000000301c2e7824 */ /* 0x000fe200078e02ff */
[----:B------:R-:W-:-:S05]  /*5810*/  LEA.HI.X R43, R43, c[0x0][0x1ac], R30, 0x2, P3 ;  /* 0x00006b002b2b7a11 */ /* 0x000fca00018f141e */
.L_x_1246:
[----:B-1----:R-:W2:Y:S01]  /*5820*/  LDG.E R28, [R42.64] ;  /* 0x000000242a1c7981 */ /* 0x002ea2000c1e1900 */
[----:B------:R-:W-:-:S02]  /*5830*/  IADD3 R29, P4, R7, R47, RZ ;  /* 0x0000002f071d7210 */ /* 0x000fc40007f9e0ff */
[----:B------:R-:W-:Y:S02]  /*5840*/  ISETP.NE.AND P5, PT, R2, RZ, PT ;  /* 0x000000ff0200720c */ /* 0x000fe40003fa5270 */
[----:B------:R-:W-:Y:S02]  /*5850*/  LEA.HI.X.SX32 R30, R47, R19, 0x1, P4 ;  /* 0x000000132f1e7211 */ /* 0x000fe400020f0eff */
[----:B------:R-:W-:-:S04]  /*5860*/  LEA R44, P4, R29, c[0x0][0x1a0], 0x2 ;  /* 0x000068001d2c7a11 */ /* 0x000fc800078810ff */
        /* <DEDUP_REMOVED lines=10> */
[----:B-1---5:R-:W-:Y:S02]  /*5910*/  FADD.FTZ R28, R28, R36 ;  /* 0x000000241c1c7221 */ /* 0x022fe40000010000 */
        /* <DEDUP_REMOVED lines=8> */
.L_x_1244:
        /* <DEDUP_REMOVED lines=9> */
[C---:B---3-5:R-:W-:Y:S02]  /*5a30*/  FFMA.FTZ R37, R36.reuse, R28, R12 ;  /* 0x0000001c24257223 */ /* 0x068fe4000001000c */
[C---:B------:R-:W-:Y:S02]  /*5a40*/  FFMA.FTZ R38, R36.reuse, R29, R13 ;  /* 0x0000001d24267223 */ /* 0x040fe4000001000d */
[C---:B------:R-:W-:Y:S02]  /*5a50*/  FFMA.FTZ R39, R36.reuse, R30, R14 ;  /* 0x0000001e24277223 */ /* 0x040fe4000001000e */
[----:B------:R-:W-:Y:S01]  /*5a60*/  FFMA.FTZ R36, R36, R31, R15 ;  /* 0x0000001f24247223 */ /* 0x000fe2000001000f */
[----:B------:R-:W-:Y:S05]  /*5a70*/  @P1 BRA `(.L_x_1245) ;  /* 0x000000b000001947 */ /* 0x000fea0003800000 */
[----:B------:R-:W2:Y:S04]  /*5a80*/  @P5 LDG.E.128 R12, [R40.64] ;  /* 0x00000024280c5981 */ /* 0x000ea8000c1e1d00 */
[----:B-1----:R-:W1:Y:S02]  /*5a90*/  LDS.128 R28, [R0.X16+0x110] ;  /* 0x00011000001c7984 */ /* 0x002e64000000cc00 */
[----:B-1----:R-:W-:-:S02]  /*5aa0*/  FADD.FTZ R32, R28, R32 ;  /* 0x000000201c207221 */ /* 0x002fc40000010000 */
        /* <DEDUP_REMOVED lines=8> */
.L_x_1245:
        /* <DEDUP_REMOVED lines=12> */
.L_x_1240:
[----:B------:R-:W-:Y:S05]  /*5bf0*/  BSYNC B1 ;  /* 0x0000000000017941 */ /* 0x000fea0003800000 */
.L_x_1239:
[----:B------:R-:W-:-:S13]  /*5c00*/  ISETP.GE.AND P1, PT, R21, UR39, PT ;  /* 0x0000002715007c0c */ /* 0x000fda000bf26270 */
[----:B------:R-:W-:Y:S05]  /*5c10*/  @P1 BRA `(.L_x_1238) ;  /* 0x00000d1000001947 */ /* 0x000fea0003800000 */
[----:B-1----:R-:W1:Y:S01]  /*5c20*/  S2R R29, SR_CTAID.X ;  /* 0x00000000001d7919 */ /* 0x002e620000002500 */
[----:B------:R-:W-:Y:S01]  /*5c30*/  IMAD.U32 R22, RZ, RZ, UR38 ;  /* 0x00000026ff167e24 */ /* 0x000fe2000f8e00ff */
[----:B------:R-:W-:Y:S01]  /*5c40*/  BSSY B1, `(.L_x_1247) ;  /* 0x0000045000017945 */ /* 0x000fe20003800000 */
[----:B------:R-:W-:-:S03]  /*5c50*/  IMAD.MOV.U32 R40, RZ, RZ, 0x4 ;  /* 0x00000004ff287424 */ /* 0x000fc600078e00ff */
[----:B------:R-:W-:-:S05]  /*5c60*/  IADD3 R25, -R5, -0x2, R22 ;  /* 0xfffffffe05197810 */ /* 0x000fca0007ffe116 */
[----:B------:R-:W-:-:S05]  /*5c70*/  IMAD.IADD R25, R25, 0x1, -R4 ;  /* 0x0000000119197824 */ /* 0x000fca00078e0a04 */
[----:B------:R-:W-:Y:S01]  /*5c80*/  LOP3.LUT P1, RZ, R25, 0x4, RZ, 0xc0, !PT ;  /* 0x0000000419ff7812 */ /* 0x000fe2000782c0ff */
[----:B-1----:R-:W-:-:S04]  /*5c90*/  IMAD R29, R24, c[0x0][0x1d8], R29 ;  /* 0x00007600181d7a24 */ /* 0x002fc800078e021d */
[----:B------:R-:W-:-:S04]  /*5ca0*/  IMAD R29, R29, 0x30, R6 ;  /* 0x000000301d1d7824 */ /* 0x000fc800078e0206 */
[----:B------:R-:W-:-:S04]  /*5cb0*/  IMAD.WIDE R40, R29, R40, c[0x0][0x238] ;  /* 0x00008e001d287625 */ /* 0x000fc800078e0228 */
[----:B------:R-:W-:Y:S05]  /*5cc0*/  @P1 BRA `(.L_x_1248) ;  /* 0x000003c000001947 */ /* 0x000fea0003800000 */
[----:B------:R-:W-:Y:S01]  /*5cd0*/  ISETP.GE.AND P1, PT, R21, c[0x0][0x1d4], PT ;  /* 0x0000750015007a0c */ /* 0x000fe20003f26270 */
[----:B------:R-:W-:-:S12]  /*5ce0*/  BSSY B2, `(.L_x_1249) ;  /* 0x0000039000027945 */ /* 0x000fd80003800000 */
[----:B------:R-:W-:Y:S05]  /*5cf0*/  @!P1 BRA `(.L_x_1250) ;  /* 0x0000037000009947 */ /* 0x000fea0003800000 */
[----:B------:R-:W-:Y:S01]  /*5d00*/  IABS R31, c[0x0][0x1d4] ;  /* 0x00007500001f7a13 */ /* 0x000fe20000000000 */
[----:B------:R-:W-:Y:S01]  /*5d10*/  IMAD.MOV.U32 R28, RZ, RZ, RZ ;  /* 0x000000ffff1c7224 */ /* 0x000fe200078e00ff */
[----:B------:R-:W-:Y:S02]  /*5d20*/  ISETP.GE.AND P3, PT, R21, RZ, PT ;  /* 0x000000ff1500720c */ /* 0x000fe40003f66270 */
[----:B------:R-:W1:Y:S01]  /*5d30*/  I2F.RP R30, R31 ;  /* 0x0000001f001e7306 */ /* 0x000e620000209400 */
[----:B------:R-:W-:-:S07]  /*5d40*/  ISETP.NE.AND P4, PT, RZ, c[0x0][0x1d4], PT ;  /* 0x00007500ff007a0c */ /* 0x000fce0003f85270 */
[----:B-1----:R-:W1:Y:S02]  /*5d50*/  MUFU.RCP R30, R30 ;  /* 0x0000001e001e7308 */ /* 0x002e640000001000 */
[----:B-1----:R-:W-:-:S06]  /*5d60*/  IADD3 R32, R30, 0xffffffe, RZ ;  /* 0x0ffffffe1e207810 */ /* 0x002fcc0007ffe0ff */
[----:B------:R-:W1:Y:S02]  /*5d70*/  F2I.FTZ.U32.TRUNC.NTZ R29, R32 ;  /* 0x00000020001d7305 */ /* 0x000e64000021f000 */
[----:B-1----:R-:W-:-:S04]  /*5d80*/  IMAD.MOV R22, RZ, RZ, -R29 ;  /* 0x000000ffff167224 */ /* 0x002fc800078e0a1d */
[----:B------:R-:W-:Y:S01]  /*5d90*/  IMAD R33, R22, R31, RZ ;  /* 0x0000001f16217224 */ /* 0x000fe200078e02ff */
[----:B------:R-:W-:-:S03]  /*5da0*/  IABS R22, R21 ;  /* 0x0000001500167213 */ /* 0x000fc60000000000 */
        /* <DEDUP_REMOVED lines=12> */
[----:B------:R-:W-:-:S05]  /*5e70*/  IADD3 R28, P1, R17, R22, RZ ;  /* 0x00000016111c7210 */ /* 0x000fca0007f3e0ff */
[----:B------:R-:W-:Y:S01]  /*5e80*/  IMAD.X R29, R16, 0x1, R29, P1 ;  /* 0x00000001101d7824 */ /* 0x000fe200008e061d */
        /* <DEDUP_REMOVED lines=11> */
[----:B------:R-:W5:Y:S01]  /*5f40*/  LDG.E.128 R28, [R28.64] ;  /* 0x000000241c1c7981 */ /* 0x000f62000c1e1d00 */
[----:B------:R-:W-:-:S13]  /*5f50*/  ISETP.NE.AND P1, PT, RZ, c[0x0][0x1ec], PT ;  /* 0x00007b00ff007a0c */ /* 0x000fda0003f25270 */
[----:B------:R-:W-:Y:S05]  /*5f60*/  @P1 BRA `(.L_x_1251) ;  /* 0x000000c000001947 */ /* 0x000fea0003800000 */
[----:B-1----:R-:W-:Y:S01]  /*5f70*/  ISETP.NE.AND P5, PT, R2, RZ, PT ;  /* 0x000000ff0200720c */ /* 0x002fe20003fa5270 */
[----:B------:R-:W1:-:S12]  /*5f80*/  LDS.128 R36, [R0.X16+0x110] ;  /* 0x0001100000247984 */ /* 0x000e58000000cc00 */
[----:B------:R-:W3:Y:S01]  /*5f90*/  @P5 LDG.E.128 R32, [R40.64] ;  /* 0x0000002428205981 */ /* 0x000ee2000c1e1d00 */
[----:B-1---5:R-:W-:Y:S02]  /*5fa0*/  FADD.FTZ R28, R36, R28 ;  /* 0x0000001c241c7221 */ /* 0x022fe40000010000 */
        /* <DEDUP_REMOVED lines=8> */
.L_x_1251:
[C---:B-12--5:R-:W-:Y:S02]  /*6030*/  FFMA.FTZ R12, R22.reuse, R28, R12 ;  /* 0x0000001c160c7223 */ /* 0x066fe4000001000c */
[C---:B------:R-:W-:Y:S02]  /*6040*/  FFMA.FTZ R13, R22.reuse, R29, R13 ;  /* 0x0000001d160d7223 */ /* 0x040fe4000001000d */
[C---:B------:R-:W-:Y:S02]  /*6050*/  FFMA.FTZ R14, R22.reuse, R30, R14 ;  /* 0x0000001e160e7223 */ /* 0x040fe4000001000e */
[----:B------:R-:W-:Y:S02]  /*6060*/  FFMA.FTZ R15, R22, R31, R15 ;  /* 0x0000001f160f7223 */ /* 0x000fe4000001000f */
.L_x_1250:
[----:B------:R-:W-:Y:S05]  /*6070*/  BSYNC B2 ;  /* 0x0000000000027941 */ /* 0x000fea0003800000 */
.L_x_1249:
[----:B------:R-:W-:Y:S02]  /*6080*/  IADD3 R21, R21, 0x4, RZ ;  /* 0x0000000415157810 */ /* 0x000fe40007ffe0ff */
.L_x_1248:
[----:B------:R-:W-:Y:S05]  /*6090*/  BSYNC B1 ;  /* 0x0000000000017941 */ /* 0x000fea0003800000 */
.L_x_1247:
[----:B------:R-:W-:-:S13]  /*60a0*/  LOP3.LUT P1, RZ, R25, 0xfffffffc, RZ, 0xc0, !PT ;  /* 0xfffffffc19ff7812 */ /* 0x000fda000782c0ff */
[----:B------:R-:W-:Y:S05]  /*60b0*/  @!P1 BRA `(.L_x_1238) ;  /* 0x0000087000009947 */ /* 0x000fea0003800000 */
[----:B------:R-:W-:Y:S02]  /*60c0*/  IMAD.SHL.U32 R26, R4, 0x4, RZ ;  /* 0x00000004041a7824 */ /* 0x000fe400078e00ff */
[----:B------:R-:W-:Y:S02]  /*60d0*/  IMAD.MOV.U32 R42, RZ, RZ, 0x30 ;  /* 0x00000030ff2a7424 */ /* 0x000fe400078e00ff */
[----:B------:R-:W-:Y:S01]  /*60e0*/  IMAD.MOV.U32 R22, RZ, RZ, RZ ;  /* 0x000000ffff167224 */ /* 0x000fe200078e00ff */
[C---:B------:R-:W-:Y:S01]  /*60f0*/  LEA R25, R21.reuse, -R26, 0x2 ;  /* 0x8000001a15197211 */ /* 0x040fe200078e10ff */
[----:B------:R-:W-:-:S05]  /*6100*/  IMAD R42, R21, R42, 0xc0 ;  /* 0x000000c0152a7424 */ /* 0x000fca00078e022a */
.L_x_1258:
        /* <DEDUP_REMOVED lines=33> */
[----:B------:R-:W-:-:S04]  /*6320*/  IADD3 R30, P1, R17, R28, RZ ;  /* 0x0000001c111e7210 */ /* 0x000fc80007f3e0ff */
[----:B------:R-:W-:Y:S02]  /*6330*/  IADD3.X R29, R16, R29, RZ, P1, !PT ;  /* 0x0000001d101d7210 */ /* 0x000fe40000ffe4ff */
        /* <DEDUP_REMOVED lines=25> */
.L_x_1254:
[C---:B-12--5:R-:W-:Y:S02]  /*64d0*/  FFMA.FTZ R12, R44.reuse, R28, R12 ;  /* 0x0000001c2c0c7223 */ /* 0x066fe4000001000c */
[C---:B------:R-:W-:Y:S02]  /*64e0*/  FFMA.FTZ R13, R44.reuse, R29, R13 ;  /* 0x0000001d2c0d7223 */ /* 0x040fe4000001000d */
[C---:B------:R-:W-:Y:S02]  /*64f0*/  FFMA.FTZ R14, R44.reuse, R30, R14 ;  /* 0x0000001e2c0e7223 */ /* 0x040fe4000001000e */
[----:B------:R-:W-:Y:S02]  /*6500*/  FFMA.FTZ R15, R44, R31, R15 ;  /* 0x0000001f2c0f7223 */ /* 0x000fe4000001000f */
.L_x_1253:
[----:B------:R-:W-:Y:S05]  /*6510*/  BSYNC B1 ;  /* 0x0000000000017941 */ /* 0x000fea0003800000 */
.L_x_1252:
[----:B------:R-:W-:Y:S01]  /*6520*/  IADD3 R35, R21, 0x4, RZ ;  /* 0x0000000415237810 */ /* 0x000fe20007ffe0ff */
[----:B------:R-:W-:Y:S03]  /*6530*/  BSSY B1, `(.L_x_1255) ;  /* 0x000003a000017945 */ /* 0x000fe60003800000 */
[----:B------:R-:W-:-:S13]  /*6540*/  ISETP.GE.AND P1, PT, R35, c[0x0][0x1d4], PT ;  /* 0x0000750023007a0c */ /* 0x000fda0003f26270 */
[----:B------:R-:W-:Y:S05]  /*6550*/  @!P1 BRA `(.L_x_1256) ;  /* 0x0000037000009947 */ /* 0x000fea0003800000 */
[----:B------:R-:W-:Y:S01]  /*6560*/  IABS R31, c[0x0][0x1d4] ;  /* 0x00007500001f7a13 */ /* 0x000fe20000000000 */
[----:B------:R-:W1:Y:S01]  /*6570*/  LDS R43, [R43+0x220] ;  /* 0x000220002b2b7984 */ /* 0x000e620000000800 */
        /* <DEDUP_REMOVED lines=37> */
[----:B-1----:R-:W-:Y:S01]  /*67d0*/  ISETP.NE.AND P5, PT, R2, RZ, PT ;  /* 0x000000ff0200720c */ /* 0x002fe20003fa5270 */
        /* <DEDUP_REMOVED lines=11> */
.L_x_1257:
[C---:B-1---5:R-:W-:Y:S02]  /*6890*/  FFMA.FTZ R12, R43.reuse, R28, R12 ;  /* 0x0000001c2b0c7223 */ /* 0x062fe4000001000c */
[C---:B------:R-:W-:Y:S02]  /*68a0*/  FFMA.FTZ R13, R43.reuse, R29, R13 ;  /* 0x0000001d2b0d7223 */ /* 0x040fe4000001000d */
[C---:B------:R-:W-:Y:S02]  /*68b0*/  FFMA.FTZ R14, R43.reuse, R30, R14 ;  /* 0x0000001e2b0e7223 */ /* 0x040fe4000001000e */
[----:B------:R-:W-:Y:S02]  /*68c0*/  FFMA.FTZ R15, R43, R31, R15 ;  /* 0x0000001f2b0f7223 */ /* 0x000fe4000001000f */
.L_x_1256:
[----:B------:R-:W-:Y:S05]  /*68d0*/  BSYNC B1 ;  /* 0x0000000000017941 */ /* 0x000fea0003800000 */
.L_x_1255:
[----:B------:R-:W-:Y:S02]  /*68e0*/  IADD3 R21, R21, 0x8, RZ ;  /* 0x0000000815157810 */ /* 0x000fe40007ffe0ff */
[----:B------:R-:W-:Y:S02]  /*68f0*/  IADD3 R22, R22, 0x20, RZ ;  /* 0x0000002016167810 */ /* 0x000fe40007ffe0ff */
[----:B------:R-:W-:-:S02]  /*6900*/  ISETP.GE.AND P1, PT, R21, UR39, PT ;  /* 0x0000002715007c0c */ /* 0x000fc4000bf26270 */
[----:B------:R-:W-:-:S11]  /*6910*/  IADD3 R42, R42, 0x180, RZ ;  /* 0x000001802a2a7810 */ /* 0x000fd60007ffe0ff */
[----:B------:R-:W-:Y:S05]  /*6920*/  @!P1 BRA `(.L_x_1258) ;  /* 0xfffff7e000009947 */ /* 0x000fea000383ffff */
.L_x_1238:
[----:B------:R-:W-:Y:S05]  /*6930*/  BSYNC B0 ;  /* 0x0000000000007941 */ /* 0x000fea0003800000 */
.L_x_1237:
[----:B------:R-:W-:Y:S01]  /*6940*/  ISETP.GT.OR P0, PT, R0, 0xb, P0 ;  /* 0x0000000b0000780c */ /* 0x000fe20000704670 */
[----:B------:R-:W-:-:S12]  /*6950*/  BSSY B0, `(.L_x_1259) ;  /* 0x0000027000007945 */ /* 0x000fd80003800000 */
[----:B------:R-:W-:Y:S05]  /*6960*/  @P0 BRA `(.L_x_1260) ;  /* 0x0000025000000947 */ /* 0x000fea0003800000 */
[----:B------:R-:W-:Y:S02]  /*6970*/  UMOV UR4, 0x30 ;  /* 0x0000003000047882 */ /* 0x000fe40000000000 */
[----:B------:R-:W-:-:S06]  /*6980*/  UIMAD UR4, UR38, UR4, -0x30 ;  /* 0xffffffd0260474a4 */ /* 0x000fcc000f8e0204 */
[----:B0-----:R-:W-:Y:S02]  /*6990*/  IADD3 R0, P0, R7, UR4, RZ ;  /* 0x0000000407007c10 */ /* 0x001fe4000ff1e0ff */
[----:B------:R-:W-:-:S04]  /*69a0*/  MOV R16, UR4 ;  /* 0x0000000400107c02 */ /* 0x000fc80008000f00 */
[----:B------:R-:W-:Y:S02]  /*69b0*/  LEA.HI.X.SX32 R17, R16, R19, 0x1, P0 ;  /* 0x0000001310117211 */ /* 0x000fe400000f0eff */
[----:B-1----:R-:W-:-:S04]  /*69c0*/  LEA R28, P0, R0, c[0x0][0x1a0], 0x2 ;  /* 0x00006800001c7a11 */ /* 0x002fc800078010ff */
[----:B------:R-:W-:-:S06]  /*69d0*/  LEA.HI.X R29, R0, c[0x0][0x1a4], R17, 0x2, P0 ;  /* 0x00006900001d7a11 */ /* 0x000fcc00000f1411 */
[----:B------:R-:W5:Y:S01]  /*69e0*/  LDG.E.128 R28, [R28.64] ;  /* 0x000000241c1c7981 */ /* 0x000f62000c1e1d00 */
[----:B------:R-:W-:Y:S02]  /*69f0*/  IADD3 R4, -R4, UR39, RZ ;  /* 0x0000002704047c10 */ /* 0x000fe4000fffe1ff */
[----:B------:R-:W-:-:S04]  /*6a00*/  ISETP.NE.AND P0, PT, RZ, c[0x0][0x1ec], PT ;  /* 0x00007b00ff007a0c */ /* 0x000fc80003f05270 */
[----:B------:R-:W0:Y:S09]  /*6a10*/  LDS R4, [R4.X4+0x210] ;  /* 0x0002100004047984 */ /* 0x000e320000004800 */
[----:B------:R-:W-:Y:S05]  /*6a20*/  @P0 BRA `(.L_x_1261) ;  /* 0x0000015000000947 */ /* 0x000fea0003800000 */
[----:B------:R-:W-:-:S13]  /*6a30*/  ISETP.NE.AND P1, PT, R2, RZ, PT ;  /* 0x000000ff0200720c */ /* 0x000fda0003f25270 */
[----:B------:R-:W1:Y:S01]  /*6a40*/  @P1 S2R R17, SR_CTAID.X ;  /* 0x0000000000111919 */ /* 0x000e620000002500 */
[----:B------:R-:W-:Y:S02]  /*6a50*/  @P1 IMAD.MOV.U32 R16, RZ, RZ, 0x4 ;  /* 0x00000004ff101424 */ /* 0x000fe400078e00ff */
[----:B-1----:R-:W-:-:S04]  /*6a60*/  @P1 IMAD R17, R24, c[0x0][0x1d8], R17 ;  /* 0x0000760018111a24 */ /* 0x002fc800078e0211 */
[----:B------:R-:W-:-:S04]  /*6a70*/  @P1 IMAD R17, R17, 0x30, R6 ;  /* 0x0000003011111824 */ /* 0x000fc800078e0206 */
[----:B------:R-:W-:-:S05]  /*6a80*/  @P1 IMAD.WIDE R16, R17, R16, c[0x0][0x238] ;  /* 0x00008e0011101625 */ /* 0x000fca00078e0210 */
[----:B------:R-:W2:Y:S01]  /*6a90*/  @P1 LDG.E.128 R24, [R16.64] ;  /* 0x0000002410181981 */ /* 0x000ea2000c1e1d00 */
        /* <DEDUP_REMOVED lines=9> */
[----:B--2---:R-:W-:Y:S02]  /*6b30*/  @P1 FMUL.FTZ R28, R28, R24 ;  /* 0x000000181c1c1220 */ /* 0x004fe40000410000 */
[----:B------:R-:W-:Y:S02]  /*6b40*/  @P1 FMUL.FTZ R29, R29, R25 ;  /* 0x000000191d1d1220 */ /* 0x000fe40000410000 */
[----:B------:R-:W-:Y:S02]  /*6b50*/  @P1 FMUL.FTZ R30, R30, R26 ;  /* 0x0000001a1e1e1220 */ /* 0x000fe40000410000 */
[----:B------:R-:W-:-:S05]  /*6b60*/  @P1 FMUL.FTZ R31, R31, R27 ;  /* 0x0000001b1f1f1220 */ /* 0x000fca0000410000 */
[----:B------:R1:W-:Y:S02]  /*6b70*/  STG.E.128 [R8.64], R28 ;  /* 0x0000001c08007986 */ /* 0x0003e4000c101d24 */
.L_x_1261:
[C---:B0----5:R-:W-:Y:S02]  /*6b80*/  FFMA.FTZ R12, R4.reuse, R28, R12 ;  /* 0x0000001c040c7223 */ /* 0x061fe4000001000c */
[C---:B------:R-:W-:Y:S02]  /*6b90*/  FFMA.FTZ R13, R4.reuse, R29, R13 ;  /* 0x0000001d040d7223 */ /* 0x040fe4000001000d */
[C---:B------:R-:W-:Y:S02]  /*6ba0*/  FFMA.FTZ R14, R4.reuse, R30, R14 ;  /* 0x0000001e040e7223 */ /* 0x040fe4000001000e */
[----:B------:R-:W-:Y:S02]  /*6bb0*/  FFMA.FTZ R15, R4, R31, R15 ;  /* 0x0000001f040f7223 */ /* 0x000fe4000001000f */
.L_x_1260:
[----:B------:R-:W-:Y:S05]  /*6bc0*/  BSYNC B0 ;  /* 0x0000000000007941 */ /* 0x000fea0003800000 */
.L_x_1259:
[----:B0-----:R-:W-:Y:S01]  /*6bd0*/  IADD3 R0, R23, 0xf, RZ ;  /* 0x0000000f17007810 */ /* 0x001fe20007ffe0ff */
        /* <DEDUP_REMOVED lines=9> */
[----:B------:R-:W-:-:S09]  /*6c70*/  ISETP.GT.AND P2, PT, R23, 0xf, PT ;  /* 0x0000000f1700780c */ /* 0x000fd20003f44270 */
[----:B------:R-:W-:Y:S04]  /*6c80*/  @!P1 STS.128 [R5.X4+0x90], R12 ;  /* 0x0000900c05009388 */ /* 0x000fe80000004c00 */
[----:B------:R-:W-:Y:S01]  /*6c90*/  BAR.SYNC.DEFER_BLOCKING 0x0 ;  /* 0x0000000000007b1d */ /* 0x000fe20000010000 */
[----:B------:R-:W-:-:S05]  /*6ca0*/  ISETP.NE.AND P1, PT, R0, 0x10, PT ;  /* 0x000000100000780c */ /* 0x000fca0003f25270 */
[----:B-1----:R-:W0:Y:S02]  /*6cb0*/  @!P3 LDS.128 R8, [R5.X4+0x210] ;  /* 0x000210000508b984 */ /* 0x002e240000004c00 */
        /* <DEDUP_REMOVED lines=13> */
.L_x_1262:
[----:B------:R-:W-:Y:S05]  /*6d90*/  @P0 EXIT ;  /* 0x000000000000094d */ /* 0x000fea0003800000 */
[----:B------:R-:W-:-:S05]  /*6da0*/  IMAD.MOV.U32 R0, RZ, RZ, c[0x0][0x258] ;  /* 0x00009600ff007624 */ /* 0x000fca00078e00ff */
[----:B------:R-:W-:-:S13]  /*6db0*/  ISETP.NE.AND P0, PT, R0, 0x2, PT ;  /* 0x000000020000780c */ /* 0x000fda0003f05270 */
[----:B------:R-:W-:Y:S02]  /*6dc0*/  @P0 IMAD.MOV.U32 R5, RZ, RZ, 0x4 ;  /* 0x00000004ff050424 */ /* 0x000fe400078e00ff */
[----:B------:R-:W-:-:S04]  /*6dd0*/  @P0 IMAD R4, R3, 0x30, R6 ;  /* 0x0000003003040824 */ /* 0x000fc800078e0206 */
[----:B------:R-:W-:-:S05]  /*6de0*/  @P0 IMAD.WIDE R4, R4, R5, c[0x0][0x160] ;  /* 0x0000580004040625 */ /* 0x000fca00078e0205 */
[----:B------:R0:W-:Y:S01]  /*6df0*/  @P0 STG.E.128 [R4.64], R12 ;  /* 0x0000000c04000986 */ /* 0x0001e2000c101d24 */
[----:B------:R-:W-:Y:S05]  /*6e00*/  @P0 EXIT ;  /* 0x000000000000094d */ /* 0x000fea0003800000 */
[----:B0-----:R-:W-:Y:S02]  /*6e10*/  IMAD.MOV.U32 R4, RZ, RZ, c[0x0][0x250] ;  /* 0x00009400ff047624 */ /* 0x001fe400078e00ff */
[----:B------:R-:W-:-:S05]  /*6e20*/  IMAD.MOV.U32 R5, RZ, RZ, c[0x0][0x254] ;  /* 0x00009500ff057624 */ /* 0x000fca00078e00ff */
        /* <DEDUP_REMOVED lines=26> */
.L_x_1130:
[----:B------:R-:W-:Y:S01]  /*6fd0*/  IMAD.MOV.U32 R50, RZ, RZ, R3 ;  /* 0x000000ffff327224 */ /* 0x000fe200078e0003 */
[----:B------:R-:W-:Y:S01]  /*6fe0*/  MOV R69, 0xffffffff ;  /* 0xffffffff00457802 */ /* 0x000fe20000000f00 */
[----:B------:R-:W-:Y:S01]  /*6ff0*/  IMAD.MOV.U32 R51, RZ, RZ, 0x10 ;  /* 0x00000010ff337424 */ /* 0x000fe200078e00ff */
[----:B------:R-:W-:Y:S01]  /*7000*/  MOV R48, 0x7030 ;  /* 0x0000703000307802 */ /* 0x000fe20000000f00 */
[----:B------:R-:W-:Y:S02]  /*7010*/  IMAD.MOV.U32 R64, RZ, RZ, 0x1f ;  /* 0x0000001fff407424 */ /* 0x000fe400078e00ff */
[----:B0--3--:R-:W-:Y:S05]  /*7020*/  CALL.REL.NOINC `($__internal_8_$__cuda_sm70_shflsync_bfly_p) ;  /* 0x0000046000007944 */ /* 0x009fea0003c00000 */
[----:B-1----:R-:W-:Y:S01]  /*7030*/  IMAD.MOV.U32 R0, RZ, RZ, R50 ;  /* 0x000000ffff007224 */ /* 0x002fe200078e0032 */
[----:B0-----:R-:W-:Y:S05]  /*7040*/  BRA `(.L_x_1263) ;  /* 0xffffa6d000007947 */ /* 0x001fea000383ffff */
.L_x_1131:
[----:B------:R-:W-:Y:S01]  /*7050*/  IMAD.MOV.U32 R50, RZ, RZ, R7 ;  /* 0x000000ffff327224 */ /* 0x000fe200078e0007 */
[----:B------:R-:W-:Y:S01]  /*7060*/  MOV R48, 0x70b0 ;  /* 0x000070b000307802 */ /* 0x000fe20000000f00 */
[----:B------:R-:W-:Y:S02]  /*7070*/  IMAD.MOV.U32 R51, RZ, RZ, 0x8 ;  /* 0x00000008ff337424 */ /* 0x000fe400078e00ff */
[----:B------:R-:W-:-:S02]  /*7080*/  IMAD.MOV.U32 R64, RZ, RZ, 0x1f ;  /* 0x0000001fff407424 */ /* 0x000fc400078e00ff */
[----:B------:R-:W-:Y:S02]  /*7090*/  IMAD.MOV.U32 R69, RZ, RZ, -0x1 ;  /* 0xffffffffff457424 */ /* 0x000fe400078e00ff */
[----:B-1-3--:R-:W-:Y:S05]  /*70a0*/  CALL.REL.NOINC `($__internal_8_$__cuda_sm70_shflsync_bfly_p) ;  /* 0x000003e000007944 */ /* 0x00afea0003c00000 */
[----:B-1----:R-:W-:Y:S01]  /*70b0*/  FADD.FTZ R7, R7, R50 ;  /* 0x0000003207077221 */ /* 0x002fe20000010000 */
[----:B------:R-:W-:Y:S01]  /*70c0*/  MOV R48, 0x7120 ;  /* 0x0000712000307802 */ /* 0x000fe20000000f00 */
[----:B0-----:R-:W-:Y:S02]  /*70d0*/  IMAD.MOV.U32 R51, RZ, RZ, 0x4 ;  /* 0x00000004ff337424 */ /* 0x001fe400078e00ff */
[----:B------:R-:W-:Y:S01]  /*70e0*/  IMAD.MOV.U32 R64, RZ, RZ, 0x1f ;  /* 0x0000001fff407424 */ /* 0x000fe200078e00ff */
[----:B------:R-:W-:Y:S01]  /*70f0*/  MOV R50, R7 ;  /* 0x0000000700327202 */ /* 0x000fe20000000f00 */
[----:B------:R-:W-:Y:S02]  /*7100*/  IMAD.MOV.U32 R69, RZ, RZ, -0x1 ;  /* 0xffffffffff457424 */ /* 0x000fe400078e00ff */
[----:B------:R-:W-:Y:S05]  /*7110*/  CALL.REL.NOINC `($__internal_8_$__cuda_sm70_shflsync_bfly_p) ;  /* 0x0000037000007944 */ /* 0x000fea0003c00000 */
[----:B-1----:R-:W-:Y:S01]  /*7120*/  FADD.FTZ R7, R7, R50 ;  /* 0x0000003207077221 */ /* 0x002fe20000010000 */
[----:B------:R-:W-:Y:S01]  /*7130*/  MOV R48, 0x7190 ;  /* 0x0000719000307802 */ /* 0x000fe20000000f00 */
[----:B0-----:R-:W-:Y:S02]  /*7140*/  IMAD.MOV.U32 R51, RZ, RZ, 0x2 ;  /* 0x00000002ff337424 */ /* 0x001fe400078e00ff */
[----:B------:R-:W-:-:S02]  /*7150*/  IMAD.MOV.U32 R64, RZ, RZ, 0x1f ;  /* 0x0000001fff407424 */ /* 0x000fc400078e00ff */
[----:B------:R-:W-:Y:S02]  /*7160*/  IMAD.MOV.U32 R69, RZ, RZ, -0x1 ;  /* 0xffffffffff457424 */ /* 0x000fe400078e00ff */
[----:B------:R-:W-:Y:S02]  /*7170*/  IMAD.MOV.U32 R50, RZ, RZ, R7 ;  /* 0x000000ffff327224 */ /* 0x000fe400078e0007 */
[----:B------:R-:W-:Y:S05]  /*7180*/  CALL.REL.NOINC `($__internal_8_$__cuda_sm70_shflsync_bfly_p) ;  /* 0x0000030000007944 */ /* 0x000fea0003c00000 */
[----:B-1----:R-:W-:Y:S01]  /*7190*/  FADD.FTZ R6, R7, R50 ;  /* 0x0000003207067221 */ /* 0x002fe20000010000 */
[----:B------:R-:W-:Y:S01]  /*71a0*/  MOV R48, 0x7200 ;  /* 0x0000720000307802 */ /* 0x000fe20000000f00 */
[----:B0-----:R-:W-:Y:S02]  /*71b0*/  IMAD.MOV.U32 R51, RZ, RZ, 0x1 ;  /* 0x00000001ff337424 */ /* 0x001fe400078e00ff */
[----:B------:R-:W-:Y:S02]  /*71c0*/  IMAD.MOV.U32 R64, RZ, RZ, 0x1f ;  /* 0x0000001fff407424 */ /* 0x000fe400078e00ff */
[----:B------:R-:W-:Y:S02]  /*71d0*/  IMAD.MOV.U32 R69, RZ, RZ, -0x1 ;  /* 0xffffffffff457424 */ /* 0x000fe400078e00ff */
[----:B------:R-:W-:-:S02]  /*71e0*/  IMAD.MOV.U32 R50, RZ, RZ, R6 ;  /* 0x000000ffff327224 */ /* 0x000fc400078e0006 */
[----:B------:R-:W-:Y:S05]  /*71f0*/  CALL.REL.NOINC `($__internal_8_$__cuda_sm70_shflsync_bfly_p) ;  /* 0x0000029000007944 */ /* 0x000fea0003c00000 */
[----:B-1----:R-:W-:Y:S01]  /*7200*/  MOV R5, R50 ;  /* 0x0000003200057202 */ /* 0x002fe20000000f00 */
[----:B0-----:R-:W-:Y:S05]  /*7210*/  BRA `(.L_x_1264) ;  /* 0xffffa59000007947 */ /* 0x001fea000383ffff */
.L_x_1200:
[----:B------:R-:W-:Y:S01]  /*7220*/  IMAD.MOV.U32 R50, RZ, RZ, R85 ;  /* 0x000000ffff327224 */ /* 0x000fe200078e0055 */
[----:B------:R-:W-:Y:S01]  /*7230*/  MOV R48, 0x7280 ;  /* 0x0000728000307802 */ /* 0x000fe20000000f00 */
[----:B------:R-:W-:-:S02]  /*7240*/  IMAD.MOV.U32 R51, RZ, RZ, 0x2 ;  /* 0x00000002ff337424 */ /* 0x000fc400078e00ff */
[----:B------:R-:W-:Y:S02]  /*7250*/  IMAD.MOV.U32 R64, RZ, RZ, 0x1f ;  /* 0x0000001fff407424 */ /* 0x000fe400078e00ff */
[----:B------:R-:W-:Y:S02]  /*7260*/  IMAD.MOV.U32 R69, RZ, RZ, -0x1 ;  /* 0xffffffffff457424 */ /* 0x000fe400078e00ff */
[----:B------:R-:W-:Y:S05]  /*7270*/  CALL.REL.NOINC `($__internal_8_$__cuda_sm70_shflsync_bfly_p) ;  /* 0x0000021000007944 */ /* 0x000fea0003c00000 */
[----:B-1----:R-:W-:Y:S01]  /*7280*/  IMAD.MOV.U32 R48, RZ, RZ, R50 ;  /* 0x000000ffff307224 */ /* 0x002fe200078e0032 */
[----:B0-----:R-:W-:Y:S05]  /*7290*/  BRA `(.L_x_1265) ;  /* 0xffffcd6000007947 */ /* 0x001fea000383ffff */
.L_x_1201:
[----:B------:R-:W-:Y:S01]  /*72a0*/  IMAD.MOV.U32 R50, RZ, RZ, R85 ;  /* 0x000000ffff327224 */ /* 0x000fe200078e0055 */
[----:B------:R-:W-:Y:S01]  /*72b0*/  MOV R69, 0xffffffff ;  /* 0xffffffff00457802 */ /* 0x000fe20000000f00 */
[----:B------:R-:W-:Y:S01]  /*72c0*/  IMAD.MOV.U32 R51, RZ, RZ, 0x1 ;  /* 0x00000001ff337424 */ /* 0x000fe200078e00ff */
[----:B------:R-:W-:Y:S01]  /*72d0*/  MOV R48, 0x7300 ;  /* 0x0000730000307802 */ /* 0x000fe20000000f00 */
[----:B------:R-:W-:Y:S02]  /*72e0*/  IMAD.MOV.U32 R64, RZ, RZ, 0x1f ;  /* 0x0000001fff407424 */ /* 0x000fe400078e00ff */
[----:B------:R-:W-:Y:S05]  /*72f0*/  CALL.REL.NOINC `($__internal_8_$__cuda_sm70_shflsync_bfly_p) ;  /* 0x0000019000007944 */ /* 0x000fea0003c00000 */
[----:B-1----:R-:W-:Y:S01]  /*7300*/  IMAD.MOV.U32 R48, RZ, RZ, R50 ;  /* 0x000000ffff307224 */ /* 0x002fe200078e0032 */
[----:B0-----:R-:W-:Y:S05]  /*7310*/  BRA `(.L_x_1266) ;  /* 0xffffcd1000007947 */ /* 0x001fea000383ffff */
.L_x_1205:
        /* <DEDUP_REMOVED lines=8> */
.L_x_1206:
[----:B------:R-:W-:Y:S01]  /*73a0*/  HFMA2.MMA R64, -RZ, RZ, 0, 1.847743988037109375e-06 ;  /* 0x0000001fff407435 */ /* 0x000fe200000001ff */
[----:B------:R-:W-:Y:S01]  /*73b0*/  IMAD.MOV.U32 R50, RZ, RZ, R5 ;  /* 0x000000ffff327224 */ /* 0x000fe200078e0005 */
[----:B------:R-:W-:Y:S01]  /*73c0*/  MOV R48, 0x7400 ;  /* 0x0000740000307802 */ /* 0x000fe20000000f00 */
[----:B------:R-:W-:Y:S02]  /*73d0*/  IMAD.MOV.U32 R51, RZ, RZ, 0x8 ;  /* 0x00000008ff337424 */ /* 0x000fe400078e00ff */
[----:B------:R-:W-:Y:S02]  /*73e0*/  IMAD.MOV.U32 R69, RZ, RZ, -0x1 ;  /* 0xffffffffff457424 */ /* 0x000fe400078e00ff */
[----:B0-----:R-:W-:Y:S05]  /*73f0*/  CALL.REL.NOINC `($__internal_8_$__cuda_sm70_shflsync_bfly_p) ;  /* 0x0000009000007944 */ /* 0x001fea0003c00000 */
[----:B-1----:R-:W-:Y:S01]  /*7400*/  FMNMX.FTZ R0, R5, R50, !PT ;  /* 0x0000003205007209 */ /* 0x002fe20007810000 */
[----:B0-----:R-:W-:Y:S01]  /*7410*/  IMAD.MOV.U32 R51, RZ, RZ, 0x4 ;  /* 0x00000004ff337424 */ /* 0x001fe200078e00ff */
[----:B------:R-:W-:Y:S01]  /*7420*/  MOV R48, 0x7470 ;  /* 0x0000747000307802 */ /* 0x000fe20000000f00 */
[----:B------:R-:W-:-:S02]  /*7430*/  IMAD.MOV.U32 R64, RZ, RZ, 0x1f ;  /* 0x0000001fff407424 */ /* 0x000fc400078e00ff */
[----:B------:R-:W-:Y:S02]  /*7440*/  IMAD.MOV.U32 R69, RZ, RZ, -0x1 ;  /* 0xffffffffff457424 */ /* 0x000fe400078e00ff */
[----:B------:R-:W-:Y:S02]  /*7450*/  IMAD.MOV.U32 R50, RZ, RZ, R0 ;  /* 0x000000ffff327224 */ /* 0x000fe400078e0000 */
[----:B------:R-:W-:Y:S05]  /*7460*/  CALL.REL.NOINC `($__internal_8_$__cuda_sm70_shflsync_bfly_p) ;  /* 0x0000002000007944 */ /* 0x000fea0003c00000 */
[----:B-1----:R-:W-:Y:S01]  /*7470*/  IMAD.MOV.U32 R3, RZ, RZ, R50 ;  /* 0x000000ffff037224 */ /* 0x002fe200078e0032 */
[----:B0-----:R-:W-:Y:S05]  /*7480*/  BRA `(.L_x_1268) ;  /* 0xffffce2000007947 */ /* 0x001fea000383ffff */
        .weak           $__internal_8_$__cuda_sm70_shflsync_bfly_p
        .type           $__internal_8_$__cuda_sm70_shflsync_bfly_p,@function
        .size           $__internal_8_$__cuda_sm70_shflsync_bfly_p,(.L_x_2733 - $__internal_8_$__cuda_sm70_shflsync_bfly_p)
$__internal_8_$__cuda_sm70_shflsync_bfly_p:
[----:B------:R-:W-:Y:S01]  /*7490*/  IMAD.MOV.U32 R49, RZ, RZ, 0x0 ;  /* 0x00000000ff317424 */ /* 0x000fe200078e00ff */
[----:B------:R-:W-:Y:S04]  /*74a0*/  WARPSYNC R69 ;  /* 0x0000004500007348 */ /* 0x000fe80003800000 */
[----:B------:R0:W1:Y:S01]  /*74b0*/  SHFL.BFLY PT, R50, R50, R51, R64 ;  /* 0x0c00003332327389 */ /* 0x00006200000e0040 */
[----:B------:R-:W-:Y:S05]  /*74c0*/  RET.REL.NODEC R48 `(_ZN4mmha33masked_multihead_attention_kernelIfLi48ELi64ELi4ELi16ELi64ELb1ELb1EEEv26Multihead_attention_paramsIT_XT5_EE) ;  /* 0xffff8b3030007950 */ /* 0x000fea0003c3ffff */
.L_x_1269:
        /* <DEDUP_REMOVED lines=11> */
.L_x_2733:


//--------------------- .text._ZN4mmha33masked_multihead_attention_kernelIfLi48ELi64ELi1ELi16ELi256ELb1ELb0EEEv26Multihead_attention_paramsIT_XT5_EE --------------------------
	.section	.text._ZN4mmha33masked_multihead_attention_kernelIfLi48ELi64ELi1ELi16ELi256ELb1ELb0EEEv26Multihead_attention_paramsIT_XT5_EE,"ax",@progbits
	.sectioninfo	@"SHI_REGISTERS=234"
	.align	128
        .global         _ZN4mmha33masked_multihead_attention_kernelIfLi48ELi64ELi1ELi16ELi256ELb1ELb0EEEv26Multihead_attention_paramsIT_XT5_EE
        .type           _ZN4mmha33masked_multihead_attention_kernelIfLi48ELi64ELi1ELi16ELi256ELb1ELb0EEEv26Multihead_attention_paramsIT_XT5_EE,@function
        .size           _ZN4mmha33masked_multihead_attention_kernelIfLi48ELi64ELi1ELi16ELi256ELb1ELb0EEEv26Multihead_attention_paramsIT_XT5_EE,(.L_x_2734 - _ZN4mmha33masked_multihead_attention_kernelIfLi48ELi64ELi1ELi16ELi256ELb1ELb0EEEv26Multihead_attention_paramsIT_XT5_EE)
        .other          _ZN4mmha33masked_multihead_attention_kernelIfLi48ELi64ELi1ELi16ELi256ELb1ELb0EEEv26Multihead_attention_paramsIT_XT5_EE,@"STO_CUDA_ENTRY STV_DEFAULT"
_ZN4mmha33masked_multihead_attention_kernelIfLi48ELi64ELi1ELi16ELi256ELb1ELb0EEEv26Multihead_attention_paramsIT_XT5_EE:
.text._ZN4mmha33masked_multihead_attention_kernelIfLi48ELi64ELi1ELi16ELi256ELb1ELb0EEEv26Multihead_attention_paramsIT_XT5_EE:
        /* <DEDUP_REMOVED lines=11> */
.L_x_1270:
        /* <DEDUP_REMOVED lines=108> */
.L_x_1272:
[----:B0-2---:R-:W-:Y:S05]  /*0770*/  BSYNC B0 ;  /* 0x0000000000007941 */ /* 0x005fea0003800000 */
.L_x_1271:
        /* <DEDUP_REMOVED lines=11> */
.L_x_1274:
[----:B------:R-:W-:Y:S05]  /*0830*/  BSYNC B0 ;  /* 0x0000000000007941 */ /* 0x000fea0003800000 */
.L_x_1273:
        /* <DEDUP_REMOVED lines=75> */
.L_x_1277:
        /* <DEDUP_REMOVED lines=9> */
.L_x_1278:
        /* <DEDUP_REMOVED lines=37> */
.L_x_1282:
        /* <DEDUP_REMOVED lines=28> */
.L_x_1285:
[----:B---3--:R-:W-:Y:S05]  /*1190*/  BSYNC B2 ;  /* 0x0000000000027941 */ /* 0x008fea0003800000 */
.L_x_1284:
[----:B----4-:R3:W-:Y:S04]  /*11a0*/  STS [R13], R30 ;  /* 0x0000001e0d007388 */ /* 0x0107e80000000800 */
[----:B0-----:R3:W-:Y:S02]  /*11b0*/  STS [R20], R31 ;  /* 0x0000001f14007388 */ /* 0x0017e40000000800 */
.L_x_1283:
[----:B------:R-:W-:Y:S05]  /*11c0*/  BSYNC B1 ;  /* 0x0000000000017941 */ /* 0x000fea0003800000 */
.L_x_1281:
[----:B-1----:R1:W-:Y:S04]  /*11d0*/  STS [R12], R32 ;  /* 0x000000200c007388 */ /* 0x0023e80000000800 */
[----:B--2---:R1:W-:Y:S02]  /*11e0*/  STS [R14], R33 ;  /* 0x000000210e007388 */ /* 0x0043e40000000800 */
.L_x_1280:
[----:B------:R-:W-:Y:S05]  /*11f0*/  BSYNC B0 ;  /* 0x0000000000007941 */ /* 0x000fea0003800000 */
.L_x_1279:
[----:B------:R-:W-:Y:S06]  /*1200*/  BAR.SYNC.DEFER_BLOCKING 0x0 ;  /* 0x0000000000007b1d */ /* 0x000fec0000010000 */
[----:B------:R-:W-:Y:S01]  /*1210*/  BSSY B0, `(.L_x_1286) ;  /* 0x0000005000007945 */ /* 0x000fe20003800000 */
[----:B------:R-:W-:Y:S05]  /*1220*/  @!P6 BRA `(.L_x_1287) ;  /* 0x000000300000e947 */ /* 0x000fea0003800000 */
[----:B------:R-:W-:Y:S01]  /*1230*/  ISETP.NE.AND P0, PT, RZ, c[0x0][0x1ec], PT ;  /* 0x00007b00ff007a0c */ /* 0x000fe20003f05270 */
[----:B01----:R0:W1:-:S12]  /*1240*/  LDS.64 R32, [R10] ;  /* 0x000000000a207984 */ /* 0x0030580000000a00 */
[----:B---3--:R0:W2:Y:S02]  /*1250*/  @!P0 LDS.64 R30, [R11] ;  /* 0x000000000b1e8984 */ /* 0x0080a40000000a00 */
.L_x_1287:
[----:B------:R-:W-:Y:S05]  /*1260*/  BSYNC B0 ;  /* 0x0000000000007941 */ /* 0x000fea0003800000 */
.L_x_1286:
[----:B------:R-:W-:Y:S06]  /*1270*/  BAR.SYNC.DEFER_BLOCKING 0x0 ;  /* 0x0000000000007b1d */ /* 0x000fec0000010000 */
[----:B------:R-:W-:Y:S05]  /*1280*/  BRA `(.L_x_1276) ;  /* 0x000002c000007947 */ /* 0x000fea0003800000 */
.L_x_1275:
        /* <DEDUP_REMOVED lines=22> */
.L_x_1288:
        /* <DEDUP_REMOVED lines=21> */
.L_x_1289:
[----:B------:R-:W-:Y:S05]  /*1540*/  BSYNC B0 ;  /* 0x0000000000007941 */ /* 0x000fea0003800000 */
.L_x_1276:
        /* <DEDUP_REMOVED lines=19> */
.L_x_1390:
        /* <DEDUP_REMOVED lines=9> */
.L_x_1391:
[----:B-1----:R-:W-:Y:S02]  /*1710*/  FADD.FTZ R0, R5, R6 ;  /* 0x0000000605007221 */ /* 0x002fe40000010000 */
.L_x_1291:
[----:B------:R-:W-:Y:S05]  /*1720*/  BSYNC B0 ;  /* 0x0000000000007941 */ /* 0x000fea0003800000 */
.L_x_1290:
        /* <DEDUP_REMOVED lines=17> */
.L_x_1294:
[----:B------:R-:W-:Y:S02]  /*1840*/  WARPSYNC 0xffffffff ;  /* 0xffffffff00007948 */ /* 0x000fe40003800000 */
[----:B------:R-:W-:Y:S01]  /*1850*/  BAR.SYNC.DEFER_BLOCKING 0x0 ;  /* 0x0000000000007b1d */ /* 0x000fe20000010000 */
[--C-:B----4-:R-:W-:Y:S01]  /*1860*/  IADD3 R0, R25, 0x1f, -R220.reuse ;  /* 0x0000001f19007810 */ /* 0x110fe20007ffe8dc */
        /* <DEDUP_REMOVED lines=9> */
[----:B-1-3--:R-:W1:Y:S04]  /*1900*/  LDS.128 R12, [0x40] ;  /* 0x00004000ff0c7984 */ /* 0x00ae680000000c00 */
        /* <DEDUP_REMOVED lines=32> */
.L_x_1295:
[----:B-1234-:R-:W-:Y:S01]  /*1b10*/  BSSY B0, `(.L_x_1296) ;  /* 0x00002ac000007945 */ /* 0x01efe20003800000 */
[----:B------:R-:W-:Y:S01]  /*1b20*/  IMAD R7, R152, 0x30, RZ ;  /* 0x0000003098077824 */ /* 0x000fe200078e02ff */
[----:B------:R-:W-:Y:S05]  /*1b30*/  @P0 BRA `(.L_x_1297) ;  /* 0x00002a9000000947 */ /* 0x000fea0003800000 */
[----:B------:R-:W-:Y:S01]  /*1b40*/  IABS R0, c[0x0][0x1d4] ;  /* 0x0000750000007a13 */ /* 0x000fe20000000000 */
[----:B------:R-:W-:-:S02]  /*1b50*/  IMAD R221, R221, c[0x0][0x1d4], RZ ;  /* 0x00007500dddd7a24 */ /* 0x000fc400078e02ff */
[----:B------:R-:W-:Y:S01]  /*1b60*/  IMAD.MOV.U32 R222, RZ, RZ, c[0x0][0x1e8] ;  /* 0x00007a00ffde7624 */ /* 0x000fe200078e00ff */
[----:B0-----:R-:W0:Y:S01]  /*1b70*/  I2F.RP R6, R0 ;  /* 0x0000000000067306 */ /* 0x001e220000209400 */
[----:B------:R-:W-:Y:S01]  /*1b80*/  IMAD.MOV.U32 R27, RZ, RZ, c[0x0][0x1d4] ;  /* 0x00007500ff1b7624 */ /* 0x000fe200078e00ff */
[----:B------:R-:W-:Y:S02]  /*1b90*/  SHF.R.S32.HI R20, RZ, 0x1f, R221 ;  /* 0x0000001fff147819 */ /* 0x000fe400000114dd */
[----:B------:R-:W-:Y:S01]  /*1ba0*/  IADD3 R222, R222, c[0x0][0x210], RZ ;  /* 0x00008400dede7a10 */ /* 0x000fe20007ffe0ff */
[----:B------:R-:W-:-:S03]  /*1bb0*/  IMAD R27, R27, 0x30, RZ ;  /* 0x000000301b1b7824 */ /* 0x000fc600078e02ff */
[----:B0-----:R-:W0:Y:S02]  /*1bc0*/  MUFU.RCP R6, R6 ;  /* 0x0000000600067308 */ /* 0x001e240000001000 */
[----:B0-----:R-:W-:Y:S01]  /*1bd0*/  IADD3 R4, R6, 0xffffffe, RZ ;  /* 0x0ffffffe06047810 */ /* 0x001fe20007ffe0ff */
[----:B------:R-:W-:-:S05]  /*1be0*/  IMAD R6, R7, c[0x0][0x1d4], RZ ;  /* 0x0000750007067a24 */ /* 0x000fca00078e02ff */
[----:B------:R0:W1:Y:S02]  /*1bf0*/  F2I.FTZ.U32.TRUNC.NTZ R5, R4 ;  /* 0x0000000400057305 */ /* 0x000064000021f000 */
[----:B0-----:R-:W-:Y:S01]  /*1c00*/  HFMA2.MMA R4, -RZ, RZ, 0, 0 ;  /* 0x00000000ff047435 */ /* 0x001fe200000001ff */
[----:B-1----:R-:W-:-:S04]  /*1c10*/  IMAD.MOV R3, RZ, RZ, -R5 ;  /* 0x000000ffff037224 */ /* 0x002fc800078e0a05 */
[----:B------:R-:W-:-:S05]  /*1c20*/  IMAD R3, R3, R0, RZ ;  /* 0x0000000003037224 */ /* 0x000fca00078e02ff */
[----:B------:R-:W-:Y:S01]  /*1c30*/  IMAD.HI.U32 R3, R5, R3, R4 ;  /* 0x0000000305037227 */ /* 0x000fe200078e0004 */
[----:B------:R-:W-:-:S03]  /*1c40*/  SHF.R.S32.HI R4, RZ, 0x1f, R6 ;  /* 0x0000001fff047819 */ /* 0x000fc60000011406 */
.L_x_1332:
[----:B------:R-:W-:-:S04]  /*1c50*/  ISETP.NE.U32.AND P0, PT, RZ, c[0x0][0x200], PT ;  /* 0x00008000ff007a0c */ /* 0x000fc80003f05070 */
[----:B------:R-:W-:-:S13]  /*1c60*/  ISETP.NE.AND.EX P0, PT, RZ, c[0x0][0x204], PT, P0 ;  /* 0x00008100ff007a0c */ /* 0x000fda0003f05300 */
[----:B------:R-:W-:Y:S01]  /*1c70*/  @P0 IMAD R212, R2, c[0x0][0x1d4], RZ ;  /* 0x0000750002d40a24 */ /* 0x000fe200078e02ff */
[----:B0-----:R-:W-:-:S04]  /*1c80*/  @P0 SHF.R.S32.HI R5, RZ, 0x1f, R21 ;  /* 0x0000001fff050819 */ /* 0x001fc80000011415 */
[--C-:B------:R-:W-:Y:S02]  /*1c90*/  @P0 SHF.R.S32.HI R214, RZ, 0x1f, R212.reuse ;  /* 0x0000001fffd60819 */ /* 0x100fe400000114d4 */
[----:B------:R-:W-:-:S04]  /*1ca0*/  @P0 IADD3 R212, P2, P3, R21, c[0x0][0x200], R212 ;  /* 0x0000800015d40a10 */ /* 0x000fc80007b5e0d4 */
[----:B------:R-:W-:-:S05]  /*1cb0*/  @P0 IADD3.X R213, R5, c[0x0][0x204], R214, P2, P3 ;  /* 0x0000810005d50a10 */ /* 0x000fca00017e64d6 */
[----:B------:R-:W2:Y:S01]  /*1cc0*/  @P0 LDG.E.U8 R212, [R212.64] ;  /* 0x00000024d4d40981 */ /* 0x000ea2000c1e1100 */
[----:B------:R-:W-:Y:S01]  /*1cd0*/  IABS R214, R21 ;  /* 0x0000001500d67213 */ /* 0x000fe20000000000 */
[----:B------:R-:W-:Y:S01]  /*1ce0*/  IMAD R228, R17, c[0x0][0x1d8], R18 ;  /* 0x0000760011e47a24 */ /* 0x000fe200078e0212 */
[----:B------:R-:W-:Y:S01]  /*1cf0*/  IABS R216, c[0x0][0x1d4] ;  /* 0x0000750000d87a13 */ /* 0x000fe20000000000 */
[----:B------:R-:W-:Y:S01]  /*1d00*/  IMAD.MOV.U32 R226, RZ, RZ, c[0x0][0x1d4] ;  /* 0x00007500ffe27624 */ /* 0x000fe200078e00ff */
[----:B------:R-:W-:Y:S01]  /*1d10*/  ISETP.GE.AND P4, PT, R21, RZ, PT ;  /* 0x000000ff1500720c */ /* 0x000fe20003f86270 */
[----:B------:R-:W-:Y:S01]  /*1d20*/  IMAD.HI.U32 R5, R3, R214, RZ ;  /* 0x000000d603057227 */ /* 0x000fe200078e00ff */
[----:B------:R-:W-:Y:S03]  /*1d30*/  BSSY B1, `(.L_x_1298) ;  /* 0x0000033000017945 */ /* 0x000fe60003800000 */
[----:B------:R-:W-:-:S04]  /*1d40*/  IMAD.MOV R5, RZ, RZ, -R5 ;  /* 0x000000ffff057224 */ /* 0x000fc800078e0a05 */
[----:B------:R-:W-:Y:S02]  /*1d50*/  IMAD R227, R216, R5, R214 ;  /* 0x00000005d8e37224 */ /* 0x000fe400078e02d6 */
[----:B------:R-:W-:-:S03]  /*1d60*/  IMAD.MOV.U32 R5, RZ, RZ, 0x30 ;  /* 0x00000030ff057424 */ /* 0x000fc600078e00ff */
[----:B------:R-:W-:Y:S01]  /*1d70*/  ISETP.GT.U32.AND P2, PT, R0, R227, PT ;  /* 0x000000e30000720c */ /* 0x000fe20003f44070 */
[----:B------:R-:W-:Y:S02]  /*1d80*/  IMAD R228, R228, R5, 0x4 ;  /* 0x00000004e4e47424 */ /* 0x000fe400078e0205 */
[----:B------:R-:W-:-:S04]  /*1d90*/  IMAD.MOV.U32 R5, RZ, RZ, 0x4 ;  /* 0x00000004ff057424 */ /* 0x000fc800078e00ff */
[----:B------:R-:W-:-:S06]  /*1da0*/  IMAD.WIDE R228, R228, R5, c[0x0][0x230] ;  /* 0x00008c00e4e47625 */ /* 0x000fcc00078e0205 */
[----:B------:R-:W-:Y:S02]  /*1db0*/  @!P2 IADD3 R227, R227, -R216, RZ ;  /* 0x800000d8e3e3a210 */ /* 0x000fe40007ffe0ff */
[----:B------:R-:W-:Y:S02]  /*1dc0*/  ISETP.NE.AND P2, PT, RZ, c[0x0][0x1d4], PT ;  /* 0x00007500ff007a0c */ /* 0x000fe40003f45270 */
[----:B------:R-:W-:-:S13]  /*1dd0*/  ISETP.GT.U32.AND P3, PT, R0, R227, PT ;  /* 0x000000e30000720c */ /* 0x000fda0003f64070 */
[----:B------:R-:W-:Y:S01]  /*1de0*/  @!P3 IMAD.IADD R227, R227, 0x1, -R216 ;  /* 0x00000001e3e3b824 */ /* 0x000fe200078e0ad8 */
[----:B------:R-:W-:-:S04]  /*1df0*/  ISETP.GE.AND P3, PT, R21, R25, PT ;  /* 0x000000191500720c */ /* 0x000fc80003f66270 */
[----:B------:R-:W-:Y:S02]  /*1e00*/  @!P4 IADD3 R227, -R227, RZ, RZ ;  /* 0x000000ffe3e3c210 */ /* 0x000fe40007ffe1ff */
[----:B------:R-:W-:-:S05]  /*1e10*/  @!P2 LOP3.LUT R227, RZ, c[0x0][0x1d4], RZ, 0x33, !PT ;  /* 0x00007500ffe3aa12 */ /* 0x000fca00078e33ff */
[----:B------:R-:W-:Y:S01]  /*1e20*/  IMAD R225, R226, 0xf, R227 ;  /* 0x0000000fe2e17824 */ /* 0x000fe200078e02e3 */
[----:B--2---:R-:W-:Y:S01]  /*1e30*/  ISETP.NE.AND P0, PT, R212, RZ, P0 ;  /* 0x000000ffd400720c */ /* 0x004fe20000705270 */
[----:B-----5:R-:W-:Y:S07]  /*1e40*/  @P3 BRA `(.L_x_1299) ;  /* 0x0000021000003947 */ /* 0x020fee0003800000 */
[----:B------:R-:W-:Y:S01]  /*1e50*/  SHF.L.U32 R218, R227, 0x2, RZ ;  /* 0x00000002e3da7819 */ /* 0x000fe200000006ff */
[----:B------:R-:W-:-:S03]  /*1e60*/  CS2R R10, SRZ ;  /* 0x00000000000a7805 */ /* 0x000fc6000001ff00 */
[----:B------:R-:W-:Y:S01]  /*1e70*/  ISETP.GE.AND P1, PT, R218, R27, PT ;  /* 0x0000001bda00720c */ /* 0x000fe20003f26270 */
[----:B------:R-:W-:-:S12]  /*1e80*/  ULDC UR4, c[0x0][0x1ec] ;  /* 0x00007b0000047ab9 */ /* 0x000fd80000000800 */
[----:B------:R-:W-:-:S04]  /*1e90*/  @!P1 IADD3 R8, P2, R6, R218, RZ ;  /* 0x000000da06089210 */ /* 0x000fc80007f5e0ff */
[----:B------:R-:W-:Y:S02]  /*1ea0*/  @!P1 LEA.HI.X.SX32 R9, R218, R4, 0x1, P2 ;  /* 0x00000004da099211 */ /* 0x000fe400010f0eff */
[----:B------:R-:W-:Y:S01]  /*1eb0*/  @!P1 LEA R212, P2, R8, c[0x0][0x198], 0x2 ;  /* 0x0000660008d49a11 */ /* 0x000fe200078410ff */
[----:B------:R-:W-:-:S03]  /*1ec0*/  UISETP.NE.AND UP0, UPT, URZ, UR4, UPT ;  /* 0x000000043f00728c */ /* 0x000fc6000bf05270 */
[----:B------:R-:W-:Y:S02]  /*1ed0*/  @!P1 LEA.HI.X R213, R8, c[0x0][0x19c], R9, 0x2, P2 ;  /* 0x0000670008d59a11 */ /* 0x000fe400010f1409 */
[----:B------:R-:W-:-:S06]  /*1ee0*/  CS2R R8, SRZ ;  /* 0x0000000000087805 */ /* 0x000fcc000001ff00 */
[----:B------:R0:W5:Y:S01]  /*1ef0*/  @!P1 LDG.E.128 R8, [R212.64] ;  /* 0x00000024d4089981 */ /* 0x000162000c1e1d00 */
        /* <DEDUP_REMOVED lines=22> */
.L_x_1299:
[----:B0-----:R-:W-:Y:S05]  /*2060*/  BSYNC B1 ;  /* 0x0000000000017941 */ /* 0x001fea0003800000 */
.L_x_1298:
[----:B------:R-:W-:Y:S01]  /*2070*/  BSSY B1, `(.L_x_1300) ;  /* 0x0000028000017945 */ /* 0x000fe20003800000 */
[----:B------:R-:W-:Y:S05]  /*2080*/  @P3 BRA `(.L_x_1301) ;  /* 0x0000026000003947 */ /* 0x000fea0003800000 */
[----:B------:R-:W-:Y:S01]  /*2090*/  IADD3 R152, R227, c[0x0][0x1d4], RZ ;  /* 0x00007500e3987a10 */ /* 0x000fe20007ffe0ff */
[----:B------:R-:W-:-:S04]  /*20a0*/  CS2R R154, SRZ ;  /* 0x00000000009a7805 */ /* 0x000fc8000001ff00 */
[----:B------:R-:W-:-:S05]  /*20b0*/  IMAD.SHL.U32 R217, R152, 0x4, RZ ;  /* 0x0000000498d97824 */ /* 0x000fca00078e00ff */
[----:B------:R-:W-:-:S13]  /*20c0*/  ISETP.GE.AND P2, PT, R217, R27, PT ;  /* 0x0000001bd900720c */ /* 0x000fda0003f46270 */
[----:B------:R-:W-:-:S04]  /*20d0*/  @!P2 IADD3 R152, P1, R6, R217, RZ ;  /* 0x000000d90698a210 */ /* 0x000fc80007f3e0ff */
[----:B------:R-:W-:Y:S02]  /*20e0*/  @!P2 LEA.HI.X.SX32 R153, R217, R4, 0x1, P1 ;  /* 0x00000004d999a211 */ /* 0x000fe400008f0eff */
[----:B------:R-:W-:-:S04]  /*20f0*/  @!P2 LEA R212, P1, R152, c[0x0][0x198], 0x2 ;  /* 0x0000660098d4aa11 */ /* 0x000fc800078210ff */
        /* <DEDUP_REMOVED lines=9> */
[----:B------:R-:W-:Y:S01]  /*2190*/  @!P2 IADD3 R231, P4, R221, R217, RZ ;  /* 0x000000d9dde7a210 */ /* 0x000fe20007f9e0ff */
[----:B-----5:R-:W-:Y:S02]  /*21a0*/  FADD.FTZ R216, R92, R152 ;  /* 0x000000985cd87221 */ /* 0x020fe40000010000 */
[----:B------:R-:W-:Y:S02]  /*21b0*/  FADD.FTZ R152, R93, R153 ;  /* 0x000000995d987221 */ /* 0x000fe40000010000 */
[----:B------:R-:W-:Y:S01]  /*21c0*/  FADD.FTZ R218, R94, R154 ;  /* 0x0000009a5eda7221 */ /* 0x000fe20000010000 */
[----:B------:R-:W-:Y:S01]  /*21d0*/  @!P2 LEA.HI.X.SX32 R154, R217, R20, 0x1, P4 ;  /* 0x00000014d99aa211 */ /* 0x000fe200020f0eff */
[----:B------:R-:W-:Y:S01]  /*21e0*/  FADD.FTZ R219, R95, R155 ;  /* 0x0000009b5fdb7221 */ /* 0x000fe20000010000 */
[----:B------:R-:W-:Y:S02]  /*21f0*/  @!P2 LEA R230, P4, R231, c[0x0][0x198], 0x2 ;  /* 0x00006600e7e6aa11 */ /* 0x000fe400078810ff */
[----:B------:R-:W-:-:S02]  /*2200*/  MOV R217, R152 ;  /* 0x0000009800d97202 */ /* 0x000fc40000000f00 */
[----:B------:R-:W-:Y:S01]  /*2210*/  @!P2 LEA.HI.X R231, R231, c[0x0][0x19c], R154, 0x2, P4 ;  /* 0x00006700e7e7aa11 */ /* 0x000fe200020f149a */
[----:B--2---:R-:W-:Y:S02]  /*2220*/  @P5 FMUL.FTZ R216, R216, R212 ;  /* 0x000000d4d8d85220 */ /* 0x004fe40000410000 */
[----:B------:R-:W-:Y:S02]  /*2230*/  @P5 FMUL.FTZ R217, R152, R213 ;  /* 0x000000d598d95220 */ /* 0x000fe40000410000 */
[----:B------:R-:W-:Y:S02]  /*2240*/  @P5 FMUL.FTZ R218, R218, R214 ;  /* 0x000000d6dada5220 */ /* 0x000fe40000410000 */
[----:B------:R-:W-:Y:S01]  /*2250*/  @P5 FMUL.FTZ R219, R219, R215 ;  /* 0x000000d7dbdb5220 */ /* 0x000fe20000410000 */
[----:B------:R-:W-:Y:S01]  /*2260*/  MOV R153, R217 ;  /* 0x000000d900997202 */ /* 0x000fe20000000f00 */
[----:B------:R-:W-:Y:S01]  /*2270*/  IMAD.MOV.U32 R154, RZ, RZ, R218 ;  /* 0x000000ffff9a7224 */ /* 0x000fe200078e00da */
[----:B------:R-:W-:Y:S01]  /*2280*/  @!P2 MOV R154, R218 ;  /* 0x000000da009aa202 */ /* 0x000fe20000000f00 */
[----:B------:R-:W-:Y:S01]  /*2290*/  IMAD.MOV.U32 R155, RZ, RZ, R219 ;  /* 0x000000ffff9b7224 */ /* 0x000fe200078e00db */
[----:B------:R0:W-:Y:S01]  /*22a0*/  @!P2 STG.E.128 [R230.64], R216 ;  /* 0x000000d8e600a986 */ /* 0x0001e2000c101d24 */
[----:B------:R-:W-:-:S02]  /*22b0*/  IMAD.MOV.U32 R152, RZ, RZ, R216 ;  /* 0x000000ffff987224 */ /* 0x000fc400078e00d8 */
[----:B------:R-:W-:Y:S02]  /*22c0*/  @!P2 IMAD.MOV.U32 R155, RZ, RZ, R219 ;  /* 0x000000ffff9ba224 */ /* 0x000fe400078e00db */
[----:B------:R-:W-:Y:S02]  /*22d0*/  @!P2 IMAD.MOV.U32 R153, RZ, RZ, R217 ;  /* 0x000000ffff99a224 */ /* 0x000fe400078e00d9 */
[----:B------:R-:W-:Y:S02]  /*22e0*/  @!P2 IMAD.MOV.U32 R152, RZ, RZ, R216 ;  /* 0x000000ffff98a224 */ /* 0x000fe400078e00d8 */
.L_x_1301:
[----:B0-----:R-:W-:Y:S05]  /*22f0*/  BSYNC B1 ;  /* 0x0000000000017941 */ /* 0x001fea0003800000 */
.L_x_1300:
[----:B------:R-:W-:Y:S01]  /*2300*/  BSSY B1, `(.L_x_1302) ;  /* 0x0000020000017945 */ /* 0x000fe20003800000 */
[----:B------:R-:W-:Y:S05]  /*2310*/  @P3 BRA `(.L_x_1303) ;  /* 0x000001e000003947 */ /* 0x000fea0003800000 */
[----:B------:R-:W-:Y:S01]  /*2320*/  MOV R156, c[0x0][0x1d4] ;  /* 0x00007500009c7a02 */ /* 0x000fe20000000f00 */
[----:B------:R-:W-:-:S04]  /*2330*/  CS2R R158, SRZ ;  /* 0x00000000009e7805 */ /* 0x000fc8000001ff00 */
[----:B------:R-:W-:-:S04]  /*2340*/  IMAD R156, R156, 0x2, R227 ;  /* 0x000000029c9c7824 */ /* 0x000fc800078e02e3 */
        /* <DEDUP_REMOVED lines=27> */
.L_x_1303:
[----:B0-----:R-:W-:Y:S05]  /*2500*/  BSYNC B1 ;  /* 0x0000000000017941 */ /* 0x001fea0003800000 */
.L_x_1302:
[----:B------:R-:W-:Y:S01]  /*2510*/  BSSY B1, `(.L_x_1304) ;  /* 0x0000020000017945 */ /* 0x000fe20003800000 */
[----:B------:R-:W-:Y:S05]  /*2520*/  @P3 BRA `(.L_x_1305) ;  /* 0x000001e000003947 */ /* 0x000fea0003800000 */
[----:B------:R-:W-:Y:S01]  /*2530*/  IMAD R160, R226, 0x3, R227 ;  /* 0x00000003e2a07824 */ /* 0x000fe200078e02e3 */
[----:B------:R-:W-:-:S04]  /*2540*/  CS2R R162, SRZ ;  /* 0x0000000000a27805 */ /* 0x000fc8000001ff00 */
[----:B------:R-:W-:-:S04]  /*2550*/  SHF.L.U32 R218, R160, 0x2, RZ ;  /* 0x00000002a0da7819 */ /* 0x000fc800000006ff */
        /* <DEDUP_REMOVED lines=27> */
.L_x_1305:
[----:B0-----:R-:W-:Y:S05]  /*2710*/  BSYNC B1 ;  /* 0x0000000000017941 */ /* 0x001fea0003800000 */
.L_x_1304:
[----:B------:R-:W-:Y:S01]  /*2720*/  BSSY B1, `(.L_x_1306) ;  /* 0x0000020000017945 */ /* 0x000fe20003800000 */
[----:B------:R-:W-:Y:S05]  /*2730*/  @P3 BRA `(.L_x_1307) ;  /* 0x000001e000003947 */ /* 0x000fea0003800000 */
[----:B------:R-:W-:Y:S01]  /*2740*/  IMAD R164, R226, 0x4, R227 ;  /* 0x00000004e2a47824 */ /* 0x000fe200078e02e3 */
[----:B------:R-:W-:-:S03]  /*2750*/  CS2R R166, SRZ ;  /* 0x0000000000a67805 */ /* 0x000fc6000001ff00 */
[----:B------:R-:W-:-:S05]  /*2760*/  IMAD.SHL.U32 R218, R164, 0x4, RZ ;  /* 0x00000004a4da7824 */ /* 0x000fca00078e00ff */
        /* <DEDUP_REMOVED lines=27> */
.L_x_1307:
[----:B0-----:R-:W-:Y:S05]  /*2920*/  BSYNC B1 ;  /* 0x0000000000017941 */ /* 0x001fea0003800000 */
.L_x_1306:
        /* <DEDUP_REMOVED lines=32> */
.L_x_1309:
[----:B0-----:R-:W-:Y:S05]  /*2b30*/  BSYNC B1 ;  /* 0x0000000000017941 */ /* 0x001fea0003800000 */
.L_x_1308:
        /* <DEDUP_REMOVED lines=32> */
.L_x_1311:
[----:B0-----:R-:W-:Y:S05]  /*2d40*/  BSYNC B1 ;  /* 0x0000000000017941 */ /* 0x001fea0003800000 */
.L_x_1310:
        /* <DEDUP_REMOVED lines=32> */
.L_x_1313:
[----:B0-----:R-:W-:Y:S05]  /*2f50*/  BSYNC B1 ;  /* 0x0000000000017941 */ /* 0x001fea0003800000 */
.L_x_1312:
[----:B------:R-:W-:Y:S01]  /*2f60*/  BSSY B1, `(.L_x_1314) ;  /* 0x0000020000017945 */ /* 0x000fe20003800000 */
[----:B------:R-:W-:Y:S05]  /*2f70*/  @P3 BRA `(.L_x_1315) ;  /* 0x000001e000003947 */ /* 0x000fea0003800000 */
[----:B------:R-:W-:Y:S01]  /*2f80*/  LEA R180, R226, R227, 0x3 ;  /* 0x000000e3e2b47211 */ /* 0x000fe200078e18ff */
[----:B------:R-:W-:-:S04]  /*2f90*/  CS2R R182, SRZ ;  /* 0x0000000000b67805 */ /* 0x000fc8000001ff00 */
        /* <DEDUP_REMOVED lines=28> */
.L_x_1315:
[----:B0-----:R-:W-:Y:S05]  /*3160*/  BSYNC B1 ;  /* 0x0000000000017941 */ /* 0x001fea0003800000 */
.L_x_1314:
        /* <DEDUP_REMOVED lines=32> */
.L_x_1317:
[----:B0-----:R-:W-:Y:S05]  /*3370*/  BSYNC B1 ;  /* 0x0000000000017941 */ /* 0x001fea0003800000 */
.L_x_1316:
        /* <DEDUP_REMOVED lines=32> */
.L_x_1319:
[----:B0-----:R-:W-:Y:S05]  /*3580*/  BSYNC B1 ;  /* 0x0000000000017941 */ /* 0x001fea0003800000 */
.L_x_1318:
        /* <DEDUP_REMOVED lines=32> */
.L_x_1321:
[----:B0-----:R-:W-:Y:S05]  /*3790*/  BSYNC B1 ;  /* 0x0000000000017941 */ /* 0x001fea0003800000 */
.L_x_1320:
        /* <DEDUP_REMOVED lines=32> */
.L_x_1323:
[----:B0-----:R-:W-:Y:S05]  /*39a0*/  BSYNC B1 ;  /* 0x0000000000017941 */ /* 0x001fea0003800000 */
.L_x_1322:
        /* <DEDUP_REMOVED lines=32> */
.L_x_1325:
[----:B0-----:R-:W-:Y:S05]  /*3bb0*/  BSYNC B1 ;  /* 0x0000000000017941 */ /* 0x001fea0003800000 */
.L_x_1324:
        /* <DEDUP_REMOVED lines=32> */
.L_x_1327:
[----:B0-----:R-:W-:Y:S05]  /*3dc0*/  BSYNC B1 ;  /* 0x0000000000017941 */ /* 0x001fea0003800000 */
.L_x_1326:
[----:B------:R-:W-:Y:S01]  /*3dd0*/  BSSY B1, `(.L_x_1328) ;  /* 0x000001f000017945 */ /* 0x000fe20003800000 */
[----:B------:R-:W-:Y:S05]  /*3de0*/  @P3 BRA `(.L_x_1329) ;  /* 0x000001d000003947 */ /* 0x000fea0003800000 */
[----:B------:R-:W-:Y:S01]  /*3df0*/  IMAD.SHL.U32 R225, R225, 0x4, RZ ;  /* 0x00000004e1e17824 */ /* 0x000fe200078e00ff */
[----:B------:R-:W-:-:S04]  /*3e00*/  CS2R R210, SRZ ;  /* 0x0000000000d27805 */ /* 0x000fc8000001ff00 */
        /* <DEDUP_REMOVED lines=27> */
.L_x_1329:
[----:B0-----:R-:W-:Y:S05]  /*3fc0*/  BSYNC B1 ;  /* 0x0000000000017941 */ /* 0x001fea0003800000 */
.L_x_1328:
        /* <DEDUP_REMOVED lines=22> */
[----:B------:R-:W-:Y:S01]  /*4130*/  FFMA.FTZ R219, R14, R10, R219 ;  /* 0x0000000a0edb7223 */ /* 0x000fe200000100db */
[----:B------:R-:W-:Y:S01]  /*4140*/  @P2 IADD3 R213, R214, R213, RZ ;  /* 0x000000d5d6d52210 */ /* 0x000fe20007ffe0ff */
[----:B------:R-:W-:Y:S02]  /*4150*/  FFMA.FTZ R217, R32, R156, R217 ;  /* 0x0000009c20d97223 */ /* 0x000fe400000100d9 */
[----:B------:R-:W-:Y:S02]  /*4160*/  FFMA.FTZ R216, R33, R157, R216 ;  /* 0x0000009d21d87223 */ /* 0x000fe400000100d8 */
[----:B------:R-:W-:Y:S01]  /*4170*/  FFMA.FTZ R218, R15, R11, R218 ;  /* 0x0000000b0fda7223 */ /* 0x000fe200000100da */
[----:B------:R-:W3:Y:S01]  /*4180*/  @P2 I2F R213, R213 ;  /* 0x000000d500d52306 */ /* 0x000ee20000201400 */
        /* <DEDUP_REMOVED lines=51> */
[----:B------:R-:W-:Y:S02]  /*44c0*/  FADD.FTZ R216, R217, R216 ;  /* 0x000000d8d9d87221 */ /* 0x000fe40000010000 */
[----:B------:R-:W-:Y:S02]  /*44d0*/  FFMA.FTZ R219, R86, R210, R219 ;  /* 0x000000d256db7223 */ /* 0x000fe400000100db */
[----:B------:R-:W-:Y:S02]  /*44e0*/  FFMA.FTZ R218, R83, R207, R218 ;  /* 0x000000cf53da7223 */ /* 0x000fe400000100da */
[----:B------:R-:W-:-:S02]  /*44f0*/  FADD.FTZ R219, R219, R216 ;  /* 0x000000d8dbdb7221 */ /* 0x000fc40000010000 */
[----:B------:R-:W-:-:S04]  /*4500*/  FFMA.FTZ R218, R87, R211, R218 ;  /* 0x000000d357da7223 */ /* 0x000fc800000100da */
[----:B------:R-:W-:-:S04]  /*4510*/  FADD.FTZ R218, R218, R219 ;  /* 0x000000dbdada7221 */ /* 0x000fc80000010000 */
[----:B------:R-:W-:-:S04]  /*4520*/  FMUL.FTZ R218, R218, c[0x0][0x1f0] ;  /* 0x00007c00dada7a20 */ /* 0x000fc80000410000 */
[----:B--2---:R-:W-:Y:S02]  /*4530*/  @P3 FADD.FTZ R218, R218, R5 ;  /* 0x00000005dada3221 */ /* 0x004fe40000010000 */
[----:B------:R-:W-:Y:S02]  /*4540*/  IMAD.IADD R5, R21, 0x1, -R220 ;  /* 0x0000000115057824 */ /* 0x000fe400078e0adc */
[----:B---3--:R-:W-:-:S05]  /*4550*/  @P2 FFMA.FTZ R218, R213, R212, R218 ;  /* 0x000000d4d5da2223 */ /* 0x008fca00000100da */
[----:B------:R0:W-:Y:S01]  /*4560*/  STS [R5.X4+0x240], R218 ;  /* 0x000240da05007388 */ /* 0x0001e20000004800 */
[----:B------:R-:W-:-:S03]  /*4570*/  @!P0 FMNMX.FTZ R223, R223, R218, !PT ;  /* 0x000000dadfdf8209 */ /* 0x000fc60007810000 */
.L_x_1331:
[----:B------:R-:W-:Y:S05]  /*4580*/  BSYNC B1 ;  /* 0x0000000000017941 */ /* 0x000fea0003800000 */
.L_x_1330:
[----:B------:R-:W-:-:S04]  /*4590*/  IADD3 R21, R21, 0x100, RZ ;  /* 0x0000010015157810 */ /* 0x000fc80007ffe0ff */
[----:B------:R-:W-:-:S13]  /*45a0*/  ISETP.GE.AND P0, PT, R21, R224, PT ;  /* 0x000000e01500720c */ /* 0x000fda0003f06270 */
[----:B------:R-:W-:Y:S01]  /*45b0*/  @P0 CALL.REL.NOINC `(.L_x_1297) ;  /* 0x0000001000000944 */ /* 0x000fe20003c00000 */
[----:B------:R-:W-:Y:S05]  /*45c0*/  BRA `(.L_x_1332) ;  /* 0xffffd68000007947 */ /* 0x000fea000383ffff */
.L_x_1297:
[----:B------:R-:W-:Y:S05]  /*45d0*/  BSYNC B0 ;  /* 0x0000000000007941 */ /* 0x000fea0003800000 */
.L_x_1296:
[----:B------:R-:W1:Y:S01]  /*45e0*/  SHFL.BFLY PT, R0, R223, 0x10, 0x1f ;  /* 0x0e001f00df007f89 */ /* 0x000e6200000e0000 */
[----:B-----5:R-:W-:Y:S01]  /*45f0*/  SHF.R.S32.HI R10, RZ, 0x1f, R19 ;  /* 0x0000001fff0a7819 */ /* 0x020fe20000011413 */
[----:B------:R-:W-:Y:S03]  /*4600*/  BSSY B0, `(.L_x_1333) ;  /* 0x000008b000007945 */ /* 0x000fe60003800000 */
        /* <DEDUP_REMOVED lines=10> */
[----:B------:R-:W1:Y:S02]  /*46b0*/  SHFL.BFLY PT, R4, R3, 0x4, 0x1f ;  /* 0x0c801f0003047f89 */ /* 0x000e6400000e0000 */
[----:B-1----:R-:W-:-:S05]  /*46c0*/  FMNMX.FTZ R4, R3, R4, !PT ;  /* 0x0000000403047209 */ /* 0x002fca0007810000 */
[----:B0-----:R-:W0:Y:S02]  /*46d0*/  SHFL.BFLY PT, R5, R4, 0x2, 0x1f ;  /* 0x0c401f0004057f89 */ /* 0x001e2400000e0000 */
[----:B0-----:R-:W-:-:S05]  /*46e0*/  FMNMX.FTZ R5, R4, R5, !PT ;  /* 0x0000000504057209 */ /* 0x001fca0007810000 */
[----:B------:R-:W0:Y:S02]  /*46f0*/  SHFL.BFLY PT, R6, R5, 0x1, 0x1f ;  /* 0x0c201f0005067f89 */ /* 0x000e2400000e0000 */
[----:B0-----:R-:W-:Y:S01]  /*4700*/  FMNMX.FTZ R9, R5, R6, !PT ;  /* 0x0000000605097209 */ /* 0x001fe20007810000 */
[----:B------:R-:W-:-:S04]  /*4710*/  IMAD.MOV.U32 R6, RZ, RZ, RZ ;  /* 0x000000ffff067224 */ /* 0x000fc800078e00ff */
[----:B------:R0:W-:Y:S04]  /*4720*/  @!P0 STS [R8.X4], R9 ;  /* 0x0000000908008388 */ /* 0x0001e80000004800 */
[----:B------:R-:W-:Y:S01]  /*4730*/  BAR.SYNC.DEFER_BLOCKING 0x0 ;  /* 0x0000000000007b1d */ /* 0x000fe20000010000 */
[----:B0-----:R-:W-:-:S05]  /*4740*/  IMAD.IADD R9, R19, 0x1, R220 ;  /* 0x0000000113097824 */ /* 0x001fca00078e02dc */
        /* <DEDUP_REMOVED lines=12> */
[----:B------:R-:W-:Y:S02]  /*4810*/  HFMA2.MMA R6, -RZ, RZ, 0, 0 ;  /* 0x00000000ff067435 */ /* 0x000fe400000001ff */
[----:B------:R-:W-:-:S04]  /*4820*/  IADD3 R0, -R19, R16, R0 ;  /* 0x0000001013007210 */ /* 0x000fc80007ffe100 */
[----:B------:R-:W-:-:S04]  /*4830*/  LEA.HI R3, R0, 0x1, RZ, 0x18 ;  /* 0x0000000100037811 */ /* 0x000fc800078fc0ff */
[----:B------:R-:W-:-:S13]  /*4840*/  LOP3.LUT P0, R3, R3, 0x3, RZ, 0xc0, !PT ;  /* 0x0000000303037812 */ /* 0x000fda000780c0ff */
[----:B------:R-:W-:Y:S05]  /*4850*/  @!P0 BRA `(.L_x_1336) ;  /* 0x000001e000008947 */ /* 0x000fea0003800000 */
[----:B------:R-:W-:Y:S01]  /*4860*/  IMAD R12, R2, c[0x0][0x1d4], RZ ;  /* 0x00007500020c7a24 */ /* 0x000fe200078e02ff */
[----:B------:R-:W-:Y:S01]  /*4870*/  ISETP.NE.U32.AND P0, PT, RZ, c[0x0][0x200], PT ;  /* 0x00008000ff007a0c */ /* 0x000fe20003f05070 */
[----:B------:R-:W-:Y:S01]  /*4880*/  IMAD.MOV.U32 R6, RZ, RZ, RZ ;  /* 0x000000ffff067224 */ /* 0x000fe200078e00ff */
[--C-:B------:R-:W-:Y:S02]  /*4890*/  SHF.R.S32.HI R4, RZ, 0x1f, R9.reuse ;  /* 0x0000001fff047819 */ /* 0x100fe40000011409 */
[----:B0-----:R-:W-:Y:S02]  /*48a0*/  SHF.R.S32.HI R5, RZ, 0x1f, R12 ;  /* 0x0000001fff057819 */ /* 0x001fe4000001140c */
[----:B------:R-:W-:Y:S02]  /*48b0*/  IADD3 R12, P3, P4, R12, c[0x0][0x200], R9 ;  /* 0x000080000c0c7a10 */ /* 0x000fe40007c7e009 */
[----:B------:R-:W-:Y:S02]  /*48c0*/  ISETP.NE.AND.EX P0, PT, RZ, c[0x0][0x204], PT, P0 ;  /* 0x00008100ff007a0c */ /* 0x000fe40003f05300 */
[----:B------:R-:W-:-:S02]  /*48d0*/  IADD3.X R5, R5, c[0x0][0x204], R4, P3, P4 ;  /* 0x0000810005057a10 */ /* 0x000fc40001fe8404 */
[----:B------:R-:W-:-:S08]  /*48e0*/  LEA R8, R19, 0x240, 0x2 ;  /* 0x0000024013087811 */ /* 0x000fd000078e10ff */
.L_x_1340:
[----:B------:R-:W-:Y:S01]  /*48f0*/  BSSY B2, `(.L_x_1337) ;  /* 0x000000b000027945 */ /* 0x000fe20003800000 */
[----:B0-----:R-:W-:Y:S05]  /*4900*/  @!P0 BRA `(.L_x_1338) ;  /* 0x0000005000008947 */ /* 0x001fea0003800000 */
[----:B------:R-:W-:-:S06]  /*4910*/  IMAD.MOV.U32 R4, RZ, RZ, R12 ;  /* 0x000000ffff047224 */ /* 0x000fcc00078e000c */
[----:B------:R-:W2:Y:S01]  /*4920*/  LDG.E.U8 R4, [R4.64] ;  /* 0x0000002404047981 */ /* 0x000ea2000c1e1100 */
[----:B------:R-:W-:Y:S02]  /*4930*/  MOV R11, RZ ;  /* 0x000000ff000b7202 */ /* 0x000fe40000000f00 */
[----:B--2---:R-:W-:-:S13]  /*4940*/  ISETP.NE.AND P3, PT, R4, RZ, PT ;  /* 0x000000ff0400720c */ /* 0x004fda0003f65270 */
[----:B------:R-:W-:Y:S05]  /*4950*/  @P3 BRA `(.L_x_1339) ;  /* 0x0000004000003947 */ /* 0x000fea0003800000 */
.L_x_1338:
[----:B------:R-:W0:Y:S02]  /*4960*/  LDS R4, [R8] ;  /* 0x0000000008047984 */ /* 0x000e240000000800 */
[----:B01----:R-:W-:-:S04]  /*4970*/  FADD.FTZ R4, -R13, R4 ;  /* 0x000000040d047221 */ /* 0x003fc80000010100 */
[----:B------:R-:W-:-:S04]  /*4980*/  FMUL.FTZ R4, R4, 1.4426950216293334961 ;  /* 0x3fb8aa3b04047820 */ /* 0x000fc80000410000 */
[----:B------:R0:W1:Y:S03]  /*4990*/  MUFU.EX2 R11, R4 ;  /* 0x00000004000b7308 */ /* 0x0000660000000800 */
.L_x_1339:
[----:B------:R-:W-:Y:S05]  /*49a0*/  BSYNC B2 ;  /* 0x0000000000027941 */ /* 0x000fea0003800000 */
.L_x_1337:
        /* <DEDUP_REMOVED lines=9> */
.L_x_1336:
[----:B------:R-:W-:Y:S05]  /*4a40*/  BSYNC B1 ;  /* 0x0000000000017941 */ /* 0x000fea0003800000 */
.L_x_1335:
        /* <DEDUP_REMOVED lines=12> */
.L_x_1353:
[----:B------:R-:W-:Y:S01]  /*4b10*/  BSSY B1, `(.L_x_1341) ;  /* 0x000000a000017945 */ /* 0x000fe20003800000 */
[----:B------:R-:W-:Y:S05]  /*4b20*/  @!P0 BRA `(.L_x_1342) ;  /* 0x0000004000008947 */ /* 0x000fea0003800000 */
[----:B------:R-:W2:Y:S02]  /*4b30*/  LDG.E.U8 R0, [R4.64] ;  /* 0x0000002404007981 */ /* 0x000ea4000c1e1100 */
[----:B--2---:R-:W-:-:S13]  /*4b40*/  ISETP.NE.AND P3, PT, R0, RZ, PT ;  /* 0x000000ff0000720c */ /* 0x004fda0003f65270 */
[----:B------:R-:W-:Y:S01]  /*4b50*/  @P3 IMAD.MOV.U32 R0, RZ, RZ, RZ ;  /* 0x000000ffff003224 */ /* 0x000fe200078e00ff */
[----:B------:R-:W-:Y:S05]  /*4b60*/  @P3 BRA `(.L_x_1343) ;  /* 0x0000004000003947 */ /* 0x000fea0003800000 */
.L_x_1342:
[----:B------:R-:W0:Y:S02]  /*4b70*/  LDS R0, [R3+-0x800] ;  /* 0xfff8000003007984 */ /* 0x000e240000000800 */
[----:B01----:R-:W-:-:S04]  /*4b80*/  FADD.FTZ R0, -R13, R0 ;  /* 0x000000000d007221 */ /* 0x003fc80000010100 */
[----:B------:R-:W-:-:S06]  /*4b90*/  FMUL.FTZ R0, R0, 1.4426950216293334961 ;  /* 0x3fb8aa3b00007820 */ /* 0x000fcc0000410000 */
[----:B------:R-:W0:Y:S02]  /*4ba0*/  MUFU.EX2 R0, R0 ;  /* 0x0000000000007308 */ /* 0x000e240000000800 */
.L_x_1343:
[----:B------:R-:W-:Y:S05]  /*4bb0*/  BSYNC B1 ;  /* 0x0000000000017941 */ /* 0x000fea0003800000 */
.L_x_1341:
[----:B0-----:R0:W-:Y:S01]  /*4bc0*/  STS [R3+-0x800], R0 ;  /* 0xfff8000003007388 */ /* 0x0011e20000000800 */
[----:B------:R-:W-:Y:S01]  /*4bd0*/  BSSY B1, `(.L_x_1344) ;  /* 0x000000b000017945 */ /* 0x000fe20003800000 */
[----:B------:R-:W-:Y:S01]  /*4be0*/  FADD.FTZ R11, R0, R6 ;  /* 0x00000006000b7221 */ /* 0x000fe20000010000 */
[----:B------:R-:W-:Y:S05]  /*4bf0*/  @!P0 BRA `(.L_x_1345) ;  /* 0x0000004000008947 */ /* 0x000fea0003800000 */
[----:B0-----:R-:W2:Y:S02]  /*4c00*/  LDG.E.U8 R0, [R4.64+0x100] ;  /* 0x0001002404007981 */ /* 0x001ea4000c1e1100 */
[----:B--2---:R-:W-:-:S13]  /*4c10*/  ISETP.NE.AND P3, PT, R0, RZ, PT ;  /* 0x000000ff0000720c */ /* 0x004fda0003f65270 */
[----:B------:R-:W-:Y:S01]  /*4c20*/  @P3 MOV R0, RZ ;  /* 0x000000ff00003202 */ /* 0x000fe20000000f00 */
[----:B------:R-:W-:Y:S05]  /*4c30*/  @P3 BRA `(.L_x_1346) ;  /* 0x0000004000003947 */ /* 0x000fea0003800000 */
.L_x_1345:
[----:B0-----:R-:W0:Y:S02]  /*4c40*/  LDS R0, [R3+-0x400] ;  /* 0xfffc000003007984 */ /* 0x001e240000000800 */
[----:B01----:R-:W-:-:S04]  /*4c50*/  FADD.FTZ R0, -R13, R0 ;  /* 0x000000000d007221 */ /* 0x003fc80000010100 */
[----:B------:R-:W-:-:S06]  /*4c60*/  FMUL.FTZ R0, R0, 1.4426950216293334961 ;  /* 0x3fb8aa3b00007820 */ /* 0x000fcc0000410000 */
[----:B------:R-:W0:Y:S02]  /*4c70*/  MUFU.EX2 R0, R0 ;  /* 0x0000000000007308 */ /* 0x000e240000000800 */
.L_x_1346:
[----:B------:R-:W-:Y:S05]  /*4c80*/  BSYNC B1 ;  /* 0x0000000000017941 */ /* 0x000fea0003800000 */
.L_x_1344:
[----:B0-----:R0:W-:Y:S01]  /*4c90*/  STS [R3+-0x400], R0 ;  /* 0xfffc000003007388 */ /* 0x0011e20000000800 */
[----:B------:R-:W-:Y:S01]  /*4ca0*/  BSSY B1, `(.L_x_1347) ;  /* 0x000000b000017945 */ /* 0x000fe20003800000 */
[----:B------:R-:W-:Y:S01]  /*4cb0*/  FADD.FTZ R11, R11, R0 ;  /* 0x000000000b0b7221 */ /* 0x000fe20000010000 */
[----:B------:R-:W-:Y:S05]  /*4cc0*/  @!P0 BRA `(.L_x_1348) ;  /* 0x0000004000008947 */ /* 0x000fea0003800000 */
[----:B0-----:R-:W2:Y:S02]  /*4cd0*/  LDG.E.U8 R0, [R4.64+0x200] ;  /* 0x0002002404007981 */ /* 0x001ea4000c1e1100 */
[----:B--2---:R-:W-:Y:S01]  /*4ce0*/  ISETP.NE.AND P3, PT, R0, RZ, PT ;  /* 0x000000ff0000720c */ /* 0x004fe20003f65270 */
[----:B------:R-:W-:-:S12]  /*4cf0*/  IMAD.MOV.U32 R0, RZ, RZ, RZ ;  /* 0x000000ffff007224 */ /* 0x000fd800078e00ff */
[----:B------:R-:W-:Y:S05]  /*4d00*/  @P3 BRA `(.L_x_1349) ;  /* 0x0000004000003947 */ /* 0x000fea0003800000 */
.L_x_1348:
[----:B0-----:R-:W0:Y:S02]  /*4d10*/  LDS R0, [R3] ;  /* 0x0000000003007984 */ /* 0x001e240000000800 */
[----:B01----:R-:W-:-:S04]  /*4d20*/  FADD.FTZ R0, -R13, R0 ;  /* 0x000000000d007221 */ /* 0x003fc80000010100 */
[----:B------:R-:W-:-:S06]  /*4d30*/  FMUL.FTZ R0, R0, 1.4426950216293334961 ;  /* 0x3fb8aa3b00007820 */ /* 0x000fcc0000410000 */
[----:B------:R-:W0:Y:S02]  /*4d40*/  MUFU.EX2 R0, R0 ;  /* 0x0000000000007308 */ /* 0x000e240000000800 */
.L_x_1349:
[----:B------:R-:W-:Y:S05]  /*4d50*/  BSYNC B1 ;  /* 0x0000000000017941 */ /* 0x000fea0003800000 */
.L_x_1347:
        /* <DEDUP_REMOVED lines=8> */
.L_x_1351:
[----:B0-----:R-:W0:Y:S02]  /*4de0*/  LDS R0, [R3+0x400] ;  /* 0x0004000003007984 */ /* 0x001e240000000800 */
[----:B01----:R-:W-:-:S04]  /*4df0*/  FADD.FTZ R0, -R13, R0 ;  /* 0x000000000d007221 */ /* 0x003fc80000010100 */
[----:B------:R-:W-:-:S06]  /*4e00*/  FMUL.FTZ R0, R0, 1.4426950216293334961 ;  /* 0x3fb8aa3b00007820 */ /* 0x000fcc0000410000 */
[----:B------:R-:W0:Y:S02]  /*4e10*/  MUFU.EX2 R0, R0 ;  /* 0x0000000000007308 */ /* 0x000e240000000800 */
.L_x_1352:
[----:B------:R-:W-:Y:S05]  /*4e20*/  BSYNC B1 ;  /* 0x0000000000017941 */ /* 0x000fea0003800000 */
.L_x_1350:
        /* <DEDUP_REMOVED lines=8> */
.L_x_1334:
[----:B------:R-:W-:Y:S05]  /*4eb0*/  BSYNC B0 ;  /* 0x0000000000007941 */ /* 0x000fea0003800000 */
.L_x_1333:
        /* <DEDUP_REMOVED lines=42> */
[----:B------:R-:W-:Y:S02]  /*5160*/  LOP3.LUT P3, R6, R3, 0x3, RZ, 0xc0, !PT ;  /* 0x0000000303067812 */ /* 0x000fe4000786c0ff */
[----:B------:R-:W-:-:S11]  /*5170*/  IADD3 R3, R19, R220, RZ ;  /* 0x000000dc13037210 */ /* 0x000fd60007ffe0ff */
[----:B------:R-:W-:Y:S05]  /*5180*/  @!P3 BRA `(.L_x_1357) ;  /* 0x000001300000b947 */ /* 0x000fea0003800000 */
[----:B01----:R-:W-:Y:S01]  /*5190*/  IADD3 R12, P3, R3, R4, RZ ;  /* 0x00000004030c7210 */ /* 0x003fe20007f7e0ff */
[----:B------:R-:W-:Y:S01]  /*51a0*/  IMAD.MOV.U32 R0, RZ, RZ, R6 ;  /* 0x000000ffff007224 */ /* 0x000fe200078e0006 */
[----:B------:R-:W-:Y:S02]  /*51b0*/  LEA R6, R19, 0x240, 0x2 ;  /* 0x0000024013067811 */ /* 0x000fe400078e10ff */
[----:B------:R-:W-:Y:S02]  /*51c0*/  LEA R11, P4, R12, c[0x0][0x260], 0x2 ;  /* 0x000098000c0b7a11 */ /* 0x000fe400078810ff */
[----:B------:R-:W-:-:S04]  /*51d0*/  LEA.HI.X.SX32 R9, R3, R5, 0x1, P3 ;  /* 0x0000000503097211 */ /* 0x000fc800018f0eff */
[----:B------:R-:W-:-:S03]  /*51e0*/  LEA.HI.X R12, R12, c[0x0][0x264], R9, 0x2, P4 ;  /* 0x000099000c0c7a11 */ /* 0x000fc600020f1409 */
.L_x_1358:
[----:B-1----:R-:W0:Y:S01]  /*51f0*/  LDS R8, [R6] ;  /* 0x0000000006087984 */ /* 0x002e220000000800 */
[----:B------:R-:W-:Y:S02]  /*5200*/  @P0 MOV R9, R12 ;  /* 0x0000000c00090202 */ /* 0x000fe40000000f00 */
        /* <DEDUP_REMOVED lines=11> */
.L_x_1357:
[----:B01----:R-:W-:Y:S05]  /*52c0*/  BSYNC B1 ;  /* 0x0000000000017941 */ /* 0x003fea0003800000 */
.L_x_1356:
[----:B------:R-:W-:Y:S05]  /*52d0*/  @!P2 BRA `(.L_x_1355) ;  /* 0x000002100000a947 */ /* 0x000fea0003800000 */
[----:B------:R-:W-:Y:S01]  /*52e0*/  IMAD.SHL.U32 R0, R220, 0x4, RZ ;  /* 0x00000004dc007824 */ /* 0x000fe200078e00ff */
[----:B------:R-:W-:Y:S02]  /*52f0*/  IADD3 R12, P0, R3, R4, RZ ;  /* 0x00000004030c7210 */ /* 0x000fe40007f1e0ff */
[----:B------:R-:W-:-:S02]  /*5300*/  ISETP.NE.AND P3, PT, R14, RZ, PT ;  /* 0x000000ff0e00720c */ /* 0x000fc40003f65270 */
[C---:B------:R-:W-:Y:S02]  /*5310*/  LEA R11, P2, R12.reuse, c[0x0][0x260], 0x2 ;  /* 0x000098000c0b7a11 */ /* 0x040fe400078410ff */
[C---:B------:R-:W-:Y:S02]  /*5320*/  LEA.HI.X.SX32 R5, R3.reuse, R5, 0x1, P0 ;  /* 0x0000000503057211 */ /* 0x040fe400000f0eff */
[----:B------:R-:W-:Y:S02]  /*5330*/  LEA R0, R3, -R0, 0x2 ;  /* 0x8000000003007211 */ /* 0x000fe400078e10ff */
[----:B------:R-:W-:Y:S02]  /*5340*/  LEA.HI.X R12, R12, c[0x0][0x264], R5, 0x2, P2 ;  /* 0x000099000c0c7a11 */ /* 0x000fe400010f1405 */
[----:B------:R-:W-:-:S05]  /*5350*/  IADD3 R0, R0, 0x240, RZ ;  /* 0x0000024000007810 */ /* 0x000fca0007ffe0ff */
.L_x_1359:
[----:B------:R-:W0:Y:S01]  /*5360*/  LDS R4, [R0+0xc00] ;  /* 0x000c000000047984 */ /* 0x000e220000000800 */
[----:B------:R-:W-:Y:S01]  /*5370*/  IMAD.MOV.U32 R5, RZ, RZ, R12 ;  /* 0x000000ffff057224 */ /* 0x000fe200078e000c */
[----:B------:R-:W-:-:S02]  /*5380*/  IADD3 R3, R3, 0x400, RZ ;  /* 0x0000040003037810 */ /* 0x000fc40007ffe0ff */
[----:B------:R-:W1:Y:S02]  /*5390*/  LDS R6, [R0] ;  /* 0x0000000000067984 */ /* 0x000e640000000800 */
[----:B------:R-:W-:Y:S02]  /*53a0*/  ISETP.GE.AND P0, PT, R3, R16, PT ;  /* 0x000000100300720c */ /* 0x000fe40003f06270 */
[----:B------:R-:W2:Y:S04]  /*53b0*/  LDS R8, [R0+0x400] ;  /* 0x0004000000087984 */ /* 0x000ea80000000800 */
[----:B------:R-:W3:Y:S01]  /*53c0*/  LDS R9, [R0+0x800] ;  /* 0x0008000000097984 */ /* 0x000ee20000000800 */
[----:B0-----:R-:W-:Y:S02]  /*53d0*/  FMUL.FTZ R23, R4, R13 ;  /* 0x0000000d04177220 */ /* 0x001fe40000410000 */
[----:B------:R-:W-:-:S02]  /*53e0*/  IMAD.MOV.U32 R4, RZ, RZ, R11 ;  /* 0x000000ffff047224 */ /* 0x000fc400078e000b */
[-C--:B-1----:R-:W-:Y:S01]  /*53f0*/  FMUL.FTZ R15, R6, R13.reuse ;  /* 0x0000000d060f7220 */ /* 0x082fe20000410000 */
[----:B------:R-:W-:Y:S01]  /*5400*/  IADD3 R6, R0, 0x1000, RZ ;  /* 0x0000100000067810 */ /* 0x000fe20007ffe0ff */
[----:B------:R-:W-:Y:S01]  /*5410*/  STS [R0+0xc00], R23 ;  /* 0x000c001700007388 */ /* 0x000fe20000000800 */
[----:B------:R-:W-:Y:S01]  /*5420*/  IADD3 R11, P2, R4, 0x1000, RZ ;  /* 0x00001000040b7810 */ /* 0x000fe20007f5e0ff */
[----:B--2---:R-:W-:Y:S02]  /*5430*/  FMUL.FTZ R21, R8, R13 ;  /* 0x0000000d08157220 */ /* 0x004fe40000410000 */
        /* <DEDUP_REMOVED lines=11> */
.L_x_1355:
[----:B------:R-:W-:Y:S05]  /*54f0*/  BSYNC B0 ;  /* 0x0000000000007941 */ /* 0x000fea0003800000 */
.L_x_1354:
[----:B------:R-:W3:Y:S01]  /*5500*/  S2R R6, SR_CTAID.X ;  /* 0x0000000000067919 */ /* 0x000ee20000002500 */
[----:B------:R-:W-:Y:S01]  /*5510*/  SHF.R.S32.HI R0, RZ, 0x1f, R25 ;  /* 0x0000001fff007819 */ /* 0x000fe20000011419 */
[----:B------:R-:W-:Y:S01]  /*5520*/  BSSY B0, `(.L_x_1360) ;  /* 0x0000021000007945 */ /* 0x000fe20003800000 */
[----:B------:R-:W-:Y:S01]  /*5530*/  LEA.HI R5, R10, R19, RZ, 0x4 ;  /* 0x000000130a057211 */ /* 0x000fe200078f20ff */
[----:B------:R-:W-:Y:S01]  /*5540*/  IMAD.MOV.U32 R15, RZ, RZ, RZ ;  /* 0x000000ffff0f7224 */ /* 0x000fe200078e00ff */
[----:B------:R-:W-:Y:S01]  /*5550*/  LEA.HI R3, R0, R25, RZ, 0x4 ;  /* 0x0000001900037211 */ /* 0x000fe200078f20ff */
[----:B--2---:R-:W-:Y:S01]  /*5560*/  CS2R R10, SRZ ;  /* 0x00000000000a7805 */ /* 0x004fe2000001ff00 */
[----:B------:R-:W-:Y:S01]  /*5570*/  LOP3.LUT R0, R5, 0xfffffff0, RZ, 0xc0, !PT ;  /* 0xfffffff005007812 */ /* 0x000fe200078ec0ff */
[----:B------:R-:W-:Y:S01]  /*5580*/  CS2R R8, SRZ ;  /* 0x0000000000087805 */ /* 0x000fe2000001ff00 */
[----:B0-----:R-:W-:-:S02]  /*5590*/  LOP3.LUT R4, R3, 0xfffffff0, RZ, 0xc0, !PT ;  /* 0xfffffff003047812 */ /* 0x001fc400078ec0ff */
[----:B------:R-:W-:Y:S01]  /*55a0*/  SHF.R.S32.HI R5, RZ, 0x4, R5 ;  /* 0x00000004ff057819 */ /* 0x000fe20000011405 */
[----:B------:R-:W-:Y:S01]  /*55b0*/  IMAD.IADD R18, R19, 0x1, -R0 ;  /* 0x0000000113127824 */ /* 0x000fe200078e0a00 */
[----:B------:R-:W-:-:S03]  /*55c0*/  IADD3 R4, R25, -R4, RZ ;  /* 0x8000000419047210 */ /* 0x000fc60007ffe0ff */
[C---:B------:R-:W-:Y:S01]  /*55d0*/  IMAD.SHL.U32 R3, R18.reuse, 0x4, RZ ;  /* 0x0000000412037824 */ /* 0x040fe200078e00ff */
[C---:B------:R-:W-:Y:S02]  /*55e0*/  ISETP.GT.OR P2, PT, R18.reuse, 0xb, P1 ;  /* 0x0000000b1200780c */ /* 0x040fe40000f44670 */
[-C--:B------:R-:W-:Y:S01]  /*55f0*/  ISETP.NE.AND P0, PT, R5, R4.reuse, PT ;  /* 0x000000040500720c */ /* 0x080fe20003f05270 */
[----:B------:R-:W-:Y:S01]  /*5600*/  IMAD R49, R7, c[0x0][0x1d4], R3 ;  /* 0x0000750007317a24 */ /* 0x000fe200078e0203 */
[----:B------:R-:W-:Y:S02]  /*5610*/  ISETP.NE.OR P2, PT, R5, R4, P2 ;  /* 0x000000040500720c */ /* 0x000fe40001745670 */
        /* <DEDUP_REMOVED lines=16> */
.L_x_1362:
[----:B-----5:R0:W-:Y:S02]  /*5720*/  STS.128 [R18.X16+0x140], R8 ;  /* 0x0001400812007388 */ /* 0x0201e4000000cc00 */
.L_x_1361:
[----:B------:R-:W-:Y:S05]  /*5730*/  BSYNC B0 ;  /* 0x0000000000007941 */ /* 0x000fea0003800000 */
.L_x_1360:
[----:B------:R-:W-:Y:S01]  /*5740*/  BAR.SYNC.DEFER_BLOCKING 0x0 ;  /* 0x0000000000007b1d */ /* 0x000fe20000010000 */
[----:B------:R-:W-:Y:S01]  /*5750*/  IMAD.MOV.U32 R14, RZ, RZ, RZ ;  /* 0x000000ffff0e7224 */ /* 0x000fe200078e00ff */
[----:B-1----:R-:W-:-:S04]  /*5760*/  CS2R R12, SRZ ;  /* 0x00000000000c7805 */ /* 0x002fc8000001ff00 */
[----:B------:R-:W-:Y:S01]  /*5770*/  BSSY B0, `(.L_x_1363) ;  /* 0x000013a000007945 */ /* 0x000fe20003800000 */
[----:B------:R-:W-:Y:S05]  /*5780*/  @P3 BRA `(.L_x_1364) ;  /* 0x0000138000003947 */ /* 0x000fea0003800000 */
[----:B------:R-:W-:Y:S01]  /*5790*/  IMAD.IADD R32, R5, 0x1, R220 ;  /* 0x0000000105207824 */ /* 0x000fe200078e02dc */
[----:B------:R-:W-:Y:S01]  /*57a0*/  IMNMX R7, R25, c[0x0][0x1d4], PT ;  /* 0x0000750019077a17 */ /* 0x000fe20003800200 */
[----:B------:R-:W-:Y:S01]  /*57b0*/  BSSY B1, `(.L_x_1365) ;  /* 0x0000076000017945 */ /* 0x000fe20003800000 */
[----:B------:R-:W-:Y:S01]  /*57c0*/  CS2R R14, SRZ ;  /* 0x00000000000e7805 */ /* 0x000fe2000001ff00 */
[----:B------:R-:W-:-:S05]  /*57d0*/  IMAD R23, R32, 0x30, RZ ;  /* 0x0000003020177824 */ /* 0x000fca00078e02ff */
[----:B------:R-:W-:Y:S02]  /*57e0*/  SHF.R.S32.HI R27, RZ, 0x1f, R23 ;  /* 0x0000001fff1b7819 */ /* 0x000fe40000011417 */
[----:B------:R-:W-:-:S04]  /*57f0*/  IADD3 R12, P2, R0, R23, RZ ;  /* 0x00000017000c7210 */ /* 0x000fc80007f5e0ff */
[----:B------:R-:W-:Y:S02]  /*5800*/  IADD3.X R13, R4, R27, RZ, P2, !PT ;  /* 0x0000001b040d7210 */ /* 0x000fe400017fe4ff */
        /* <DEDUP_REMOVED lines=21> */
[----:B------:R-:W-:-:S05]  /*5960*/  IADD3 R23, P1, R49, R23, RZ ;  /* 0x0000001731177210 */ /* 0x000fca0007f3e0ff */
[----:B------:R-:W-:Y:S01]  /*5970*/  IMAD.X R14, R51, 0x1, R27, P1 ;  /* 0x00000001330e7824 */ /* 0x000fe200008e061b */
[----:B------:R-:W-:-:S04]  /*5980*/  LEA R12, P1, R23, c[0x0][0x1a0], 0x2 ;  /* 0x00006800170c7a11 */ /* 0x000fc800078210ff */
[----:B------:R-:W-:Y:S02]  /*5990*/  LEA.HI.X R13, R23, c[0x0][0x1a4], R14, 0x2, P1 ;  /* 0x00006900170d7a11 */ /* 0x000fe400008f140e */
[----:B------:R1:W2:Y:S04]  /*59a0*/  LDS R23, [R5.X4+0x240] ;  /* 0x0002400005177984 */ /* 0x0002a80000004800 */
[----:B------:R-:W5:Y:S01]  /*59b0*/  LDG.E.128 R12, [R12.64] ;  /* 0x000000240c0c7981 */ /* 0x000f62000c1e1d00 */
[----:B------:R-:W-:Y:S02]  /*59c0*/  ULDC UR4, c[0x0][0x1ec] ;  /* 0x00007b0000047ab9 */ /* 0x000fe40000000800 */
[----:B------:R-:W-:-:S06]  /*59d0*/  UISETP.NE.AND UP0, UPT, URZ, UR4, UPT ;  /* 0x000000043f00728c */ /* 0x000fcc000bf05270 */
[----:B------:R-:W-:-:S13]  /*59e0*/  PLOP3.LUT P1, PT, PT, PT, UP0, 0x80, 0x0 ;  /* 0x000000000000781c */ /* 0x000fda0003f2f008 */
        /* <DEDUP_REMOVED lines=13> */
.L_x_1369:
[C---:B-12--5:R-:W-:Y:S01]  /*5ac0*/  FFMA.FTZ R12, R23.reuse, R12, RZ ;  /* 0x0000000c170c7223 */ /* 0x066fe200000100ff */
[----:B------:R-:W-:Y:S01]  /*5ad0*/  IADD3 R34, R32, 0x10, RZ ;  /* 0x0000001020227810 */ /* 0x000fe20007ffe0ff */
[C---:B------:R-:W-:Y:S02]  /*5ae0*/  FFMA.FTZ R13, R23.reuse, R13, RZ ;  /* 0x0000000d170d7223 */ /* 0x040fe400000100ff */
[C---:B------:R-:W-:Y:S02]  /*5af0*/  FFMA.FTZ R14, R23.reuse, R14, RZ ;  /* 0x0000000e170e7223 */ /* 0x040fe400000100ff */
[----:B------:R-:W-:Y:S02]  /*5b00*/  FFMA.FTZ R15, R23, R15, RZ ;  /* 0x0000000f170f7223 */ /* 0x000fe400000100ff */
.L_x_1368:
[----:B------:R-:W-:Y:S05]  /*5b10*/  BSYNC B2 ;  /* 0x0000000000027941 */ /* 0x000fea0003800000 */
.L_x_1367:
[----:B------:R-:W-:-:S13]  /*5b20*/  LOP3.LUT P2, RZ, R22, 0xfffffff0, RZ, 0xc0, !PT ;  /* 0xfffffff016ff7812 */ /* 0x000fda000784c0ff */
[----:B------:R-:W-:Y:S05]  /*5b30*/  @!P2 BRA `(.L_x_1366) ;  /* 0x000003d00000a947 */ /* 0x000fea0003800000 */
[C---:B------:R-:W-:Y:S01]  /*5b40*/  IMAD R23, R34.reuse, 0x30, RZ ;  /* 0x0000003022177824 */ /* 0x040fe200078e02ff */
[----:B------:R-:W-:Y:S01]  /*5b50*/  LEA R27, R34, 0x40, 0x2 ;  /* 0x00000040221b7811 */ /* 0x000fe200078e10ff */
[----:B------:R-:W-:Y:S02]  /*5b60*/  ULDC UR4, c[0x0][0x1ec] ;  /* 0x00007b0000047ab9 */ /* 0x000fe40000000800 */
[----:B------:R-:W-:Y:S01]  /*5b70*/  UISETP.NE.AND UP0, UPT, URZ, UR4, UPT ;  /* 0x000000043f00728c */ /* 0x000fe2000bf05270 */
[----:B------:R-:W-:Y:S01]  /*5b80*/  SHF.R.S32.HI R29, RZ, 0x1f, R23 ;  /* 0x0000001fff1d7819 */ /* 0x000fe20000011417 */
[----:B------:R-:W-:Y:S01]  /*5b90*/  IMAD R27, R220, -0x4, R27 ;  /* 0xfffffffcdc1b7824 */ /* 0x000fe200078e021b */
[-C--:B------:R-:W-:Y:S02]  /*5ba0*/  IADD3 R33, P2, R49, R23.reuse, RZ ;  /* 0x0000001731217210 */ /* 0x080fe40007f5e0ff */
[----:B------:R-:W-:Y:S02]  /*5bb0*/  IADD3 R35, P4, R0, R23, RZ ;  /* 0x0000001700237210 */ /* 0x000fe40007f9e0ff */
[----:B------:R-:W-:Y:S01]  /*5bc0*/  LEA R28, P5, R33, c[0x0][0x1a0], 0x2 ;  /* 0x00006800211c7a11 */ /* 0x000fe200078a10ff */
[----:B------:R-:W-:Y:S01]  /*5bd0*/  IMAD.X R36, R51, 0x1, R29, P2 ;  /* 0x0000000133247824 */ /* 0x000fe200010e061d */
[----:B------:R-:W-:-:S02]  /*5be0*/  IADD3.X R38, R4, R29, RZ, P4, !PT ;  /* 0x0000001d04267210 */ /* 0x000fc400027fe4ff */
[C---:B------:R-:W-:Y:S02]  /*5bf0*/  LEA R22, P4, R35.reuse, c[0x0][0x1a0], 0x2 ;  /* 0x0000680023167a11 */ /* 0x040fe400078810ff */
[----:B------:R-:W-:Y:S02]  /*5c00*/  PLOP3.LUT P1, PT, PT, PT, UP0, 0x80, 0x0 ;  /* 0x000000000000781c */ /* 0x000fe40003f2f008 */
[----:B------:R-:W-:Y:S02]  /*5c10*/  LEA.HI.X R23, R35, c[0x0][0x1a4], R38, 0x2, P4 ;  /* 0x0000690023177a11 */ /* 0x000fe400020f1426 */
[----:B------:R-:W-:Y:S02]  /*5c20*/  LEA.HI.X R29, R33, c[0x0][0x1a4], R36, 0x2, P5 ;  /* 0x00006900211d7a11 */ /* 0x000fe400028f1424 */
[----:B------:R-:W-:-:S05]  /*5c30*/  IADD3 R27, R27, 0x240, RZ ;  /* 0x000002401b1b7810 */ /* 0x000fca0007ffe0ff */
.L_x_1372:
[----:B------:R1:W5:Y:S01]  /*5c40*/  LDG.E.128 R36, [R28.64] ;  /* 0x000000241c247981 */ /* 0x000362000c1e1d00 */
[----:B------:R-:W-:Y:S01]  /*5c50*/  ISETP.NE.AND P2, PT, R26, RZ, PT ;  /* 0x000000ff1a00720c */ /* 0x000fe20003f45270 */
[----:B------:R-:W-:-:S12]  /*5c60*/  @P1 BRA `(.L_x_1370) ;  /* 0x000000b000001947 */ /* 0x000fd80003800000 */
[----:B------:R-:W2:Y:S04]  /*5c70*/  @P2 LDG.E.128 R44, [R30.64] ;  /* 0x000000241e2c2981 */ /* 0x000ea8000c1e1d00 */
[----:B------:R-:W3:Y:S02]  /*5c80*/  LDS.128 R40, [R18.X16+0x140] ;  /* 0x0001400012287984 */ /* 0x000ee4000000cc00 */
[----:B---3-5:R-:W-:-:S02]  /*5c90*/  FADD.FTZ R36, R36, R40 ;  /* 0x0000002824247221 */ /* 0x028fc40000010000 */
[----:B------:R-:W-:Y:S02]  /*5ca0*/  FADD.FTZ R37, R37, R41 ;  /* 0x0000002925257221 */ /* 0x000fe40000010000 */
[----:B------:R-:W-:Y:S02]  /*5cb0*/  FADD.FTZ R38, R38, R42 ;  /* 0x0000002a26267221 */ /* 0x000fe40000010000 */
[----:B------:R-:W-:Y:S02]  /*5cc0*/  FADD.FTZ R39, R39, R43 ;  /* 0x0000002b27277221 */ /* 0x000fe40000010000 */
[----:B--2---:R-:W-:Y:S02]  /*5cd0*/  @P2 FMUL.FTZ R36, R36, R44 ;  /* 0x0000002c24242220 */ /* 0x004fe40000410000 */
[----:B------:R-:W-:Y:S02]  /*5ce0*/  @P2 FMUL.FTZ R37, R37, R45 ;  /* 0x0000002d25252220 */ /* 0x000fe40000410000 */
[----:B------:R-:W-:-:S02]  /*5cf0*/  @P2 FMUL.FTZ R38, R38, R46 ;  /* 0x0000002e26262220 */ /* 0x000fc40000410000 */
[----:B------:R-:W-:-:S05]  /*5d00*/  @P2 FMUL.FTZ R39, R39, R47 ;  /* 0x0000002f27272220 */ /* 0x000fca0000410000 */
[----:B------:R2:W-:Y:S02]  /*5d10*/  STG.E.128 [R22.64], R36 ;  /* 0x0000002416007986 */ /* 0x0005e4000c101d24 */
.L_x_1370:
[----:B------:R3:W5:Y:S04]  /*5d20*/  LDG.E.128 R40, [R28.64+0xc00] ;  /* 0x000c00241c287981 */ /* 0x000768000c1e1d00 */
[----:B------:R-:W4:Y:S02]  /*5d30*/  LDS R33, [R27+-0x40] ;  /* 0xffffc0001b217984 */ /* 0x000f240000000800 */
[C---:B--2-45:R-:W-:Y:S02]  /*5d40*/  FFMA.FTZ R36, R33.reuse, R36, R12 ;  /* 0x0000002421247223 */ /* 0x074fe4000001000c */
[C---:B------:R-:W-:Y:S02]  /*5d50*/  FFMA.FTZ R44, R33.reuse, R37, R13 ;  /* 0x00000025212c7223 */ /* 0x040fe4000001000d */
[----:B------:R-:W-:-:S02]  /*5d60*/  FFMA.FTZ R38, R33, R38, R14 ;  /* 0x0000002621267223 */ /* 0x000fc4000001000e */
[----:B------:R-:W-:Y:S01]  /*5d70*/  FFMA.FTZ R46, R33, R39, R15 ;  /* 0x00000027212e7223 */ /* 0x000fe2000001000f */
[----:B------:R-:W-:Y:S05]  /*5d80*/  @P1 BRA `(.L_x_1371) ;  /* 0x000000b000001947 */ /* 0x000fea0003800000 */
[----:B---3--:R-:W2:Y:S04]  /*5d90*/  @P2 LDG.E.128 R12, [R30.64] ;  /* 0x000000241e0c2981 */ /* 0x008ea8000c1e1d00 */
[----:B------:R-:W3:Y:S02]  /*5da0*/  LDS.128 R52, [R18.X16+0x140] ;  /* 0x0001400012347984 */ /* 0x000ee4000000cc00 */
[----:B---3--:R-:W-:Y:S02]  /*5db0*/  FADD.FTZ R40, R52, R40 ;  /* 0x0000002834287221 */ /* 0x008fe40000010000 */
[----:B------:R-:W-:Y:S02]  /*5dc0*/  FADD.FTZ R41, R53, R41 ;  /* 0x0000002935297221 */ /* 0x000fe40000010000 */
[----:B------:R-:W-:-:S02]  /*5dd0*/  FADD.FTZ R42, R54, R42 ;  /* 0x0000002a362a7221 */ /* 0x000fc40000010000 */
[----:B------:R-:W-:Y:S02]  /*5de0*/  FADD.FTZ R43, R55, R43 ;  /* 0x0000002b372b7221 */ /* 0x000fe40000010000 */
[----:B--2---:R-:W-:Y:S02]  /*5df0*/  @P2 FMUL.FTZ R40, R40, R12 ;  /* 0x0000000c28282220 */ /* 0x004fe40000410000 */
[----:B------:R-:W-:Y:S02]  /*5e00*/  @P2 FMUL.FTZ R41, R41, R13 ;  /* 0x0000000d29292220 */ /* 0x000fe40000410000 */
[----:B------:R-:W-:Y:S02]  /*5e10*/  @P2 FMUL.FTZ R42, R42, R14 ;  /* 0x0000000e2a2a2220 */ /* 0x000fe40000410000 */
[----:B------:R-:W-:-:S05]  /*5e20*/  @P2 FMUL.FTZ R43, R43, R15 ;  /* 0x0000000f2b2b2220 */ /* 0x000fca0000410000 */
[----:B------:R2:W-:Y:S02]  /*5e30*/  STG.E.128 [R22.64+0xc00], R40 ;  /* 0x000c002816007986 */ /* 0x0005e4000c101d24 */
.L_x_1371:
[----:B---3--:R3:W4:Y:S01]  /*5e40*/  LDS R15, [R27] ;  /* 0x000000001b0f7984 */ /* 0x0087220000000800 */
[----:B--2---:R-:W-:Y:S02]  /*5e50*/  IADD3 R22, P2, R22, 0x1800, RZ ;  /* 0x0000180016167810 */ /* 0x004fe40007f5e0ff */
[----:B------:R-:W-:Y:S02]  /*5e60*/  IADD3 R34, R34, 0x20, RZ ;  /* 0x0000002022227810 */ /* 0x000fe40007ffe0ff */
[----:B-1----:R-:W-:Y:S01]  /*5e70*/  IADD3 R28, P4, R28, 0x1800, RZ ;  /* 0x000018001c1c7810 */ /* 0x002fe20007f9e0ff */
[----:B------:R-:W-:Y:S01]  /*5e80*/  IMAD.X R23, RZ, RZ, R23, P2 ;  /* 0x000000ffff177224 */ /* 0x000fe200010e0617 */
[----:B------:R-:W-:Y:S02]  /*5e90*/  ISETP.GE.AND P2, PT, R34, R7, PT ;  /* 0x000000072200720c */ /* 0x000fe40003f46270 */
[----:B------:R-:W-:Y:S02]  /*5ea0*/  IADD3.X R29, RZ, R29, RZ, P4, !PT ;  /* 0x0000001dff1d7210 */ /* 0x000fe400027fe4ff */
[----:B---3--:R-:W-:Y:S01]  /*5eb0*/  IADD3 R27, R27, 0x80, RZ ;  /* 0x000000801b1b7810 */ /* 0x008fe20007ffe0ff */
[----:B----4-:R-:W-:-:S02]  /*5ec0*/  FFMA.FTZ R12, R15, R40, R36 ;  /* 0x000000280f0c7223 */ /* 0x010fc40000010024 */
[C---:B------:R-:W-:Y:S02]  /*5ed0*/  FFMA.FTZ R13, R15.reuse, R41, R44 ;  /* 0x000000290f0d7223 */ /* 0x040fe4000001002c */
[C---:B------:R-:W-:Y:S02]  /*5ee0*/  FFMA.FTZ R14, R15.reuse, R42, R38 ;  /* 0x0000002a0f0e7223 */ /* 0x040fe40000010026 */
[----:B------:R-:W-:Y:S02]  /*5ef0*/  FFMA.FTZ R15, R15, R43, R46 ;  /* 0x0000002b0f0f7223 */ /* 0x000fe4000001002e */
[----:B------:R-:W-:Y:S05]  /*5f00*/  @!P2 BRA `(.L_x_1372) ;  /* 0xfffffd300000a947 */ /* 0x000fea000383ffff */
.L_x_1366:
[----:B------:R-:W-:Y:S05]  /*5f10*/  BSYNC B1 ;  /* 0x0000000000017941 */ /* 0x000fea0003800000 */
.L_x_1365:
        /* <DEDUP_REMOVED lines=22> */
[----:B-1----:R-:W-:-:S05]  /*6080*/  IADD3 R22, RZ, -R23, RZ ;  /* 0x80000017ff167210 */ /* 0x002fca0007ffe0ff */
        /* <DEDUP_REMOVED lines=11> */
[----:B------:R1:W2:Y:S03]  /*6140*/  LDS R27, [R5.X4+0x240] ;  /* 0x00024000051b7984 */ /* 0x0002a60000004800 */
[----:B------:R-:W-:Y:S02]  /*6150*/  @!P2 IADD3 R22, -R22, RZ, RZ ;  /* 0x000000ff1616a210 */ /* 0x000fe40007ffe1ff */
[----:B------:R-:W-:-:S05]  /*6160*/  @!P4 LOP3.LUT R22, RZ, c[0x0][0x1d4], RZ, 0x33, !PT ;  /* 0x00007500ff16ca12 */ /* 0x000fca00078e33ff */
        /* <DEDUP_REMOVED lines=22> */
.L_x_1377:
[C---:B-12--5:R-:W-:Y:S02]  /*62d0*/  FFMA.FTZ R12, R27.reuse, R36, R12 ;  /* 0x000000241b0c7223 */ /* 0x066fe4000001000c */
[C---:B------:R-:W-:Y:S02]  /*62e0*/  FFMA.FTZ R13, R27.reuse, R37, R13 ;  /* 0x000000251b0d7223 */ /* 0x040fe4000001000d */
[C---:B------:R-:W-:Y:S02]  /*62f0*/  FFMA.FTZ R14, R27.reuse, R38, R14 ;  /* 0x000000261b0e7223 */ /* 0x040fe4000001000e */
[----:B------:R-:W-:Y:S02]  /*6300*/  FFMA.FTZ R15, R27, R39, R15 ;  /* 0x000000271b0f7223 */ /* 0x000fe4000001000f */
.L_x_1376:
[----:B------:R-:W-:Y:S05]  /*6310*/  BSYNC B2 ;  /* 0x0000000000027941 */ /* 0x000fea0003800000 */
.L_x_1375:
[----:B------:R-:W-:Y:S02]  /*6320*/  IADD3 R32, R32, 0x10, RZ ;  /* 0x0000001020207810 */ /* 0x000fe40007ffe0ff */
.L_x_1374:
[----:B------:R-:W-:Y:S05]  /*6330*/  BSYNC B1 ;  /* 0x0000000000017941 */ /* 0x000fea0003800000 */
.L_x_1373:
[----:B------:R-:W-:-:S13]  /*6340*/  LOP3.LUT P2, RZ, R7, 0xfffffff0, RZ, 0xc0, !PT ;  /* 0xfffffff007ff7812 */ /* 0x000fda000784c0ff */
[----:B------:R-:W-:Y:S05]  /*6350*/  @!P2 BRA `(.L_x_1364) ;  /* 0x000007b00000a947 */ /* 0x000fea0003800000 */
[----:B------:R-:W-:Y:S01]  /*6360*/  IMAD.SHL.U32 R21, R220, 0x4, RZ ;  /* 0x00000004dc157824 */ /* 0x000fe200078e00ff */
[----:B------:R-:W-:Y:S01]  /*6370*/  HFMA2.MMA R27, -RZ, RZ, 0, 0 ;  /* 0x00000000ff1b7435 */ /* 0x000fe200000001ff */
[----:B------:R-:W-:Y:S02]  /*6380*/  IMAD.MOV.U32 R7, RZ, RZ, 0x30 ;  /* 0x00000030ff077424 */ /* 0x000fe400078e00ff */
[C---:B------:R-:W-:Y:S02]  /*6390*/  IMAD R34, R32.reuse, 0x4, -R21 ;  /* 0x0000000420227824 */ /* 0x040fe400078e0a15 */
[----:B------:R-:W-:-:S05]  /*63a0*/  IMAD R7, R32, R7, 0x300 ;  /* 0x0000030020077424 */ /* 0x000fca00078e0207 */
.L_x_1384:
        /* <DEDUP_REMOVED lines=28> */
[----:B------:R-:W-:-:S05]  /*6570*/  @!P1 IMAD.IADD R20, R20, 0x1, -R33 ;  /* 0x0000000114149824 */ /* 0x000fca00078e0a21 */
[----:B------:R-:W-:Y:S02]  /*6580*/  @!P2 IADD3 R20, -R20, RZ, RZ ;  /* 0x000000ff1414a210 */ /* 0x000fe40007ffe1ff */
[----:B------:R-:W-:-:S05]  /*6590*/  @!P4 LOP3.LUT R20, RZ, c[0x0][0x1d4], RZ, 0x33, !PT ;  /* 0x00007500ff14ca12 */ /* 0x000fca00078e33ff */
[----:B------:R-:W-:-:S05]  /*65a0*/  IMAD R20, R20, 0x30, RZ ;  /* 0x0000003014147824 */ /* 0x000fca00078e02ff */
[----:B------:R-:W-:-:S04]  /*65b0*/  IADD3 R21, P1, R49, R20, RZ ;  /* 0x0000001431157210 */ /* 0x000fc80007f3e0ff */
[----:B------:R-:W-:Y:S02]  /*65c0*/  LEA.HI.X.SX32 R30, R20, R51, 0x1, P1 ;  /* 0x00000033141e7211 */ /* 0x000fe400008f0eff */
[----:B------:R-:W-:-:S04]  /*65d0*/  LEA R20, P1, R21, c[0x0][0x1a0], 0x2 ;  /* 0x0000680015147a11 */ /* 0x000fc800078210ff */
[----:B------:R-:W-:Y:S02]  /*65e0*/  LEA.HI.X R21, R21, c[0x0][0x1a4], R30, 0x2, P1 ;  /* 0x0000690015157a11 */ /* 0x000fe400008f141e */
[----:B------:R1:W2:Y:S04]  /*65f0*/  LDS R30, [R31+0x240] ;  /* 0x000240001f1e7984 */ /* 0x0002a80000000800 */
[----:B------:R1:W5:Y:S01]  /*6600*/  LDG.E.128 R36, [R20.64] ;  /* 0x0000002414247981 */ /* 0x000362000c1e1d00 */
        /* <DEDUP_REMOVED lines=16> */
.L_x_1380:
[C---:B-12--5:R-:W-:Y:S02]  /*6710*/  FFMA.FTZ R12, R30.reuse, R36, R12 ;  /* 0x000000241e0c7223 */ /* 0x066fe4000001000c */
[C---:B------:R-:W-:Y:S02]  /*6720*/  FFMA.FTZ R13, R30.reuse, R37, R13 ;  /* 0x000000251e0d7223 */ /* 0x040fe4000001000d */
[C---:B------:R-:W-:Y:S02]  /*6730*/  FFMA.FTZ R14, R30.reuse, R38, R14 ;  /* 0x000000261e0e7223 */ /* 0x040fe4000001000e */
[----:B------:R-:W-:Y:S02]  /*6740*/  FFMA.FTZ R15, R30, R39, R15 ;  /* 0x000000271e0f7223 */ /* 0x000fe4000001000f */
.L_x_1379:
[----:B------:R-:W-:Y:S05]  /*6750*/  BSYNC B1 ;  /* 0x0000000000017941 */ /* 0x000fea0003800000 */
.L_x_1378:
        /* <DEDUP_REMOVED lines=48> */
[----:B------:R1:W-:Y:S02]  /*6a60*/  STG.E.128 [R22.64+0xc00], R36 ;  /* 0x000c002416007986 */ /* 0x0003e4000c101d24 */
.L_x_1383:
[C---:B-12--5:R-:W-:Y:S02]  /*6a70*/  FFMA.FTZ R12, R30.reuse, R36, R12 ;  /* 0x000000241e0c7223 */ /* 0x066fe4000001000c */
[C---:B------:R-:W-:Y:S02]  /*6a80*/  FFMA.FTZ R13, R30.reuse, R37, R13 ;  /* 0x000000251e0d7223 */ /* 0x040fe4000001000d */
[C---:B------:R-:W-:Y:S02]  /*6a90*/  FFMA.FTZ R14, R30.reuse, R38, R14 ;  /* 0x000000261e0e7223 */ /* 0x040fe4000001000e */
[----:B------:R-:W-:Y:S02]  /*6aa0*/  FFMA.FTZ R15, R30, R39, R15 ;  /* 0x000000271e0f7223 */ /* 0x000fe4000001000f */
.L_x_1382:
[----:B------:R-:W-:Y:S05]  /*6ab0*/  BSYNC B1 ;  /* 0x0000000000017941 */ /* 0x000fea0003800000 */
.L_x_1381:
[----:B------:R-:W-:Y:S02]  /*6ac0*/  IADD3 R32, R32, 0x20, RZ ;  /* 0x0000002020207810 */ /* 0x000fe40007ffe0ff */
[----:B------:R-:W-:Y:S02]  /*6ad0*/  IADD3 R27, R27, 0x80, RZ ;  /* 0x000000801b1b7810 */ /* 0x000fe40007ffe0ff */
[----:B------:R-:W-:-:S02]  /*6ae0*/  ISETP.GE.AND P2, PT, R32, R25, PT ;  /* 0x000000192000720c */ /* 0x000fc40003f46270 */
[----:B------:R-:W-:-:S11]  /*6af0*/  IADD3 R7, R7, 0x600, RZ ;  /* 0x0000060007077810 */ /* 0x000fd60007ffe0ff */
[----:B------:R-:W-:Y:S05]  /*6b00*/  @!P2 BRA `(.L_x_1384) ;  /* 0xfffff8a00000a947 */ /* 0x000fea000383ffff */
.L_x_1364:
[----:B------:R-:W-:Y:S05]  /*6b10*/  BSYNC B0 ;  /* 0x0000000000007941 */ /* 0x000fea0003800000 */
.L_x_1363:
        /* <DEDUP_REMOVED lines=10> */
[----:B------:R-:W-:Y:S01]  /*6bc0*/  IADD3 R25, R25, -R220, RZ ;  /* 0x800000dc19197210 */ /* 0x000fe20007ffe0ff */
[----:B------:R-:W-:Y:S05]  /*6bd0*/  BSSY B1, `(.L_x_1387) ;  /* 0x0000017000017945 */ /* 0x000fea0003800000 */
[----:B------:R-:W1:Y:S01]  /*6be0*/  LDS R25, [R25.X4+0x240] ;  /* 0x0002400019197984 */ /* 0x000e620000004800 */
[----:B------:R-:W-:Y:S05]  /*6bf0*/  @P1 BRA `(.L_x_1388) ;  /* 0x0000014000001947 */ /* 0x000fea0003800000 */
[----:B------:R-:W-:-:S13]  /*6c00*/  ISETP.NE.AND P2, PT, R26, RZ, PT ;  /* 0x000000ff1a00720c */ /* 0x000fda0003f45270 */
[----:B------:R-:W-:Y:S02]  /*6c10*/  @P2 IMAD R6, R17, c[0x0][0x1d8], R6 ;  /* 0x0000760011062a24 */ /* 0x000fe400078e0206 */
[----:B------:R-:W-:Y:S02]  /*6c20*/  @P2 IMAD.MOV.U32 R17, RZ, RZ, 0x4 ;  /* 0x00000004ff112424 */ /* 0x000fe400078e00ff */
        /* <DEDUP_REMOVED lines=17> */
.L_x_1388:
[----:B------:R-:W-:Y:S05]  /*6d40*/  BSYNC B1 ;  /* 0x0000000000017941 */ /* 0x000fea0003800000 */
.L_x_1387:
[C---:B-1---5:R-:W-:Y:S02]  /*6d50*/  FFMA.FTZ R12, R25.reuse, R20, R12 ;  /* 0x00000014190c7223 */ /* 0x062fe4000001000c */
[C---:B------:R-:W-:Y:S02]  /*6d60*/  FFMA.FTZ R13, R25.reuse, R21, R13 ;  /* 0x00000015190d7223 */ /* 0x040fe4000001000d */
[C---:B------:R-:W-:Y:S02]  /*6d70*/  FFMA.FTZ R14, R25.reuse, R22, R14 ;  /* 0x00000016190e7223 */ /* 0x040fe4000001000e */
[----:B------:R-:W-:Y:S02]  /*6d80*/  FFMA.FTZ R15, R25, R23, R15 ;  /* 0x00000017190f7223 */ /* 0x000fe4000001000f */
.L_x_1386:
[----:B------:R-:W-:Y:S05]  /*6d90*/  BSYNC B0 ;  /* 0x0000000000007941 */ /* 0x000fea0003800000 */
.L_x_1385:
        /* <DEDUP_REMOVED lines=50> */
.L_x_1389:
[----:B------:R-:W-:Y:S05]  /*70c0*/  @P0 EXIT ;  /* 0x000000000000094d */ /* 0x000fea0003800000 */
[----:B------:R-:W-:-:S05]  /*70d0*/  IMAD.MOV.U32 R0, RZ, RZ, c[0x0][0x258] ;  /* 0x00009600ff007624 */ /* 0x000fca00078e00ff */
[----:B------:R-:W-:-:S13]  /*70e0*/  ISETP.NE.AND P0, PT, R0, 0x2, PT ;  /* 0x000000020000780c */ /* 0x000fda0003f05270 */
[----:B------:R-:W-:Y:S01]  /*70f0*/  @P0 MOV R5, 0x4 ;  /* 0x0000000400050802 */ /* 0x000fe20000000f00 */
[----:B------:R-:W-:-:S04]  /*7100*/  @P0 IMAD R4, R2, 0x30, R3 ;  /* 0x0000003002040824 */ /* 0x000fc800078e0203 */
[----:B------:R-:W-:-:S05]  /*7110*/  @P0 IMAD.WIDE R4, R4, R5, c[0x0][0x160] ;  /* 0x0000580004040625 */ /* 0x000fca00078e0205 */
[----:B------:R1:W-:Y:S01]  /*7120*/  @P0 STG.E.128 [R4.64], R12 ;  /* 0x0000000c04000986 */ /* 0x0003e2000c101d24 */
[----:B------:R-:W-:Y:S05]  /*7130*/  @P0 EXIT ;  /* 0x000000000000094d */ /* 0x000fea0003800000 */
[----:B-1----:R-:W-:Y:S01]  /*7140*/  IMAD.MOV.U32 R4, RZ, RZ, c[0x0][0x250] ;  /* 0x00009400ff047624 */ /* 0x002fe200078e00ff */
[----:B------:R-:W-:-:S05]  /*7150*/  MOV R5, c[0x0][0x254] ;  /* 0x0000950000057a02 */ /* 0x000fca0000000f00 */
[----:B------:R-:W3:Y:S01]  /*7160*/  LDG.E R4, [R4.64] ;  /* 0x0000002404047981 */ /* 0x000ee2000c1e1900 */
[----:B------:R-:W-:-:S05]  /*7170*/  IMAD R3, R2, 0x30, R3 ;  /* 0x0000003002037824 */ /* 0x000fca00078e0203 */
[----:B------:R-:W-:-:S04]  /*7180*/  IADD3 R2, P0, R3, c[0x0][0x160], RZ ;  /* 0x0000580003027a10 */ /* 0x000fc80007f1e0ff */
[----:B------:R-:W-:Y:S01]  /*7190*/  LEA.HI.X.SX32 R3, R3, c[0x0][0x164], 0x1, P0 ;  /* 0x0000590003037a11 */ /* 0x000fe200000f0eff */
[C---:B---3--:R-:W-:Y:S02]  /*71a0*/  FMUL.FTZ R12, R4.reuse, R12 ;  /* 0x0000000c040c7220 */ /* 0x048fe40000410000 */
[C---:B------:R-:W-:Y:S02]  /*71b0*/  FMUL.FTZ R13, R4.reuse, R13 ;  /* 0x0000000d040d7220 */ /* 0x040fe40000410000 */
[C---:B------:R-:W-:Y:S02]  /*71c0*/  FMUL.FTZ R14, R4.reuse, R14 ;  /* 0x0000000e040e7220 */ /* 0x040fe40000410000 */
[----:B------:R-:W1:Y:S01]  /*71d0*/  F2I.S8.NTZ R12, R12 ;  /* 0x0000000c000c7305 */ /* 0x000e620000202100 */
[----:B------:R-:W-:-:S07]  /*71e0*/  FMUL.FTZ R15, R4, R15 ;  /* 0x0000000f040f7220 */ /* 0x000fce0000410000 */
[----:B------:R-:W3:Y:S08]  /*71f0*/  F2I.S8.NTZ R13, R13 ;  /* 0x0000000d000d7305 */ /* 0x000ef00000202100 */
[----:B------:R-:W4:Y:S01]  /*7200*/  F2I.S8.NTZ R14, R14 ;  /* 0x0000000e000e7305 */ /* 0x000f220000202100 */
[----:B-1----:R-:W-:-:S04]  /*7210*/  PRMT R0, R12, 0x8880, RZ ;  /* 0x000088800c007816 */ /* 0x002fc800000000ff */
[----:B------:R-:W-:-:S03]  /*7220*/  PRMT R0, R0, 0x7710, RZ ;  /* 0x0000771000007816 */ /* 0x000fc600000000ff */
[----:B------:R-:W1:Y:S01]  /*7230*/  F2I.S8.NTZ R15, R15 ;  /* 0x0000000f000f7305 */ /* 0x000e620000202100 */
[----:B--23--:R-:W-:Y:S02]  /*7240*/  PRMT R6, R13, 0x8880, RZ ;  /* 0x000088800d067816 */ /* 0x00cfe400000000ff */
[----:B------:R-:W-:Y:S02]  /*7250*/  LOP3.LUT R5, R0, 0xff, RZ, 0xc0, !PT ;  /* 0x000000ff00057812 */ /* 0x000fe400078ec0ff */
[----:B------:R-:W-:Y:S02]  /*7260*/  PRMT R4, R6, 0x7710, RZ ;  /* 0x0000771006047816 */ /* 0x000fe400000000ff */
[----:B----4-:R-:W-:Y:S02]  /*7270*/  PRMT R0, R14, 0x8880, RZ ;  /* 0x000088800e007816 */ /* 0x010fe400000000ff */
[----:B------:R-:W-:Y:S02]  /*7280*/  PRMT R5, R4, 0x7604, R5 ;  /* 0x0000760404057816 */ /* 0x000fe40000000005 */
[----:B------:R-:W-:-:S02]  /*7290*/  PRMT R0, R0, 0x7710, RZ ;  /* 0x0000771000007816 */ /* 0x000fc400000000ff */
[----:B-1----:R-:W-:Y:S02]  /*72a0*/  PRMT R4, R15, 0x8880, RZ ;  /* 0x000088800f047816 */ /* 0x002fe400000000ff */
[----:B------:R-:W-:Y:S02]  /*72b0*/  PRMT R5, R0, 0x7054, R5 ;  /* 0x0000705400057816 */ /* 0x000fe40000000005 */
[----:B------:R-:W-:-:S04]  /*72c0*/  PRMT R4, R4, 0x7710, RZ ;  /* 0x0000771004047816 */ /* 0x000fc800000000ff */
[----:B------:R-:W-:-:S05]  /*72d0*/  PRMT R5, R4, 0x654, R5 ;  /* 0x0000065404057816 */ /* 0x000fca0000000005 */
[----:B------:R-:W-:Y:S01]  /*72e0*/  STG.E [R2.64], R5 ;  /* 0x0000000502007986 */ /* 0x000fe2000c101924 */
[----:B------:R-:W-:Y:S05]  /*72f0*/  EXIT ;  /* 0x000000000000794d */ /* 0x000fea0003800000 */
.L_x_1292:
[----:B------:R-:W-:Y:S01]  /*7300*/  HFMA2.MMA R0, -RZ, RZ, 0, 1.847743988037109375e-06 ;  /* 0x0000001fff007435 */ /* 0x000fe200000001ff */
[----:B------:R-:W-:Y:S01]  /*7310*/  IMAD.MOV.U32 R3, RZ, RZ, 0x10 ;  /* 0x00000010ff037424 */ /* 0x000fe200078e00ff */
[----:B0-----:R-:W-:Y:S01]  /*7320*/  MOV R4, 0x7350 ;  /* 0x0000735000047802 */ /* 0x001fe20000000f00 */
[----:B------:R-:W-:-:S03]  /*7330*/  IMAD.MOV.U32 R7, RZ, RZ, -0x1 ;  /* 0xffffffffff077424 */ /* 0x000fc600078e00ff */
[----:B---3--:R-:W-:Y:S05]  /*7340*/  CALL.REL.NOINC `($__internal_9_$__cuda_sm70_shflsync_bfly_p) ;  /* 0x000001b000007944 */ /* 0x008fea0003c00000 */
[----:B01----:R-:W-:Y:S05]  /*7350*/  BRA `(.L_x_1390) ;  /* 0xffffa32000007947 */ /* 0x003fea000383ffff */
.L_x_1293:
[----:B------:R-:W-:Y:S01]  /*7360*/  HFMA2.MMA R0, -RZ, RZ, 0, 1.847743988037109375e-06 ;  /* 0x0000001fff007435 */ /* 0x000fe200000001ff */
[----:B-1----:R-:W-:Y:S01]  /*7370*/  MOV R6, R9 ;  /* 0x0000000900067202 */ /* 0x002fe20000000f00 */
[----:B------:R-:W-:Y:S01]  /*7380*/  IMAD.MOV.U32 R3, RZ, RZ, 0x8 ;  /* 0x00000008ff037424 */ /* 0x000fe200078e00ff */
[----:B0-----:R-:W-:Y:S01]  /*7390*/  MOV R4, 0x73c0 ;  /* 0x000073c000047802 */ /* 0x001fe20000000f00 */
[----:B------:R-:W-:Y:S02]  /*73a0*/  IMAD.MOV.U32 R7, RZ, RZ, -0x1 ;  /* 0xffffffffff077424 */ /* 0x000fe400078e00ff */
[----:B---3--:R-:W-:Y:S05]  /*73b0*/  CALL.REL.NOINC `($__internal_9_$__cuda_sm70_shflsync_bfly_p) ;  /* 0x0000014000007944 */ /* 0x008fea0003c00000 */
[----:B01----:R-:W-:Y:S01]  /*73c0*/  FADD.FTZ R6, R9, R0 ;  /* 0x0000000009067221 */ /* 0x003fe20000010000 */
[----:B------:R-:W-:Y:S01]  /*73d0*/  MOV R3, 0x4 ;  /* 0x0000000400037802 */ /* 0x000fe20000000f00 */
[----:B------:R-:W-:Y:S01]  /*73e0*/  IMAD.MOV.U32 R0, RZ, RZ, 0x1f ;  /* 0x0000001fff007424 */ /* 0x000fe200078e00ff */
[----:B------:R-:W-:-:S02]  /*73f0*/  MOV R7, 0xffffffff ;  /* 0xffffffff00077802 */ /* 0x000fc40000000f00 */
[----:B------:R-:W-:Y:S02]  /*7400*/  MOV R4, 0x7420 ;  /* 0x0000742000047802 */ /* 0x000fe40000000f00 */
[----:B------:R-:W-:Y:S05]  /*7410*/  CALL.REL.NOINC `($__internal_9_$__cuda_sm70_shflsync_bfly_p) ;  /* 0x000000e000007944 */ /* 0x000fea0003c00000 */
[----:B01----:R-:W-:Y:S01]  /*7420*/  FADD.FTZ R6, R6, R0 ;  /* 0x0000000006067221 */ /* 0x003fe20000010000 */
[----:B------:R-:W-:Y:S01]  /*7430*/  HFMA2.MMA R0, -RZ, RZ, 0, 1.847743988037109375e-06 ;  /* 0x0000001fff007435 */ /* 0x000fe200000001ff */
[----:B------:R-:W-:Y:S01]  /*7440*/  IMAD.MOV.U32 R3, RZ, RZ, 0x2 ;  /* 0x00000002ff037424 */ /* 0x000fe200078e00ff */
[----:B------:R-:W-:Y:S01]  /*7450*/  MOV R4, 0x7480 ;  /* 0x0000748000047802 */ /* 0x000fe20000000f00 */
[----:B------:R-:W-:-:S03]  /*7460*/  IMAD.MOV.U32 R7, RZ, RZ, -0x1 ;  /* 0xffffffffff077424 */ /* 0x000fc600078e00ff */
[----:B------:R-:W-:Y:S05]  /*7470*/  CALL.REL.NOINC `($__internal_9_$__cuda_sm70_shflsync_bfly_p) ;  /* 0x0000008000007944 */ /* 0x000fea0003c00000 */
[----:B01----:R-:W-:Y:S01]  /*7480*/  FADD.FTZ R6, R6, R0 ;  /* 0x0000000006067221 */ /* 0x003fe20000010000 */
[----:B------:R-:W-:Y:S01]  /*7490*/  MOV R3, 0x1 ;  /* 0x0000000100037802 */ /* 0x000fe20000000f00 */
[----:B------:R-:W-:Y:S01]  /*74a0*/  IMAD.MOV.U32 R0, RZ, RZ, 0x1f ;  /* 0x0000001fff007424 */ /* 0x000fe200078e00ff */
[----:B------:R-:W-:Y:S02]  /*74b0*/  MOV R7, 0xffffffff ;  /* 0xffffffff00077802 */ /* 0x000fe40000000f00 */
[----:B------:R-:W-:Y:S02]  /*74c0*/  MOV R4, 0x74e0 ;  /* 0x000074e000047802 */ /* 0x000fe40000000f00 */
[----:B------:R-:W-:Y:S05]  /*74d0*/  CALL.REL.NOINC `($__internal_9_$__cuda_sm70_shflsync_bfly_p) ;  /* 0x0000002000007944 */ /* 0x000fea0003c00000 */
[----:B-1----:R-:W-:Y:S01]  /*74e0*/  IMAD.MOV.U32 R5, RZ, RZ, R0 ;  /* 0x000000ffff057224 */ /* 0x002fe200078e0000 */
[----:B0-----:R-:W-:Y:S05]  /*74f0*/  BRA `(.L_x_1391) ;  /* 0xffffa21000007947 */ /* 0x001fea000383ffff */
        .weak           $__internal_9_$__cuda_sm70_shflsync_bfly_p
        .type           $__internal_9_$__cuda_sm70_shflsync_bfly_p,@function
        .size           $__internal_9_$__cuda_sm70_shflsync_bfly_p,(.L_x_2734 - $__internal_9_$__cuda_sm70_shflsync_bfly_p)
$__internal_9_$__cuda_sm70_shflsync_bfly_p:
[----:B------:R-:W-:Y:S01]  /*7500*/  HFMA2.MMA R5, -RZ, RZ, 0, 0 ;  /* 0x00000000ff057435 */ /* 0x000fe200000001ff */
[----:B------:R-:W-:Y:S04]  /*7510*/  WARPSYNC R7 ;  /* 0x0000000700007348 */ /* 0x000fe80003800000 */
[----:B------:R0:W1:Y:S01]  /*7520*/  SHFL.BFLY PT, R0, R6, R3, R0 ;  /* 0x0c00000306007389 */ /* 0x00006200000e0000 */
[----:B------:R-:W-:Y:S05]  /*7530*/  RET.REL.NODEC R4 `(_ZN4mmha33masked_multihead_attention_kernelIfLi48ELi64ELi1ELi16ELi256ELb1ELb0EEEv26Multihead_attention_paramsIT_XT5_EE) ;  /* 0xffff8ac004007950 */ /* 0x000fea0003c3ffff */
.L_x_1392:
        /* <DEDUP_REMOVED lines=12> */
.L_x_2734:


//--------------------- .text._ZN4mmha33masked_multihead_attention_kernelIfLi48ELi64ELi2ELi16ELi128ELb1ELb0EEEv26Multihead_attention_paramsIT_XT5_EE --------------------------
	.section	.text._ZN4mmha33masked_multihead_attention_kernelIfLi48ELi64ELi2ELi16ELi128ELb1ELb0EEEv26Multihead_attention_paramsIT_XT5_EE,"ax",@progbits
	.sectioninfo	@"SHI_REGISTERS=135"
	.align	128
        .global         _ZN4mmha33masked_multihead_attention_kernelIfLi48ELi64ELi2ELi16ELi128ELb1ELb0EEEv26Multihead_attention_paramsIT_XT5_EE
        .type           _ZN4mmha33masked_multihead_attention_kernelIfLi48ELi64ELi2ELi16ELi128ELb1ELb0EEEv26Multihead_attention_paramsIT_XT5_EE,@function
        .size           _ZN4mmha33masked_multihead_attention_kernelIfLi48ELi64ELi2ELi16ELi128ELb1ELb0EEEv26Multihead_attention_paramsIT_XT5_EE,(.L_x_2735 - _ZN4mmha33masked_multihead_attention_kernelIfLi48ELi64ELi2ELi16ELi128ELb1ELb0EEEv26Multihead_attention_paramsIT_XT5_EE)
        .other          _ZN4mmha33masked_multihead_attention_kernelIfLi48ELi64ELi2ELi16ELi128ELb1ELb0EEEv26Multihead_attention_paramsIT_XT5_EE,@"STO_CUDA_ENTRY STV_DEFAULT"
_ZN4mmha33masked_multihead_attention_kernelIfLi48ELi64ELi2ELi16ELi128ELb1ELb0EEEv26Multihead_attention_paramsIT_XT5_EE:
.text._ZN4mmha33masked_multihead_attention_kernelIfLi48ELi64ELi2ELi16ELi128ELb1ELb0EEEv26Multihead_attention_paramsIT_XT5_EE:
        /* <DEDUP_REMOVED lines=11> */
.L_x_1393:
        /* <DEDUP_REMOVED lines=24> */
[----:B------:R-:W-:Y:S01]  /*0230*/  IMAD.MOV.U32 R19, RZ, RZ, RZ ;  /* 0x000000ffff137224 */ /* 0x000fe200078e00ff */
[----:B------:R-:W0:Y:S01]  /*0240*/  S2R R18, SR_TID.X ;  /* 0x0000000000127919 */ /* 0x000e220000002100 */
[----:B------:R-:W-:-:S04]  /*0250*/  P2R R124, PR, RZ, 0x10 ;  /* 0x00000010ff7c7803 */ /* 0x000fc80000000000 */
[----:B------:R-:W-:-:S05]  /*0260*/  @P1 IADD3 R3, R3, 0x1, RZ ;  /* 0x0000000103031810 */ /* 0x000fca0007ffe0ff */
[----:B------:R-:W-:Y:S02]  /*0270*/  IMAD.MOV.U32 R38, RZ, RZ, R3 ;  /* 0x000000ffff267224 */ /* 0x000fe400078e0003 */
[----:B------:R-:W-:-:S03]  /*0280*/  IMAD.WIDE R2, R22, R15, c[0x0][0x278] ;  /* 0x00009e0016027625 */ /* 0x000fc600078e020f */
[----:B------:R-:W-:Y:S02]  /*0290*/  @!P3 IADD3 R38, -R38, RZ, RZ ;  /* 0x000000ff2626b210 */ /* 0x000fe40007ffe1ff */
[----:B------:R-:W-:Y:S01]  /*02a0*/  @!P2 LOP3.LUT R38, RZ, c[0x0][0x1d0], RZ, 0x33, !PT ;  /* 0x00007400ff26aa12 */ /* 0x000fe200078e33ff */
[----:B------:R1:W2:Y:S04]  /*02b0*/  LDG.E R23, [R2.64] ;  /* 0x0000002402177981 */ /* 0x0002a8000c1e1900 */
[----:B------:R-:W-:-:S05]  /*02c0*/  @P4 IMAD.WIDE R4, R38, R15, c[0x0][0x240] ;  /* 0x0000900026044625 */ /* 0x000fca00078e020f */
[----:B------:R-:W3:Y:S01]  /*02d0*/  @P4 LDG.E R19, [R4.64] ;  /* 0x0000002404134981 */ /* 0x000ee2000c1e1900 */
[C---:B0-----:R-:W-:Y:S01]  /*02e0*/  LEA.HI R27, R18.reuse, R18, RZ, 0x1 ;  /* 0x00000012121b7211 */ /* 0x041fe200078f08ff */
[C---:B------:R-:W-:Y:S01]  /*02f0*/  IMAD.SHL.U32 R12, R18.reuse, 0x2, RZ ;  /* 0x00000002120c7824 */ /* 0x040fe200078e00ff */
[----:B------:R-:W-:Y:S01]  /*0300*/  ISETP.NE.U32.AND P1, PT, RZ, c[0x0][0x1f8], PT ;  /* 0x00007e00ff007a0c */ /* 0x000fe20003f25070 */
[----:B------:R-:W0:Y:S01]  /*0310*/  S2R R24, SR_CTAID.X ;  /* 0x0000000000187919 */ /* 0x000e220000002500 */
[C---:B------:R-:W-:Y:S01]  /*0320*/  ISETP.GT.AND P0, PT, R18.reuse, 0x17, PT ;  /* 0x000000171200780c */ /* 0x040fe20003f04270 */
[----:B------:R-:W-:Y:S01]  /*0330*/  CS2R R30, SRZ ;  /* 0x00000000001e7805 */ /* 0x000fe2000001ff00 */
[----:B-1----:R-:W-:Y:S01]  /*0340*/  LOP3.LUT R3, R27, 0x7ffffffe, RZ, 0xc0, !PT ;  /* 0x7ffffffe1b037812 */ /* 0x002fe200078ec0ff */
[----:B------:R-:W-:Y:S01]  /*0350*/  IMAD.MOV.U32 R26, RZ, RZ, RZ ;  /* 0x000000ffff1a7224 */ /* 0x000fe200078e00ff */
[C---:B------:R-:W-:Y:S01]  /*0360*/  ISETP.LT.AND P3, PT, R18.reuse, 0x20, P4 ;  /* 0x000000201200780c */ /* 0x040fe20002761270 */
[----:B------:R-:W-:Y:S01]  /*0370*/  CS2R R20, SRZ ;  /* 0x0000000000147805 */ /* 0x000fe2000001ff00 */
[----:B------:R-:W-:Y:S01]  /*0380*/  ISETP.NE.AND.EX P1, PT, RZ, c[0x0][0x1fc], PT, P1 ;  /* 0x00007f00ff007a0c */ /* 0x000fe20003f25310 */
[----:B------:R-:W-:Y:S01]  /*0390*/  IMAD.IADD R78, R18, 0x1, -R3 ;  /* 0x00000001124e7824 */ /* 0x000fe200078e0a03 */
[----:B------:R-:W-:-:S02]  /*03a0*/  SHF.R.S32.HI R27, RZ, 0x1, R27 ;  /* 0x00000001ff1b7819 */ /* 0x000fc4000001141b */
[----:B------:R-:W-:Y:S01]  /*03b0*/  SHF.R.S32.HI R7, RZ, 0x1f, R22 ;  /* 0x0000001fff077819 */ /* 0x000fe20000011416 */
[----:B------:R-:W-:Y:S01]  /*03c0*/  IMAD.SHL.U32 R76, R78, 0x2, RZ ;  /* 0x000000024e4c7824 */ /* 0x000fe200078e00ff */
[----:B------:R-:W-:Y:S02]  /*03d0*/  IABS R35, c[0x0][0x1d4] ;  /* 0x0000750000237a13 */ /* 0x000fe40000000000 */
[----:B------:R-:W-:-:S05]  /*03e0*/  ISETP.EQ.U32.AND P2, PT, RZ, c[0x0][0x170], PT ;  /* 0x00005c00ff007a0c */ /* 0x000fca0003f42070 */
[C---:B------:R-:W-:Y:S01]  /*03f0*/  @P1 LEA R8, P4, R22.reuse, c[0x0][0x1f8], 0x2 ;  /* 0x00007e0016081a11 */ /* 0x040fe200078810ff */
[----:B0-----:R-:W-:-:S03]  /*0400*/  IMAD R25, R22, c[0x0][0x1d8], R24 ;  /* 0x0000760016197a24 */ /* 0x001fc600078e0218 */
[----:B------:R-:W-:Y:S01]  /*0410*/  @P1 LEA.HI.X R9, R22, c[0x0][0x1fc], R7, 0x2, P4 ;  /* 0x00007f0016091a11 */ /* 0x000fe200020f1407 */
[----:B------:R-:W0:Y:S01]  /*0420*/  I2F.RP R0, R35 ;  /* 0x0000002300007306 */ /* 0x000e220000209400 */
[----:B------:R-:W-:Y:S01]  /*0430*/  ISETP.EQ.OR.EX P2, PT, RZ, c[0x0][0x174], P0, P2 ;  /* 0x00005d00ff007a0c */ /* 0x000fe20000742720 */
[----:B------:R-:W-:Y:S02]  /*0440*/  IMAD R77, R25, 0x30, RZ ;  /* 0x00000030194d7824 */ /* 0x000fe400078e02ff */
[----:B------:R-:W-:Y:S01]  /*0450*/  IMAD R13, R24, 0x30, RZ ;  /* 0x00000030180d7824 */ /* 0x000fe200078e02ff */
[----:B------:R1:W5:Y:S01]  /*0460*/  @P1 LDG.E R26, [R8.64] ;  /* 0x00000024081a1981 */ /* 0x000362000c1e1900 */
[----:B------:R-:W-:-:S03]  /*0470*/  IMAD R34, R27, 0x4, R77 ;  /* 0x000000041b227824 */ /* 0x000fc600078e024d */
[----:B------:R-:W-:Y:S01]  /*0480*/  IADD3 R14, R13, R12, RZ ;  /* 0x0000000c0d0e7210 */ /* 0x000fe20007ffe0ff */
[----:B0-----:R-:W0:Y:S01]  /*0490*/  MUFU.RCP R0, R0 ;  /* 0x0000000000007308 */ /* 0x001e220000001000 */
[----:B--2---:R-:W-:-:S05]  /*04a0*/  IADD3 R17, R23, -0x1, RZ ;  /* 0xffffffff17117810 */ /* 0x004fca0007ffe0ff */
[----:B------:R-:W-:Y:S02]  /*04b0*/  @!P0 IMAD R3, R17, 0x4, R76 ;  /* 0x0000000411038824 */ /* 0x000fe400078e024c */
[----:B---3--:R-:W-:Y:S02]  /*04c0*/  @P3 IMAD R5, R19, c[0x0][0x1d8], R24 ;  /* 0x0000760013053a24 */ /* 0x008fe400078e0218 */
[----:B------:R-:W-:Y:S02]  /*04d0*/  @!P0 IMAD R3, R34, c[0x0][0x1d4], R3 ;  /* 0x0000750022038a24 */ /* 0x000fe400078e0203 */
[----:B------:R-:W-:Y:S02]  /*04e0*/  @P3 IMAD R6, R5, 0x30, R12 ;  /* 0x0000003005063824 */ /* 0x000fe400078e020c */
[----:B------:R-:W-:-:S04]  /*04f0*/  @!P0 IMAD.WIDE R2, R3, R15, c[0x0][0x198] ;  /* 0x0000660003028625 */ /* 0x000fc800078e020f */
[-C--:B------:R-:W-:Y:S01]  /*0500*/  @P3 IMAD.WIDE R6, R6, R15.reuse, c[0x0][0x230] ;  /* 0x00008c0006063625 */ /* 0x080fe200078e020f */
[----:B------:R2:W5:Y:S01]  /*0510*/  @!P0 LDG.E.64 R30, [R2.64] ;  /* 0x00000024021e8981 */ /* 0x000562000c1e1b00 */
[----:B0-----:R-:W-:Y:S02]  /*0520*/  IADD3 R10, R0, 0xffffffe, RZ ;  /* 0x0ffffffe000a7810 */ /* 0x001fe40007ffe0ff */
[----:B------:R-:W-:Y:S01]  /*0530*/  @!P2 IMAD.WIDE R4, R14, R15, c[0x0][0x170] ;  /* 0x00005c000e04a625 */ /* 0x000fe200078e020f */
[----:B------:R2:W5:Y:S01]  /*0540*/  @P3 LDG.E.64 R36, [R6.64] ;  /* 0x0000002406243981 */ /* 0x000562000c1e1b00 */
[----:B------:R0:W1:Y:S03]  /*0550*/  F2I.FTZ.U32.TRUNC.NTZ R11, R10 ;  /* 0x0000000a000b7305 */ /* 0x000066000021f000 */
[----:B------:R3:W5:Y:S01]  /*0560*/  @!P2 LDG.E.64 R20, [R4.64] ;  /* 0x000000240414a981 */ /* 0x000762000c1e1b00 */
[----:B------:R-:W-:Y:S01]  /*0570*/  IABS R16, R17 ;  /* 0x0000001100107213 */ /* 0x000fe20000000000 */
[----:B0-----:R-:W-:-:S02]  /*0580*/  IMAD.MOV.U32 R10, RZ, RZ, RZ ;  /* 0x000000ffff0a7224 */ /* 0x001fc400078e00ff */
[----:B-1----:R-:W-:-:S04]  /*0590*/  IMAD.MOV R8, RZ, RZ, -R11 ;  /* 0x000000ffff087224 */ /* 0x002fc800078e0a0b */
[----:B---3--:R-:W-:-:S04]  /*05a0*/  IMAD R5, R8, R35, RZ ;  /* 0x0000002308057224 */ /* 0x008fc800078e02ff */
        /* <DEDUP_REMOVED lines=10> */
[----:B------:R-:W-:Y:S01]  /*0650*/  @!P2 IMAD.IADD R16, R16, 0x1, -R35 ;  /* 0x000000011010a824 */ /* 0x000fe200078e0a23 */
        /* <DEDUP_REMOVED lines=16> */
.L_x_1395:
[----:B0-2---:R-:W-:Y:S05]  /*0760*/  BSYNC B0 ;  /* 0x0000000000007941 */ /* 0x005fea0003800000 */
.L_x_1394:
        /* <DEDUP_REMOVED lines=11> */
.L_x_1397:
[----:B------:R-:W-:Y:S05]  /*0820*/  BSYNC B0 ;  /* 0x0000000000007941 */ /* 0x000fea0003800000 */
.L_x_1396:
        /* <DEDUP_REMOVED lines=9> */
[----:B------:R-:W-:Y:S01]  /*08c0*/  @!P0 IMAD.MOV R16, RZ, RZ, -R16 ;  /* 0x000000ffff108224 */ /* 0x000fe200078e0a10 */
[----:B------:R-:W-:Y:S01]  /*08d0*/  ISETP.GE.AND P0, PT, R18, 0x20, PT ;  /* 0x000000201200780c */ /* 0x000fe20003f06270 */
[----:B------:R-:W-:Y:S01]  /*08e0*/  @P3 FMUL.FTZ R31, R31, R37 ;  /* 0x000000251f1f3220 */ /* 0x000fe20000410000 */
[----:B------:R-:W-:Y:S01]  /*08f0*/  @!P1 LOP3.LUT R16, RZ, c[0x0][0x1d4], RZ, 0x33, !PT ;  /* 0x00007500ff109a12 */ /* 0x000fe200078e33ff */
[----:B------:R-:W-:Y:S01]  /*0900*/  FADD.FTZ R32, R20, R32 ;  /* 0x0000002014207221 */ /* 0x000fe20000010000 */
[----:B------:R-:W-:Y:S01]  /*0910*/  ISETP.NE.AND P1, PT, RZ, UR4, PT ;  /* 0x00000004ff007c0c */ /* 0x000fe2000bf25270 */
[----:B------:R-:W-:Y:S02]  /*0920*/  FADD.FTZ R33, R21, R33 ;  /* 0x0000002115217221 */ /* 0x000fe40000010000 */
        /* <DEDUP_REMOVED lines=41> */
[----:B------:R-:W-:Y:S01]  /*0bc0*/  HFMA2.MMA R8, -RZ, RZ, 0, 8.0049037933349609375e-05 ;  /* 0x0000053fff087435 */ /* 0x000fe200000001ff */
[----:B------:R-:W-:Y:S02]  /*0bd0*/  IMAD.MOV.U32 R4, RZ, RZ, c[0x4][0xc8] ;  /* 0x01003200ff047624 */ /* 0x000fe400078e00ff */
[----:B------:R0:W1:Y:S01]  /*0be0*/  LDC.64 R2, c[0x4][R0] ;  /* 0x0100000000027b82 */ /* 0x0000620000000a00 */
[----:B------:R-:W-:Y:S02]  /*0bf0*/  IMAD.MOV.U32 R5, RZ, RZ, c[0x4][0xcc] ;  /* 0x01003300ff057624 */ /* 0x000fe400078e00ff */
[----:B------:R-:W-:Y:S02]  /*0c00*/  IMAD.MOV.U32 R6, RZ, RZ, c[0x4][0xd0] ;  /* 0x01003400ff067624 */ /* 0x000fe400078e00ff */
[----:B------:R-:W-:-:S02]  /*0c10*/  IMAD.MOV.U32 R7, RZ, RZ, c[0x4][0xd4] ;  /* 0x01003500ff077624 */ /* 0x000fc400078e00ff */
        /* <DEDUP_REMOVED lines=12> */
.L_x_1400:
        /* <DEDUP_REMOVED lines=9> */
.L_x_1401:
        /* <DEDUP_REMOVED lines=18> */
[----:B------:R-:W-:-:S04]  /*0e90*/  SHF.L.U32 R7, R0, 0x1, RZ ;  /* 0x0000000100077819 */ /* 0x000fc800000006ff */
        /* <DEDUP_REMOVED lines=18> */
.L_x_1405:
        /* <DEDUP_REMOVED lines=28> */
.L_x_1408:
[----:B---3--:R-:W-:Y:S05]  /*1180*/  BSYNC B2 ;  /* 0x0000000000027941 */ /* 0x008fea0003800000 */
.L_x_1407:
[----:B----4-:R3:W-:Y:S04]  /*1190*/  STS [R13], R30 ;  /* 0x0000001e0d007388 */ /* 0x0107e80000000800 */
[----:B0-----:R3:W-:Y:S02]  /*11a0*/  STS [R14], R31 ;  /* 0x0000001f0e007388 */ /* 0x0017e40000000800 */
.L_x_1406:
[----:B------:R-:W-:Y:S05]  /*11b0*/  BSYNC B1 ;  /* 0x0000000000017941 */ /* 0x000fea0003800000 */
.L_x_1404:
[----:B-1----:R1:W-:Y:S04]  /*11c0*/  STS [R11], R32 ;  /* 0x000000200b007388 */ /* 0x0023e80000000800 */
[----:B--2---:R1:W-:Y:S02]  /*11d0*/  STS [R12], R33 ;  /* 0x000000210c007388 */ /* 0x0043e40000000800 */
.L_x_1403:
[----:B------:R-:W-:Y:S05]  /*11e0*/  BSYNC B0 ;  /* 0x0000000000007941 */ /* 0x000fea0003800000 */
.L_x_1402:
[----:B------:R-:W-:Y:S06]  /*11f0*/  BAR.SYNC.DEFER_BLOCKING 0x0 ;  /* 0x0000000000007b1d */ /* 0x000fec0000010000 */
[----:B------:R-:W-:Y:S01]  /*1200*/  BSSY B0, `(.L_x_1409) ;  /* 0x0000005000007945 */ /* 0x000fe20003800000 */
[----:B------:R-:W-:Y:S05]  /*1210*/  @!P6 BRA `(.L_x_1410) ;  /* 0x000000300000e947 */ /* 0x000fea0003800000 */
[----:B------:R-:W-:Y:S01]  /*1220*/  ISETP.NE.AND P0, PT, RZ, c[0x0][0x1ec], PT ;  /* 0x00007b00ff007a0c */ /* 0x000fe20003f05270 */
[----:B01----:R0:W1:-:S12]  /*1230*/  LDS.64 R32, [R9] ;  /* 0x0000000009207984 */ /* 0x0030580000000a00 */
[----:B---3--:R0:W2:Y:S02]  /*1240*/  @!P0 LDS.64 R30, [R10] ;  /* 0x000000000a1e8984 */ /* 0x0080a40000000a00 */
.L_x_1410:
[----:B------:R-:W-:Y:S05]  /*1250*/  BSYNC B0 ;  /* 0x0000000000007941 */ /* 0x000fea0003800000 */
.L_x_1409:
[----:B------:R-:W-:Y:S06]  /*1260*/  BAR.SYNC.DEFER_BLOCKING 0x0 ;  /* 0x0000000000007b1d */ /* 0x000fec0000010000 */
[----:B------:R-:W-:Y:S05]  /*1270*/  BRA `(.L_x_1399) ;  /* 0x000002c000007947 */ /* 0x000fea0003800000 */
.L_x_1398:
        /* <DEDUP_REMOVED lines=22> */
.L_x_1411:
        /* <DEDUP_REMOVED lines=21> */
.L_x_1412:
[----:B------:R-:W-:Y:S05]  /*1530*/  BSYNC B0 ;  /* 0x0000000000007941 */ /* 0x000fea0003800000 */
.L_x_1399:
[----:B------:R-:W-:Y:S01]  /*1540*/  ISETP.GT.AND P0, PT, R18, 0x1f, PT ;  /* 0x0000001f1200780c */ /* 0x000fe20003f04270 */
[----:B------:R-:W-:Y:S01]  /*1550*/  BSSY B0, `(.L_x_1413) ;  /* 0x000001c000007945 */ /* 0x000fe20003800000 */
[----:B0-----:R-:W-:Y:S01]  /*1560*/  IADD3 R0, R23, -c[0x0][0x1d4], RZ ;  /* 0x8000750017007a10 */ /* 0x001fe20007ffe0ff */
[----:B------:R-:W-:-:S03]  /*1570*/  IMAD.MOV.U32 R4, RZ, RZ, RZ ;  /* 0x000000ffff047224 */ /* 0x000fc600078e00ff */
        /* <DEDUP_REMOVED lines=14> */
[----:B0-----:R0:W1:Y:S02]  /*1660*/  SHFL.BFLY PT, R2, R5, 0x10, 0x1f ;  /* 0x0e001f0005027f89 */ /* 0x00106400000e0000 */
.L_x_1548:
[----:B-1----:R-:W-:Y:S01]  /*1670*/  FADD.FTZ R7, R5, R2 ;  /* 0x0000000205077221 */ /* 0x002fe20000010000 */
[----:B------:R-:W-:Y:S05]  /*1680*/  BRA.DIV ~URZ, `(.L_x_1416) ;  /* 0x000058427f007947 */ /* 0x000fea000b800000 */
[----:B------:R-:W1:Y:S02]  /*1690*/  SHFL.BFLY PT, R2, R7, 0x8, 0x1f ;  /* 0x0d001f0007027f89 */ /* 0x000e6400000e0000 */
[----:B-1----:R-:W-:-:S05]  /*16a0*/  FADD.FTZ R2, R7, R2 ;  /* 0x0000000207027221 */ /* 0x002fca0000010000 */
[----:B------:R-:W1:Y:S02]  /*16b0*/  SHFL.BFLY PT, R3, R2, 0x4, 0x1f ;  /* 0x0c801f0002037f89 */ /* 0x000e6400000e0000 */
[----:B-1----:R-:W-:-:S05]  /*16c0*/  FADD.FTZ R3, R2, R3 ;  /* 0x0000000302037221 */ /* 0x002fca0000010000 */
[----:B------:R-:W1:Y:S02]  /*16d0*/  SHFL.BFLY PT, R4, R3, 0x2, 0x1f ;  /* 0x0c401f0003047f89 */ /* 0x000e6400000e0000 */
[----:B-1----:R-:W-:-:S05]  /*16e0*/  FADD.FTZ R4, R3, R4 ;  /* 0x0000000403047221 */ /* 0x002fca0000010000 */
[----:B0-----:R0:W1:Y:S02]  /*16f0*/  SHFL.BFLY PT, R5, R4, 0x1, 0x1f ;  /* 0x0c201f0004057f89 */ /* 0x00106400000e0000 */
.L_x_1549:
[----:B01----:R-:W-:Y:S02]  /*1700*/  FADD.FTZ R4, R5, R4 ;  /* 0x0000000405047221 */ /* 0x003fe40000010000 */
.L_x_1414:
[----:B------:R-:W-:Y:S05]  /*1710*/  BSYNC B0 ;  /* 0x0000000000007941 */ /* 0x000fea0003800000 */
.L_x_1413:
        /* <DEDUP_REMOVED lines=17> */
.L_x_1417:
        /* <DEDUP_REMOVED lines=8> */
[----:B------:R4:W2:Y:S04]  /*18b0*/  LDS.64 R8, [R78.X8+0x50] ;  /* 0x000050004e087984 */ /* 0x0008a80000008a00 */
[----:B-1----:R4:W1:Y:S04]  /*18c0*/  LDS.64 R10, [R78.X8+0x60] ;  /* 0x000060004e0a7984 */ /* 0x0028680000008a00 */
[----:B---3--:R4:W3:Y:S04]  /*18d0*/  LDS.64 R12, [R78.X8+0x70] ;  /* 0x000070004e0c7984 */ /* 0x0088e80000008a00 */
[----:B------:R4:W0:Y:S04]  /*18e0*/  LDS.64 R14, [R78.X8+0x80] ;  /* 0x000080004e0e7984 */ /* 0x0008280000008a00 */
        /* <DEDUP_REMOVED lines=26> */
.L_x_1418:
[--C-:B-1234-:R-:W-:Y:S01]  /*1a90*/  IADD3 R78, R17, 0xf, -R0.reuse ;  /* 0x0000000f114e7810 */ /* 0x11efe20007ffe800 */
[----:B------:R-:W-:Y:S01]  /*1aa0*/  IMAD.IADD R116, R27, 0x1, R0 ;  /* 0x000000011b747824 */ /* 0x000fe200078e0200 */
[----:B------:R-:W-:Y:S01]  /*1ab0*/  BSSY B0, `(.L_x_1419) ;  /* 0x0000271000007945 */ /* 0x000fe20003800000 */
[----:B------:R-:W-:Y:S01]  /*1ac0*/  IMAD R27, R79, 0x30, RZ ;  /* 0x000000304f1b7824 */ /* 0x000fe200078e02ff */
[----:B------:R-:W-:-:S04]  /*1ad0*/  SHF.R.S32.HI R81, RZ, 0x1f, R78 ;  /* 0x0000001fff517819 */ /* 0x000fc8000001144e */
[----:B------:R-:W-:-:S04]  /*1ae0*/  LEA.HI R81, R81, R78, RZ, 0x4 ;  /* 0x0000004e51517211 */ /* 0x000fc800078f20ff */
[----:B------:R-:W-:-:S05]  /*1af0*/  LOP3.LUT R81, R81, 0xfffffff0, RZ, 0xc0, !PT ;  /* 0xfffffff051517812 */ /* 0x000fca00078ec0ff */
[----:B------:R-:W-:-:S05]  /*1b00*/  IMAD.IADD R113, R81, 0x1, R0 ;  /* 0x0000000151717824 */ /* 0x000fca00078e0200 */
[----:B------:R-:W-:-:S13]  /*1b10*/  ISETP.GE.AND P0, PT, R116, R113, PT ;  /* 0x000000717400720c */ /* 0x000fda0003f06270 */
[----:B------:R-:W-:Y:S05]  /*1b20*/  @P0 BRA `(.L_x_1420) ;  /* 0x0000269000000947 */ /* 0x000fea0003800000 */
[----:B------:R-:W-:Y:S02]  /*1b30*/  IMAD R114, R77, c[0x0][0x1d4], R76 ;  /* 0x000075004d727a24 */ /* 0x000fe400078e024c */
[----:B------:R-:W-:Y:S02]  /*1b40*/  IMAD R77, R19, c[0x0][0x1d8], R24 ;  /* 0x00007600134d7a24 */ /* 0x000fe400078e0218 */
[----:B------:R-:W-:Y:S01]  /*1b50*/  IMAD.MOV.U32 R119, RZ, RZ, c[0x0][0x1e8] ;  /* 0x00007a00ff777624 */ /* 0x000fe200078e00ff */
[----:B------:R-:W-:Y:S01]  /*1b60*/  SHF.R.S32.HI R118, RZ, 0x1f, R114 ;  /* 0x0000001fff767819 */ /* 0x000fe20000011472 */
[--C-:B------:R-:W-:Y:S02]  /*1b70*/  IMAD R77, R77, 0x30, R76.reuse ;  /* 0x000000304d4d7824 */ /* 0x100fe400078e024c */
[----:B------:R-:W-:Y:S01]  /*1b80*/  IMAD R115, R27, c[0x0][0x1d4], R76 ;  /* 0x000075001b737a24 */ /* 0x000fe200078e024c */
[----:B------:R-:W-:Y:S01]  /*1b90*/  IADD3 R119, R119, c[0x0][0x210], RZ ;  /* 0x0000840077777a10 */ /* 0x000fe20007ffe0ff */
[----:B------:R-:W-:Y:S01]  /*1ba0*/  IMAD.MOV.U32 R117, RZ, RZ, 0x30 ;  /* 0x00000030ff757424 */ /* 0x000fe200078e00ff */
[----:B------:R-:W-:Y:S01]  /*1bb0*/  IADD3 R121, R77, 0x4, RZ ;  /* 0x000000044d797810 */ /* 0x000fe20007ffe0ff */
[----:B------:R-:W-:Y:S01]  /*1bc0*/  IMAD.MOV.U32 R76, RZ, RZ, 0x4 ;  /* 0x00000004ff4c7424 */ /* 0x000fe200078e00ff */
[----:B------:R-:W-:Y:S01]  /*1bd0*/  SHF.R.S32.HI R120, RZ, 0x1f, R115 ;  /* 0x0000001fff787819 */ /* 0x000fe20000011473 */
[----:B------:R-:W-:-:S02]  /*1be0*/  IMAD R117, R117, c[0x0][0x1d4], RZ ;  /* 0x0000750075757a24 */ /* 0x000fc400078e02ff */
[----:B------:R-:W-:-:S04]  /*1bf0*/  IMAD.WIDE R76, R77, R76, c[0x0][0x230] ;  /* 0x00008c004d4c7625 */ /* 0x000fc800078e024c */
.L_x_1488:
[----:B------:R-:W-:-:S04]  /*1c00*/  ISETP.NE.U32.AND P0, PT, RZ, c[0x0][0x200], PT ;  /* 0x00008000ff007a0c */ /* 0x000fc80003f05070 */
[----:B------:R-:W-:-:S13]  /*1c10*/  ISETP.NE.AND.EX P0, PT, RZ, c[0x0][0x204], PT, P0 ;  /* 0x00008100ff007a0c */ /* 0x000fda0003f05300 */
[----:B------:R-:W-:Y:S01]  /*1c20*/  @P0 IMAD R111, R22, c[0x0][0x1d4], RZ ;  /* 0x00007500166f0a24 */ /* 0x000fe200078e02ff */
[----:B------:R-:W-:-:S04]  /*1c30*/  @P0 SHF.R.S32.HI R122, RZ, 0x1f, R116 ;  /* 0x0000001fff7a0819 */ /* 0x000fc80000011474 */
[--C-:B------:R-:W-:Y:S02]  /*1c40*/  @P0 SHF.R.S32.HI R123, RZ, 0x1f, R111.reuse ;  /* 0x0000001fff7b0819 */ /* 0x100fe4000001146f */
[----:B------:R-:W-:-:S04]  /*1c50*/  @P0 IADD3 R110, P1, P3, R116, c[0x0][0x200], R111 ;  /* 0x00008000746e0a10 */ /* 0x000fc80007b3e06f */
[----:B------:R-:W-:-:S06]  /*1c60*/  @P0 IADD3.X R111, R122, c[0x0][0x204], R123, P1, P3 ;  /* 0x000081007a6f0a10 */ /* 0x000fcc0000fe647b */
[----:B------:R1:W2:Y:S01]  /*1c70*/  @P0 LDG.E.U8 R111, [R110.64] ;  /* 0x000000246e6f0981 */ /* 0x0002a2000c1e1100 */
[----:B------:R-:W-:Y:S01]  /*1c80*/  IABS R125, c[0x0][0x1d4] ;  /* 0x00007500007d7a13 */ /* 0x000fe20000000000 */
[----:B------:R-:W-:Y:S01]  /*1c90*/  BSSY B1, `(.L_x_1421) ;  /* 0x0000034000017945 */ /* 0x000fe20003800000 */
        /* <DEDUP_REMOVED lines=8> */
[----:B------:R-:W-:Y:S01]  /*1d20*/  IMAD R129, R122, R125, RZ ;  /* 0x0000007d7a817224 */ /* 0x000fe200078e02ff */
[----:B------:R-:W-:-:S10]  /*1d30*/  HFMA2.MMA R122, -RZ, RZ, 0, 0 ;  /* 0x00000000ff7a7435 */ /* 0x000fd400000001ff */
[----:B------:R-:W-:-:S04]  /*1d40*/  IMAD.HI.U32 R129, R123, R129, R122 ;  /* 0x000000817b817227 */ /* 0x000fc800078e007a */
[----:B------:R-:W-:-:S04]  /*1d50*/  IMAD.MOV.U32 R122, RZ, RZ, R128 ;  /* 0x000000ffff7a7224 */ /* 0x000fc800078e0080 */
[----:B-1----:R-:W-:-:S04]  /*1d60*/  IMAD.HI.U32 R110, R129, R122, RZ ;  /* 0x0000007a816e7227 */ /* 0x002fc800078e00ff */
        /* <DEDUP_REMOVED lines=9> */
[----:B--2---:R-:W-:-:S07]  /*1e00*/  ISETP.NE.AND P0, PT, R111, RZ, P0 ;  /* 0x000000ff6f00720c */ /* 0x004fce0000705270 */
[----:B------:R-:W-:Y:S05]  /*1e10*/  @P1 BRA `(.L_x_1422) ;  /* 0x000001b000001947 */ /* 0x000fea0003800000 */
        /* <DEDUP_REMOVED lines=10> */
.L_x_1424:
[----:B------:R-:W-:Y:S05]  /*1ec0*/  BSYNC B2 ;  /* 0x0000000000027941 */ /* 0x000fea0003800000 */
.L_x_1423:
[----:B------:R-:W-:Y:S02]  /*1ed0*/  ULDC UR4, c[0x0][0x1ec] ;  /* 0x00007b0000047ab9 */ /* 0x000fe40000000800 */
[----:B------:R-:W-:-:S06]  /*1ee0*/  UISETP.NE.AND UP0, UPT, URZ, UR4, UPT ;  /* 0x000000043f00728c */ /* 0x000fcc000bf05270 */
[----:B------:R-:W-:-:S13]  /*1ef0*/  PLOP3.LUT P2, PT, PT, PT, UP0, 0x80, 0x0 ;  /* 0x000000000000781c */ /* 0x000fda0003f4f008 */
[----:B------:R-:W-:Y:S05]  /*1f00*/  @P2 BRA `(.L_x_1422) ;  /* 0x000000c000002947 */ /* 0x000fea0003800000 */
[----:B------:R-:W-:-:S13]  /*1f10*/  ISETP.NE.AND P5, PT, R124, RZ, PT ;  /* 0x000000ff7c00720c */ /* 0x000fda0003fa5270 */
[----:B------:R-:W2:Y:S01]  /*1f20*/  @P5 LDG.E.64 R126, [R76.64] ;  /* 0x000000244c7e5981 */ /* 0x000ea2000c1e1b00 */
        /* <DEDUP_REMOVED lines=10> */
.L_x_1422:
[----:B------:R-:W-:Y:S05]  /*1fd0*/  BSYNC B1 ;  /* 0x0000000000017941 */ /* 0x000fea0003800000 */
.L_x_1421:
[----:B-1----:R-:W-:Y:S01]  /*1fe0*/  HFMA2.MMA R110, -RZ, RZ, 0, 2.384185791015625e-07 ;  /* 0x00000004ff6e7435 */ /* 0x002fe200000001ff */
[----:B------:R-:W-:Y:S09]  /*1ff0*/  BSSY B1, `(.L_x_1425) ;  /* 0x0000024000017945 */ /* 0x000ff20003800000 */
[----:B------:R-:W-:Y:S01]  /*2000*/  IMAD.WIDE R110, R121, R110, c[0x0][0x230] ;  /* 0x00008c00796e7625 */ /* 0x000fe200078e026e */
[----:B------:R-:W-:Y:S05]  /*2010*/  @P1 BRA `(.L_x_1426) ;  /* 0x0000021000001947 */ /* 0x000fea0003800000 */
[----:B------:R-:W-:Y:S01]  /*2020*/  IADD3 R108, R122, c[0x0][0x1d4], RZ ;  /* 0x000075007a6c7a10 */ /* 0x000fe20007ffe0ff */
[----:B------:R-:W-:Y:S04]  /*2030*/  BSSY B2, `(.L_x_1427) ;  /* 0x000000a000027945 */ /* 0x000fe80003800000 */
[----:B------:R-:W-:-:S02]  /*2040*/  IMAD.SHL.U32 R123, R108, 0x4, RZ ;  /* 0x000000046c7b7824 */ /* 0x000fc400078e00ff */
        /* <DEDUP_REMOVED lines=8> */
.L_x_1428:
[----:B------:R-:W-:Y:S05]  /*20d0*/  BSYNC B2 ;  /* 0x0000000000027941 */ /* 0x000fea0003800000 */
.L_x_1427:
        /* <DEDUP_REMOVED lines=16> */
[----:B------:R-:W-:Y:S01]  /*21e0*/  IMAD.MOV.U32 R108, RZ, RZ, R128 ;  /* 0x000000ffff6c7224 */ /* 0x000fe200078e0080 */
[----:B------:R-:W-:Y:S01]  /*21f0*/  @!P3 MOV R108, R128 ;  /* 0x00000080006cb202 */ /* 0x000fe20000000f00 */
[--C-:B------:R-:W-:Y:S01]  /*2200*/  IMAD.MOV.U32 R109, RZ, RZ, R129.reuse ;  /* 0x000000ffff6d7224 */ /* 0x100fe200078e0081 */
[----:B------:R1:W-:Y:S01]  /*2210*/  @!P3 STG.E.64 [R126.64], R128 ;  /* 0x000000807e00b986 */ /* 0x0003e2000c101b24 */
[----:B------:R-:W-:-:S03]  /*2220*/  @!P3 IMAD.MOV.U32 R109, RZ, RZ, R129 ;  /* 0x000000ffff6db224 */ /* 0x000fc600078e0081 */
.L_x_1426:
[----:B------:R-:W-:Y:S05]  /*2230*/  BSYNC B1 ;  /* 0x0000000000017941 */ /* 0x000fea0003800000 */
.L_x_1425:
        /* <DEDUP_REMOVED lines=10> */
[----:B-1----:R-:W-:Y:S02]  /*22e0*/  LEA.HI.X.SX32 R126, R123, R120, 0x1, P2 ;  /* 0x000000787b7e7211 */ /* 0x002fe400010f0eff */
[----:B------:R-:W-:-:S04]  /*22f0*/  LEA R106, P2, R107, c[0x0][0x198], 0x2 ;  /* 0x000066006b6a7a11 */ /* 0x000fc800078410ff */
[----:B------:R-:W-:-:S06]  /*2300*/  LEA.HI.X R107, R107, c[0x0][0x19c], R126, 0x2, P2 ;  /* 0x000067006b6b7a11 */ /* 0x000fcc00010f147e */
[----:B------:R-:W5:Y:S03]  /*2310*/  LDG.E.64 R106, [R106.64] ;  /* 0x000000246a6a7981 */ /* 0x000f66000c1e1b00 */
.L_x_1432:
[----:B------:R-:W-:Y:S05]  /*2320*/  BSYNC B2 ;  /* 0x0000000000027941 */ /* 0x000fea0003800000 */
.L_x_1431:
[----:B------:R-:W-:Y:S02]  /*2330*/  ULDC UR4, c[0x0][0x1ec] ;  /* 0x00007b0000047ab9 */ /* 0x000fe40000000800 */
[----:B------:R-:W-:-:S06]  /*2340*/  UISETP.NE.AND UP0, UPT, URZ, UR4, UPT ;  /* 0x000000043f00728c */ /* 0x000fcc000bf05270 */
[----:B------:R-:W-:-:S13]  /*2350*/  PLOP3.LUT P2, PT, PT, PT, UP0, 0x80, 0x0 ;  /* 0x000000000000781c */ /* 0x000fda0003f4f008 */
[----:B------:R-:W-:Y:S05]  /*2360*/  @P2 BRA `(.L_x_1430) ;  /* 0x000000b000002947 */ /* 0x000fea0003800000 */
[----:B------:R-:W-:-:S13]  /*2370*/  ISETP.NE.AND P5, PT, R124, RZ, PT ;  /* 0x000000ff7c00720c */ /* 0x000fda0003fa5270 */
[----:B-1----:R-:W2:Y:S01]  /*2380*/  @P5 LDG.E.64 R128, [R110.64+0x10] ;  /* 0x000010246e805981 */ /* 0x002ea2000c1e1b00 */
        /* <DEDUP_REMOVED lines=9> */
.L_x_1430:
[----:B------:R-:W-:Y:S05]  /*2420*/  BSYNC B1 ;  /* 0x0000000000017941 */ /* 0x000fea0003800000 */
.L_x_1429:
        /* <DEDUP_REMOVED lines=14> */
.L_x_1436:
[----:B------:R-:W-:Y:S05]  /*2510*/  BSYNC B2 ;  /* 0x0000000000027941 */ /* 0x000fea0003800000 */
.L_x_1435:
        /* <DEDUP_REMOVED lines=16> */
.L_x_1434:
[----:B------:R-:W-:Y:S05]  /*2620*/  BSYNC B1 ;  /* 0x0000000000017941 */ /* 0x000fea0003800000 */
.L_x_1433:
        /* <DEDUP_REMOVED lines=8> */
[----:B------:R-:W-:-:S04]  /*26b0*/  IADD3 R83, P2, R115, R130, RZ ;  /* 0x0000008273537210 */ /* 0x000fc80007f5e0ff */
[----:B01----:R-:W-:Y:S02]  /*26c0*/  LEA.HI.X.SX32 R126, R130, R120, 0x1, P2 ;  /* 0x00000078827e7211 */ /* 0x003fe400010f0eff */
[----:B------:R-:W-:-:S04]  /*26d0*/  LEA R82, P2, R83, c[0x0][0x198], 0x2 ;  /* 0x0000660053527a11 */ /* 0x000fc800078410ff */
[----:B------:R-:W-:-:S06]  /*26e0*/  LEA.HI.X R83, R83, c[0x0][0x19c], R126, 0x2, P2 ;  /* 0x0000670053537a11 */ /* 0x000fcc00010f147e */
[----:B------:R-:W5:Y:S03]  /*26f0*/  LDG.E.64 R82, [R82.64] ;  /* 0x0000002452527981 */ /* 0x000f66000c1e1b00 */
.L_x_1440:
[----:B------:R-:W-:Y:S05]  /*2700*/  BSYNC B2 ;  /* 0x0000000000027941 */ /* 0x000fea0003800000 */
.L_x_1439:
        /* <DEDUP_REMOVED lines=16> */
.L_x_1438:
[----:B------:R-:W-:Y:S05]  /*2810*/  BSYNC B1 ;  /* 0x0000000000017941 */ /* 0x000fea0003800000 */
.L_x_1437:
        /* <DEDUP_REMOVED lines=9> */
[----:B01----:R-:W-:Y:S02]  /*28b0*/  LEA.HI.X.SX32 R126, R130, R120, 0x1, P2 ;  /* 0x00000078827e7211 */ /* 0x003fe400010f0eff */
[----:B------:R-:W-:-:S04]  /*28c0*/  LEA R84, P2, R85, c[0x0][0x198], 0x2 ;  /* 0x0000660055547a11 */ /* 0x000fc800078410ff */
[----:B------:R-:W-:-:S06]  /*28d0*/  LEA.HI.X R85, R85, c[0x0][0x19c], R126, 0x2, P2 ;  /* 0x0000670055557a11 */ /* 0x000fcc00010f147e */
[----:B------:R-:W5:Y:S03]  /*28e0*/  LDG.E.64 R84, [R84.64] ;  /* 0x0000002454547981 */ /* 0x000f66000c1e1b00 */
.L_x_1444:
[----:B------:R-:W-:Y:S05]  /*28f0*/  BSYNC B2 ;  /* 0x0000000000027941 */ /* 0x000fea0003800000 */
.L_x_1443:
        /* <DEDUP_REMOVED lines=16> */
.L_x_1442:
[----:B------:R-:W-:Y:S05]  /*2a00*/  BSYNC B1 ;  /* 0x0000000000017941 */ /* 0x000fea0003800000 */
.L_x_1441:
        /* <DEDUP_REMOVED lines=13> */
.L_x_1448:
[----:B------:R-:W-:Y:S05]  /*2ae0*/  BSYNC B2 ;  /* 0x0000000000027941 */ /* 0x000fea0003800000 */
.L_x_1447:
        /* <DEDUP_REMOVED lines=16> */
.L_x_1446:
[----:B------:R-:W-:Y:S05]  /*2bf0*/  BSYNC B1 ;  /* 0x0000000000017941 */ /* 0x000fea0003800000 */
.L_x_1445:
        /* <DEDUP_REMOVED lines=13> */
.L_x_1452:
[----:B------:R-:W-:Y:S05]  /*2cd0*/  BSYNC B2 ;  /* 0x0000000000027941 */ /* 0x000fea0003800000 */
.L_x_1451:
        /* <DEDUP_REMOVED lines=16> */
.L_x_1450:
[----:B------:R-:W-:Y:S05]  /*2de0*/  BSYNC B1 ;  /* 0x0000000000017941 */ /* 0x000fea0003800000 */
.L_x_1449:
        /* <DEDUP_REMOVED lines=13> */
.L_x_1456:
[----:B------:R-:W-:Y:S05]  /*2ec0*/  BSYNC B2 ;  /* 0x0000000000027941 */ /* 0x000fea0003800000 */
.L_x_1455:
        /* <DEDUP_REMOVED lines=16> */
.L_x_1454:
[----:B------:R-:W-:Y:S05]  /*2fd0*/  BSYNC B1 ;  /* 0x0000000000017941 */ /* 0x000fea0003800000 */
.L_x_1453:
        /* <DEDUP_REMOVED lines=13> */
.L_x_1460:
[----:B------:R-:W-:Y:S05]  /*30b0*/  BSYNC B2 ;  /* 0x0000000000027941 */ /* 0x000fea0003800000 */
.L_x_1459:
        /* <DEDUP_REMOVED lines=16> */
.L_x_1458:
[----:B------:R-:W-:Y:S05]  /*31c0*/  BSYNC B1 ;  /* 0x0000000000017941 */ /* 0x000fea0003800000 */
.L_x_1457:
        /* <DEDUP_REMOVED lines=13> */
.L_x_1464:
[----:B------:R-:W-:Y:S05]  /*32a0*/  BSYNC B2 ;  /* 0x0000000000027941 */ /* 0x000fea0003800000 */
.L_x_1463:
        /* <DEDUP_REMOVED lines=16> */
.L_x_1462:
[----:B------:R-:W-:Y:S05]  /*33b0*/  BSYNC B1 ;  /* 0x0000000000017941 */ /* 0x000fea0003800000 */
.L_x_1461:
        /* <DEDUP_REMOVED lines=13> */
.L_x_1468:
[----:B------:R-:W-:Y:S05]  /*3490*/  BSYNC B2 ;  /* 0x0000000000027941 */ /* 0x000fea0003800000 */
.L_x_1467:
        /* <DEDUP_REMOVED lines=16> */
.L_x_1466:
[----:B------:R-:W-:Y:S05]  /*35a0*/  BSYNC B1 ;  /* 0x0000000000017941 */ /* 0x000fea0003800000 */
.L_x_1465:
        /* <DEDUP_REMOVED lines=13> */
.L_x_1472:
[----:B------:R-:W-:Y:S05]  /*3680*/  BSYNC B2 ;  /* 0x0000000000027941 */ /* 0x000fea0003800000 */
.L_x_1471:
        /* <DEDUP_REMOVED lines=16> */
.L_x_1470:
[----:B------:R-:W-:Y:S05]  /*3790*/  BSYNC B1 ;  /* 0x0000000000017941 */ /* 0x000fea0003800000 */
.L_x_1469:
        /* <DEDUP_REMOVED lines=13> */
.L_x_1476:
[----:B------:R-:W-:Y:S05]  /*3870*/  BSYNC B2 ;  /* 0x0000000000027941 */ /* 0x000fea0003800000 */
.L_x_1475:
        /* <DEDUP_REMOVED lines=16> */
.L_x_1474:
[----:B------:R-:W-:Y:S05]  /*3980*/  BSYNC B1 ;  /* 0x0000000000017941 */ /* 0x000fea0003800000 */
.L_x_1473:
        /* <DEDUP_REMOVED lines=13> */
.L_x_1480:
[----:B------:R-:W-:Y:S05]  /*3a60*/  BSYNC B2 ;  /* 0x0000000000027941 */ /* 0x000fea0003800000 */
.L_x_1479:
        /* <DEDUP_REMOVED lines=16> */
.L_x_1478:
[----:B------:R-:W-:Y:S05]  /*3b70*/  BSYNC B1 ;  /* 0x0000000000017941 */ /* 0x000fea0003800000 */
.L_x_1477:
        /* <DEDUP_REMOVED lines=13> */
.L_x_1484:
[----:B------:R-:W-:Y:S05]  /*3c50*/  BSYNC B2 ;  /* 0x0000000000027941 */ /* 0x000fea0003800000 */
.L_x_1483:
        /* <DEDUP_REMOVED lines=16> */
.L_x_1482:
[----:B------:R-:W-:Y:S05]  /*3d60*/  BSYNC B1 ;  /* 0x0000000000017941 */ /* 0x000fea0003800000 */
.L_x_1481:
        /* <DEDUP_REMOVED lines=36> */
.L_x_1550:
        /* <DEDUP_REMOVED lines=8> */
[----:B------:R-:W-:-:S05]  /*4030*/  @P3 IMAD R110, R24, c[0x0][0x220], R23 ;  /* 0x00008800186e3a24 */ /* 0x000fca00078e0217 */
[----:B------:R-:W-:Y:S01]  /*4040*/  @P3 IADD3 R111, R110, -0x1, RZ ;  /* 0xffffffff6e6f3810 */ /* 0x000fe20007ffe0ff */
[----:B------:R-:W-:Y:S01]  /*4050*/  @P3 IMAD.MOV.U32 R110, RZ, RZ, 0x4 ;  /* 0x00000004ff6e3424 */ /* 0x000fe200078e00ff */
[----:B------:R-:W-:-:S03]  /*4060*/  @P1 MOV R123, 0x4 ;  /* 0x00000004007b1802 */ /* 0x000fc60000000f00 */
[----:B------:R-:W-:Y:S02]  /*4070*/  @P3 IMAD R111, R111, c[0x0][0x220], R116 ;  /* 0x000088006f6f3a24 */ /* 0x000fe400078e0274 */
[----:B------:R-:W-:-:S04]  /*4080*/  @P1 IMAD.WIDE R122, R24, R123, c[0x0][0x228] ;  /* 0x00008a00187a1625 */ /* 0x000fc800078e027b */
[----:B------:R-:W-:Y:S02]  /*4090*/  @P3 IMAD.WIDE R110, R111, R110, c[0x0][0x218] ;  /* 0x000086006f6e3625 */ /* 0x000fe400078e026e */
[----:B------:R-:W2:Y:S04]  /*40a0*/  @P1 LDG.E R122, [R122.64] ;  /* 0x000000247a7a1981 */ /* 0x000ea8000c1e1900 */
[----:B------:R-:W3:Y:S01]  /*40b0*/  @P3 LDG.E R110, [R110.64] ;  /* 0x000000246e6e3981 */ /* 0x000ee2000c1e1900 */
[C---:B------:R-:W-:Y:S02]  /*40c0*/  @P1 ISETP.GE.AND P4, PT, R116.reuse, R119, PT ;  /* 0x000000777400120c */ /* 0x040fe40003f86270 */
[----:B0-----:R-:W-:Y:S02]  /*40d0*/  @P1 IADD3 R127, R116, 0x1, -R23 ;  /* 0x00000001747f1810 */ /* 0x001fe40007ffe817 */
[----:B------:R-:W-:-:S05]  /*40e0*/  @P1 SEL R126, R26, RZ, !P4 ;  /* 0x000000ff1a7e1207 */ /* 0x000fca0006000000 */
[----:B------:R-:W-:-:S06]  /*40f0*/  @P1 IMAD.IADD R126, R126, 0x1, R127 ;  /* 0x000000017e7e1824 */ /* 0x000fcc00078e027f */
[----:B------:R-:W2:Y:S01]  /*4100*/  @P1 I2F R126, R126 ;  /* 0x0000007e007e1306 */ /* 0x000ea20000201400 */
[----:B------:R-:W-:Y:S02]  /*4110*/  FMUL.FTZ R125, R125, c[0x0][0x1f0] ;  /* 0x00007c007d7d7a20 */ /* 0x000fe40000410000 */
[----:B------:R-:W-:Y:S02]  /*4120*/  IMAD.IADD R128, R116, 0x1, -R0 ;  /* 0x0000000174807824 */ /* 0x000fe400078e0a00 */
[----:B---3--:R-:W-:-:S04]  /*4130*/  @P3 FADD.FTZ R125, R125, R110 ;  /* 0x0000006e7d7d3221 */ /* 0x008fc80000010000 */
[----:B--2---:R-:W-:-:S05]  /*4140*/  @P1 FFMA.FTZ R125, R126, R122, R125 ;  /* 0x0000007a7e7d1223 */ /* 0x004fca000001007d */
[----:B------:R0:W-:Y:S01]  /*4150*/  STS [R128.X4+0x220], R125 ;  /* 0x0002207d80007388 */ /* 0x0001e20000004800 */
[----:B------:R-:W-:-:S03]  /*4160*/  @!P0 FMNMX.FTZ R112, R112, R125, !PT ;  /* 0x0000007d70708209 */ /* 0x000fc60007810000 */
.L_x_1487:
[----:B------:R-:W-:Y:S05]  /*4170*/  BSYNC B1 ;  /* 0x0000000000017941 */ /* 0x000fea0003800000 */
.L_x_1486:
[----:B------:R-:W-:-:S04]  /*4180*/  IADD3 R116, R116, 0x40, RZ ;  /* 0x0000004074747810 */ /* 0x000fc80007ffe0ff */
[----:B------:R-:W-:-:S13]  /*4190*/  ISETP.GE.AND P0, PT, R116, R113, PT ;  /* 0x000000717400720c */ /* 0x000fda0003f06270 */
[----:B0-----:R-:W-:Y:S01]  /*41a0*/  @P0 CALL.REL.NOINC `(.L_x_1420) ;  /* 0x0000001000000944 */ /* 0x001fe20003c00000 */
[----:B------:R-:W-:Y:S05]  /*41b0*/  BRA `(.L_x_1488) ;  /* 0xffffda4000007947 */ /* 0x000fea000383ffff */
.L_x_1420:
[----:B------:R-:W-:Y:S05]  /*41c0*/  BSYNC B0 ;  /* 0x0000000000007941 */ /* 0x000fea0003800000 */
.L_x_1419:
[----:B------:R-:W-:Y:S05]  /*41d0*/  BRA.DIV ~URZ, `(.L_x_1489) ;  /* 0x00002f427f007947 */ /* 0x000fea000b800000 */
[----:B------:R1:W2:Y:S02]  /*41e0*/  SHFL.BFLY PT, R3, R112, 0x10, 0x1f ;  /* 0x0e001f0070037f89 */ /* 0x0002a400000e0000 */
.L_x_1551:
[----:B0-2---:R-:W-:Y:S01]  /*41f0*/  FMNMX.FTZ R5, R3, R112, !PT ;  /* 0x0000007003057209 */ /* 0x005fe20007810000 */
[----:B------:R-:W-:Y:S05]  /*4200*/  BRA.DIV ~URZ, `(.L_x_1490) ;  /* 0x00002f927f007947 */ /* 0x000fea000b800000 */
[----:B------:R-:W0:Y:S02]  /*4210*/  SHFL.BFLY PT, R2, R5, 0x8, 0x1f ;  /* 0x0d001f0005027f89 */ /* 0x000e2400000e0000 */
[----:B0-----:R-:W-:-:S05]  /*4220*/  FMNMX.FTZ R2, R5, R2, !PT ;  /* 0x0000000205027209 */ /* 0x001fca0007810000 */
[----:B------:R-:W0:Y:S02]  /*4230*/  SHFL.BFLY PT, R3, R2, 0x4, 0x1f ;  /* 0x0c801f0002037f89 */ /* 0x000e2400000e0000 */
[----:B0-----:R-:W-:-:S05]  /*4240*/  FMNMX.FTZ R3, R2, R3, !PT ;  /* 0x0000000302037209 */ /* 0x001fca0007810000 */
[----:B------:R0:W2:Y:S02]  /*4250*/  SHFL.BFLY PT, R4, R3, 0x2, 0x1f ;  /* 0x0c401f0003047f89 */ /* 0x0000a400000e0000 */
.L_x_1552:
[----:B------:R-:W-:Y:S01]  /*4260*/  SHF.R.S32.HI R7, RZ, 0x1f, R18 ;  /* 0x0000001fff077819 */ /* 0x000fe20000011412 */
[----:B------:R-:W-:Y:S01]  /*4270*/  WARPSYNC 0xffffffff ;  /* 0xffffffff00007948 */ /* 0x000fe20003800000 */
[----:B0-2---:R-:W-:Y:S02]  /*4280*/  FMNMX.FTZ R3, R4, R3, !PT ;  /* 0x0000000304037209 */ /* 0x005fe40007810000 */
        /* <DEDUP_REMOVED lines=9> */
[----:B------:R-:W-:Y:S02]  /*4320*/  IMAD.IADD R9, R18, 0x1, R0 ;  /* 0x0000000112097824 */ /* 0x000fe400078e0200 */
[----:B------:R-:W-:Y:S01]  /*4330*/  BSSY B0, `(.L_x_1491) ;  /* 0x000007b000007945 */ /* 0x000fe20003800000 */
[----:B------:R-:W-:Y:S02]  /*4340*/  IMAD.MOV.U32 R6, RZ, RZ, RZ ;  /* 0x000000ffff067224 */ /* 0x000fe400078e00ff */
[----:B------:R-:W-:-:S05]  /*4350*/  ISETP.GE.AND P1, PT, R9, R23, PT ;  /* 0x000000170900720c */ /* 0x000fca0003f26270 */
[----:B------:R-:W0:Y:S04]  /*4360*/  @!P0 LDS R2, [R5.X4] ;  /* 0x0000000005028984 */ /* 0x000e280000004800 */
[----:B0-----:R-:W0:Y:S02]  /*4370*/  SHFL.BFLY PT, R3, R2, 0x2, 0x1f ;  /* 0x0c401f0002037f89 */ /* 0x001e2400000e0000 */
[----:B0-----:R-:W-:-:S05]  /*4380*/  FMNMX.FTZ R3, R3, R2, !PT ;  /* 0x0000000203037209 */ /* 0x001fca0007810000 */
[----:B------:R-:W0:Y:S02]  /*4390*/  SHFL.BFLY PT, R4, R3, 0x1, 0x1f ;  /* 0x0c201f0003047f89 */ /* 0x000e2400000e0000 */
[----:B0-----:R-:W-:-:S05]  /*43a0*/  FMNMX.FTZ R4, R3, R4, !PT ;  /* 0x0000000403047209 */ /* 0x001fca0007810000 */
[----:B------:R0:W2:Y:S01]  /*43b0*/  SHFL.IDX PT, R14, R4, RZ, 0x1f ;  /* 0x00001fff040e7589 */ /* 0x0000a200000e0000 */
[----:B------:R-:W-:Y:S05]  /*43c0*/  @P1 BRA `(.L_x_1492) ;  /* 0x0000071000001947 */ /* 0x000fea0003800000 */
[----:B------:R-:W-:Y:S01]  /*43d0*/  LOP3.LUT R2, RZ, R0, RZ, 0x33, !PT ;  /* 0x00000000ff027212 */ /* 0x000fe200078e33ff */
[----:B------:R-:W-:Y:S01]  /*43e0*/  BSSY B1, `(.L_x_1493) ;  /* 0x0000027000017945 */ /* 0x000fe20003800000 */
[----:B------:R-:W-:Y:S01]  /*43f0*/  HFMA2.MMA R6, -RZ, RZ, 0, 0 ;  /* 0x00000000ff067435 */ /* 0x000fe200000001ff */
[----:B------:R-:W-:Y:S01]  /*4400*/  IMAD.MOV.U32 R8, RZ, RZ, R9 ;  /* 0x000000ffff087224 */ /* 0x000fe200078e0009 */
[----:B0-----:R-:W-:-:S04]  /*4410*/  IADD3 R4, -R18, R23, R2 ;  /* 0x0000001712047210 */ /* 0x001fc80007ffe102 */
[----:B------:R-:W-:-:S04]  /*4420*/  LEA.HI R2, R4, 0x1, RZ, 0x19 ;  /* 0x0000000104027811 */ /* 0x000fc800078fc8ff */
[----:B------:R-:W-:-:S13]  /*4430*/  LOP3.LUT P0, R2, R2, 0x3, RZ, 0xc0, !PT ;  /* 0x0000000302027812 */ /* 0x000fda000780c0ff */
[----:B------:R-:W-:Y:S05]  /*4440*/  @!P0 BRA `(.L_x_1494) ;  /* 0x0000020000008947 */ /* 0x000fea0003800000 */
[----:B------:R-:W-:Y:S01]  /*4450*/  IMAD R12, R22, c[0x0][0x1d4], RZ ;  /* 0x00007500160c7a24 */ /* 0x000fe200078e02ff */
[--C-:B------:R-:W-:Y:S01]  /*4460*/  SHF.R.S32.HI R3, RZ, 0x1f, R9.reuse ;  /* 0x0000001fff037819 */ /* 0x100fe20000011409 */
[----:B------:R-:W-:Y:S01]  /*4470*/  IMAD.MOV.U32 R5, RZ, RZ, R2 ;  /* 0x000000ffff057224 */ /* 0x000fe200078e0002 */
[----:B------:R-:W-:Y:S01]  /*4480*/  ISETP.NE.U32.AND P0, PT, RZ, c[0x0][0x200], PT ;  /* 0x00008000ff007a0c */ /* 0x000fe20003f05070 */
[--C-:B------:R-:W-:Y:S01]  /*4490*/  IMAD.MOV.U32 R8, RZ, RZ, R9.reuse ;  /* 0x000000ffff087224 */ /* 0x100fe200078e0009 */
[----:B------:R-:W-:Y:S02]  /*44a0*/  SHF.R.S32.HI R6, RZ, 0x1f, R12 ;  /* 0x0000001fff067819 */ /* 0x000fe4000001140c */
[----:B------:R-:W-:Y:S02]  /*44b0*/  IADD3 R12, P3, P4, R12, c[0x0][0x200], R9 ;  /* 0x000080000c0c7a10 */ /* 0x000fe40007c7e009 */
[----:B------:R-:W-:Y:S02]  /*44c0*/  ISETP.NE.AND.EX P0, PT, RZ, c[0x0][0x204], PT, P0 ;  /* 0x00008100ff007a0c */ /* 0x000fe40003f05300 */
[----:B------:R-:W-:Y:S01]  /*44d0*/  IADD3.X R3, R6, c[0x0][0x204], R3, P3, P4 ;  /* 0x0000810006037a10 */ /* 0x000fe20001fe8403 */
[----:B------:R-:W-:Y:S01]  /*44e0*/  IMAD.MOV.U32 R6, RZ, RZ, RZ ;  /* 0x000000ffff067224 */ /* 0x000fe200078e00ff */
[----:B------:R-:W-:-:S08]  /*44f0*/  LEA R10, R18, 0x220, 0x2 ;  /* 0x00000220120a7811 */ /* 0x000fd000078e10ff */
.L_x_1498:
[----:B------:R-:W-:Y:S01]  /*4500*/  BSSY B2, `(.L_x_1495) ;  /* 0x000000b000027945 */ /* 0x000fe20003800000 */
[----:B0-----:R-:W-:Y:S05]  /*4510*/  @!P0 BRA `(.L_x_1496) ;  /* 0x0000005000008947 */ /* 0x001fea0003800000 */
[----:B------:R-:W-:-:S06]  /*4520*/  IMAD.MOV.U32 R2, RZ, RZ, R12 ;  /* 0x000000ffff027224 */ /* 0x000fcc00078e000c */
[----:B------:R-:W3:Y:S01]  /*4530*/  LDG.E.U8 R2, [R2.64] ;  /* 0x0000002402027981 */ /* 0x000ee2000c1e1100 */
[----:B------:R-:W-:Y:S01]  /*4540*/  IMAD.MOV.U32 R11, RZ, RZ, RZ ;  /* 0x000000ffff0b7224 */ /* 0x000fe200078e00ff */
[----:B---3--:R-:W-:-:S13]  /*4550*/  ISETP.NE.AND P3, PT, R2, RZ, PT ;  /* 0x000000ff0200720c */ /* 0x008fda0003f65270 */
[----:B------:R-:W-:Y:S05]  /*4560*/  @P3 BRA `(.L_x_1497) ;  /* 0x0000004000003947 */ /* 0x000fea0003800000 */
.L_x_1496:
[----:B------:R-:W0:Y:S02]  /*4570*/  LDS R2, [R10] ;  /* 0x000000000a027984 */ /* 0x000e240000000800 */
[----:B0-2---:R-:W-:-:S04]  /*4580*/  FADD.FTZ R2, -R14, R2 ;  /* 0x000000020e027221 */ /* 0x005fc80000010100 */
[----:B------:R-:W-:-:S04]  /*4590*/  FMUL.FTZ R2, R2, 1.4426950216293334961 ;  /* 0x3fb8aa3b02027820 */ /* 0x000fc80000410000 */
[----:B------:R0:W2:Y:S03]  /*45a0*/  MUFU.EX2 R11, R2 ;  /* 0x00000002000b7308 */ /* 0x0000a60000000800 */
.L_x_1497:
[----:B------:R-:W-:Y:S05]  /*45b0*/  BSYNC B2 ;  /* 0x0000000000027941 */ /* 0x000fea0003800000 */
.L_x_1495:
[----:B------:R-:W-:Y:S01]  /*45c0*/  IADD3 R5, R5, -0x1, RZ ;  /* 0xffffffff05057810 */ /* 0x000fe20007ffe0ff */
[----:B--2---:R2:W-:Y:S01]  /*45d0*/  STS [R10], R11 ;  /* 0x0000000b0a007388 */ /* 0x0045e20000000800 */
[----:B------:R-:W-:Y:S01]  /*45e0*/  IADD3 R12, P4, R12, 0x80, RZ ;  /* 0x000000800c0c7810 */ /* 0x000fe20007f9e0ff */
[----:B------:R-:W-:Y:S01]  /*45f0*/  FADD.FTZ R6, R11, R6 ;  /* 0x000000060b067221 */ /* 0x000fe20000010000 */
[----:B------:R-:W-:Y:S02]  /*4600*/  ISETP.NE.AND P3, PT, R5, RZ, PT ;  /* 0x000000ff0500720c */ /* 0x000fe40003f65270 */
[----:B------:R-:W-:Y:S02]  /*4610*/  IADD3 R8, R8, 0x80, RZ ;  /* 0x0000008008087810 */ /* 0x000fe40007ffe0ff */
[----:B------:R-:W-:Y:S02]  /*4620*/  IADD3.X R3, RZ, R3, RZ, P4, !PT ;  /* 0x00000003ff037210 */ /* 0x000fe400027fe4ff */
[----:B--2---:R-:W-:-:S07]  /*4630*/  IADD3 R10, R10, 0x200, RZ ;  /* 0x000002000a0a7810 */ /* 0x004fce0007ffe0ff */
[----:B------:R-:W-:Y:S05]  /*4640*/  @P3 BRA `(.L_x_1498) ;  /* 0xfffffeb000003947 */ /* 0x000fea000383ffff */
.L_x_1494:
[----:B------:R-:W-:Y:S05]  /*4650*/  BSYNC B1 ;  /* 0x0000000000017941 */ /* 0x000fea0003800000 */
.L_x_1493:
[----:B------:R-:W-:-:S13]  /*4660*/  ISETP.GE.U32.AND P0, PT, R4, 0x180, PT ;  /* 0x000001800400780c */ /* 0x000fda0003f06070 */
[----:B------:R-:W-:Y:S05]  /*4670*/  @!P0 BRA `(.L_x_1492) ;  /* 0x0000046000008947 */ /* 0x000fea0003800000 */
[----:B------:R-:W-:Y:S01]  /*4680*/  LEA R3, R8, 0x400, 0x2 ;  /* 0x0000040008037811 */ /* 0x000fe200078e10ff */
[----:B------:R-:W-:Y:S01]  /*4690*/  IMAD R5, R22, c[0x0][0x1d4], RZ ;  /* 0x0000750016057a24 */ /* 0x000fe200078e02ff */
[----:B------:R-:W-:Y:S02]  /*46a0*/  ISETP.NE.U32.AND P0, PT, RZ, c[0x0][0x200], PT ;  /* 0x00008000ff007a0c */ /* 0x000fe40003f05070 */
[----:B0-----:R-:W-:Y:S01]  /*46b0*/  SHF.R.S32.HI R2, RZ, 0x1f, R8 ;  /* 0x0000001fff027819 */ /* 0x001fe20000011408 */
[----:B------:R-:W-:Y:S01]  /*46c0*/  IMAD R3, R0, -0x4, R3 ;  /* 0xfffffffc00037824 */ /* 0x000fe200078e0203 */
[--C-:B------:R-:W-:Y:S02]  /*46d0*/  SHF.R.S32.HI R11, RZ, 0x1f, R5.reuse ;  /* 0x0000001fff0b7819 */ /* 0x100fe40000011405 */
[----:B------:R-:W-:Y:S02]  /*46e0*/  IADD3 R10, P3, P4, R8, c[0x0][0x200], R5 ;  /* 0x00008000080a7a10 */ /* 0x000fe40007c7e005 */
[----:B------:R-:W-:-:S02]  /*46f0*/  ISETP.NE.AND.EX P0, PT, RZ, c[0x0][0x204], PT, P0 ;  /* 0x00008100ff007a0c */ /* 0x000fc40003f05300 */
[----:B------:R-:W-:Y:S02]  /*4700*/  IADD3.X R11, R2, c[0x0][0x204], R11, P3, P4 ;  /* 0x00008100020b7a10 */ /* 0x000fe40001fe840b */
[----:B------:R-:W-:-:S05]  /*4710*/  IADD3 R4, R3, 0x220, RZ ;  /* 0x0000022003047810 */ /* 0x000fca0007ffe0ff */
.L_x_1511:
[----:B------:R-:W-:Y:S01]  /*4720*/  BSSY B1, `(.L_x_1499) ;  /* 0x000000c000017945 */ /* 0x000fe20003800000 */
[----:B------:R-:W-:Y:S02]  /*4730*/  IMAD.MOV.U32 R2, RZ, RZ, R10 ;  /* 0x000000ffff027224 */ /* 0x000fe400078e000a */
[----:B------:R-:W-:Y:S01]  /*4740*/  IMAD.MOV.U32 R3, RZ, RZ, R11 ;  /* 0x000000ffff037224 */ /* 0x000fe200078e000b */
[----:B------:R-:W-:Y:S05]  /*4750*/  @!P0 BRA `(.L_x_1500) ;  /* 0x0000004000008947 */ /* 0x000fea0003800000 */
[----:B------:R-:W3:Y:S02]  /*4760*/  LDG.E.U8 R5, [R2.64] ;  /* 0x0000002402057981 */ /* 0x000ee4000c1e1100 */
[----:B---3--:R-:W-:-:S13]  /*4770*/  ISETP.NE.AND P3, PT, R5, RZ, PT ;  /* 0x000000ff0500720c */ /* 0x008fda0003f65270 */
[----:B------:R-:W-:Y:S01]  /*4780*/  @P3 IMAD.MOV.U32 R5, RZ, RZ, RZ ;  /* 0x000000ffff053224 */ /* 0x000fe200078e00ff */
[----:B------:R-:W-:Y:S05]  /*4790*/  @P3 BRA `(.L_x_1501) ;  /* 0x0000004000003947 */ /* 0x000fea0003800000 */
.L_x_1500:
[----:B------:R-:W0:Y:S02]  /*47a0*/  LDS R5, [R4+-0x400] ;  /* 0xfffc000004057984 */ /* 0x000e240000000800 */
[----:B0-2---:R-:W-:-:S04]  /*47b0*/  FADD.FTZ R5, -R14, R5 ;  /* 0x000000050e057221 */ /* 0x005fc80000010100 */
[----:B------:R-:W-:-:S06]  /*47c0*/  FMUL.FTZ R5, R5, 1.4426950216293334961 ;  /* 0x3fb8aa3b05057820 */ /* 0x000fcc0000410000 */
[----:B------:R-:W0:Y:S02]  /*47d0*/  MUFU.EX2 R5, R5 ;  /* 0x0000000500057308 */ /* 0x000e240000000800 */
.L_x_1501:
[----:B------:R-:W-:Y:S05]  /*47e0*/  BSYNC B1 ;  /* 0x0000000000017941 */ /* 0x000fea0003800000 */
.L_x_1499:
[----:B0-----:R0:W-:Y:S01]  /*47f0*/  STS [R4+-0x400], R5 ;  /* 0xfffc000504007388 */ /* 0x0011e20000000800 */
[----:B------:R-:W-:Y:S01]  /*4800*/  BSSY B1, `(.L_x_1502) ;  /* 0x000000b000017945 */ /* 0x000fe20003800000 */
[----:B------:R-:W-:Y:S01]  /*4810*/  FADD.FTZ R6, R5, R6 ;  /* 0x0000000605067221 */ /* 0x000fe20000010000 */
[----:B------:R-:W-:Y:S05]  /*4820*/  @!P0 BRA `(.L_x_1503) ;  /* 0x0000004000008947 */ /* 0x000fea0003800000 */
[----:B0-----:R-:W3:Y:S02]  /*4830*/  LDG.E.U8 R5, [R2.64+0x80] ;  /* 0x0000802402057981 */ /* 0x001ee4000c1e1100 */
[----:B---3--:R-:W-:-:S13]  /*4840*/  ISETP.NE.AND P3, PT, R5, RZ, PT ;  /* 0x000000ff0500720c */ /* 0x008fda0003f65270 */
[----:B------:R-:W-:Y:S01]  /*4850*/  @P3 IMAD.MOV.U32 R5, RZ, RZ, RZ ;  /* 0x000000ffff053224 */ /* 0x000fe200078e00ff */
[----:B------:R-:W-:Y:S05]  /*4860*/  @P3 BRA `(.L_x_1504) ;  /* 0x0000004000003947 */ /* 0x000fea0003800000 */
.L_x_1503:
[----:B0-----:R-:W0:Y:S02]  /*4870*/  LDS R5, [R4+-0x200] ;  /* 0xfffe000004057984 */ /* 0x001e240000000800 */
[----:B0-2---:R-:W-:-:S04]  /*4880*/  FADD.FTZ R5, -R14, R5 ;  /* 0x000000050e057221 */ /* 0x005fc80000010100 */
[----:B------:R-:W-:-:S06]  /*4890*/  FMUL.FTZ R5, R5, 1.4426950216293334961 ;  /* 0x3fb8aa3b05057820 */ /* 0x000fcc0000410000 */
[----:B------:R-:W0:Y:S02]  /*48a0*/  MUFU.EX2 R5, R5 ;  /* 0x0000000500057308 */ /* 0x000e240000000800 */
.L_x_1504:
[----:B------:R-:W-:Y:S05]  /*48b0*/  BSYNC B1 ;  /* 0x0000000000017941 */ /* 0x000fea0003800000 */
.L_x_1502:
[----:B0-----:R0:W-:Y:S01]  /*48c0*/  STS [R4+-0x200], R5 ;  /* 0xfffe000504007388 */ /* 0x0011e20000000800 */
[----:B------:R-:W-:Y:S01]  /*48d0*/  BSSY B1, `(.L_x_1505) ;  /* 0x000000b000017945 */ /* 0x000fe20003800000 */
[----:B------:R-:W-:Y:S01]  /*48e0*/  FADD.FTZ R6, R6, R5 ;  /* 0x0000000506067221 */ /* 0x000fe20000010000 */
[----:B------:R-:W-:Y:S05]  /*48f0*/  @!P0 BRA `(.L_x_1506) ;  /* 0x0000004000008947 */ /* 0x000fea0003800000 */
[----:B0-----:R-:W3:Y:S02]  /*4900*/  LDG.E.U8 R5, [R2.64+0x100] ;  /* 0x0001002402057981 */ /* 0x001ee4000c1e1100 */
[----:B---3--:R-:W-:Y:S01]  /*4910*/  ISETP.NE.AND P3, PT, R5, RZ, PT ;  /* 0x000000ff0500720c */ /* 0x008fe20003f65270 */
[----:B------:R-:W-:-:S12]  /*4920*/  IMAD.MOV.U32 R5, RZ, RZ, RZ ;  /* 0x000000ffff057224 */ /* 0x000fd800078e00ff */
[----:B------:R-:W-:Y:S05]  /*4930*/  @P3 BRA `(.L_x_1507) ;  /* 0x0000004000003947 */ /* 0x000fea0003800000 */
.L_x_1506:
[----:B0-----:R-:W0:Y:S02]  /*4940*/  LDS R5, [R4] ;  /* 0x0000000004057984 */ /* 0x001e240000000800 */
[----:B0-2---:R-:W-:-:S04]  /*4950*/  FADD.FTZ R5, -R14, R5 ;  /* 0x000000050e057221 */ /* 0x005fc80000010100 */
[----:B------:R-:W-:-:S06]  /*4960*/  FMUL.FTZ R5, R5, 1.4426950216293334961 ;  /* 0x3fb8aa3b05057820 */ /* 0x000fcc0000410000 */
[----:B------:R-:W0:Y:S02]  /*4970*/  MUFU.EX2 R5, R5 ;  /* 0x0000000500057308 */ /* 0x000e240000000800 */
.L_x_1507:
[----:B------:R-:W-:Y:S05]  /*4980*/  BSYNC B1 ;  /* 0x0000000000017941 */ /* 0x000fea0003800000 */
.L_x_1505:
        /* <DEDUP_REMOVED lines=8> */
.L_x_1509:
[----:B0-----:R-:W0:Y:S02]  /*4a10*/  LDS R5, [R4+0x200] ;  /* 0x0002000004057984 */ /* 0x001e240000000800 */
[----:B0-2---:R-:W-:-:S04]  /*4a20*/  FADD.FTZ R5, -R14, R5 ;  /* 0x000000050e057221 */ /* 0x005fc80000010100 */
[----:B------:R-:W-:-:S06]  /*4a30*/  FMUL.FTZ R5, R5, 1.4426950216293334961 ;  /* 0x3fb8aa3b05057820 */ /* 0x000fcc0000410000 */
[----:B------:R-:W0:Y:S02]  /*4a40*/  MUFU.EX2 R5, R5 ;  /* 0x0000000500057308 */ /* 0x000e240000000800 */
.L_x_1510:
[----:B------:R-:W-:Y:S05]  /*4a50*/  BSYNC B1 ;  /* 0x0000000000017941 */ /* 0x000fea0003800000 */
.L_x_1508:
        /* <DEDUP_REMOVED lines=8> */
.L_x_1492:
[----:B------:R-:W-:Y:S05]  /*4ae0*/  BSYNC B0 ;  /* 0x0000000000007941 */ /* 0x000fea0003800000 */
.L_x_1491:
[----:B------:R-:W3:Y:S01]  /*4af0*/  SHFL.BFLY PT, R3, R6, 0x10, 0x1f ;  /* 0x0e001f0006037f89 */ /* 0x000ee200000e0000 */
[----:B------:R-:W-:-:S04]  /*4b00*/  LOP3.LUT P0, R8, R18, 0x1f, RZ, 0xc0, !PT ;  /* 0x0000001f12087812 */ /* 0x000fc8000780c0ff */
[----:B------:R-:W-:Y:S01]  /*4b10*/  ISETP.GT.U32.AND P3, PT, R8, 0x3, PT ;  /* 0x000000030800780c */ /* 0x000fe20003f64070 */
[----:B---3--:R-:W-:-:S08]  /*4b20*/  FADD.FTZ R3, R3, R6 ;  /* 0x0000000603037221 */ /* 0x008fd00000010000 */
[----:B------:R-:W-:Y:S01]  /*4b30*/  @!P0 SHF.R.U32.HI R6, RZ, 0x3, R18 ;  /* 0x00000003ff068819 */ /* 0x000fe20000011612 */
[----:B0-----:R-:W0:Y:S03]  /*4b40*/  SHFL.BFLY PT, R2, R3, 0x8, 0x1f ;  /* 0x0d001f0003027f89 */ /* 0x001e2600000e0000 */
        /* <DEDUP_REMOVED lines=15> */
[----:B------:R0:W3:Y:S01]  /*4c40*/  SHFL.IDX PT, R4, R3, RZ, 0x1f ;  /* 0x00001fff03047589 */ /* 0x0000e200000e0000 */
[----:B------:R-:W-:Y:S05]  /*4c50*/  @P1 BRA.U `(.L_x_1512) ;  /* 0x0000049100001947 */ /* 0x000fea0003800000 */
[----:B------:R-:W4:Y:S01]  /*4c60*/  LDC.U8 R12, c[0x0][0x26c] ;  /* 0x00009b00ff0c7b82 */ /* 0x000f220000000000 */
[----:B------:R-:W-:Y:S01]  /*4c70*/  BSSY B0, `(.L_x_1512) ;  /* 0x0000047000007945 */ /* 0x000fe20003800000 */
[----:B----4-:R-:W-:-:S13]  /*4c80*/  ISETP.NE.AND P0, PT, R12, RZ, PT ;  /* 0x000000ff0c00720c */ /* 0x010fda0003f05270 */
[----:B------:R-:W-:-:S04]  /*4c90*/  @P0 IMAD.MOV.U32 R2, RZ, RZ, c[0x0][0x268] ;  /* 0x00009a00ff020624 */ /* 0x000fc800078e00ff */
[----:B------:R-:W-:Y:S02]  /*4ca0*/  @P0 IMAD R25, R25, R2, c[0x0][0x1ec] ;  /* 0x00007b0019190624 */ /* 0x000fe400078e0202 */
[----:B0-----:R-:W-:Y:S02]  /*4cb0*/  CS2R R2, SRZ ;  /* 0x0000000000027805 */ /* 0x001fe4000001ff00 */
[----:B------:R-:W-:-:S04]  /*4cc0*/  @P0 IMAD R25, R25, c[0x0][0x1d4], RZ ;  /* 0x0000750019190a24 */ /* 0x000fc800078e02ff */
[--C-:B------:R-:W-:Y:S01]  /*4cd0*/  @P0 IMAD.MOV.U32 R2, RZ, RZ, R25.reuse ;  /* 0x000000ffff020224 */ /* 0x100fe200078e0019 */
[----:B------:R-:W-:Y:S01]  /*4ce0*/  @P0 SHF.R.S32.HI R3, RZ, 0x1f, R25 ;  /* 0x0000001fff030819 */ /* 0x000fe20000011419 */
[----:B------:R-:W-:Y:S05]  /*4cf0*/  @P1 BRA `(.L_x_1513) ;  /* 0x000003e000001947 */ /* 0x000fea0003800000 */
[----:B------:R-:W-:Y:S01]  /*4d00*/  LOP3.LUT R5, RZ, R0, RZ, 0x33, !PT ;  /* 0x00000000ff057212 */ /* 0x000fe200078e33ff */
[----:B---3--:R-:W-:Y:S01]  /*4d10*/  FADD.FTZ R4, R4, 9.9999999747524270788e-07 ;  /* 0x358637bd04047421 */ /* 0x008fe20000010000 */
[----:B------:R-:W-:Y:S02]  /*4d20*/  BSSY B1, `(.L_x_1514) ;  /* 0x0000019000017945 */ /* 0x000fe40003800000 */
[----:B------:R-:W-:Y:S01]  /*4d30*/  IADD3 R5, -R18, R23, R5 ;  /* 0x0000001712057210 */ /* 0x000fe20007ffe105 */
[----:B------:R0:W3:Y:S03]  /*4d40*/  MUFU.RCP R13, R4 ;  /* 0x00000004000d7308 */ /* 0x0000e60000001000 */
[----:B------:R-:W-:-:S02]  /*4d50*/  LEA.HI R6, R5, 0x1, RZ, 0x19 ;  /* 0x0000000105067811 */ /* 0x000fc400078fc8ff */
[----:B------:R-:W-:Y:S02]  /*4d60*/  ISETP.GE.U32.AND P1, PT, R5, 0x180, PT ;  /* 0x000001800500780c */ /* 0x000fe40003f26070 */
[----:B------:R-:W-:-:S13]  /*4d70*/  LOP3.LUT P3, R6, R6, 0x3, RZ, 0xc0, !PT ;  /* 0x0000000306067812 */ /* 0x000fda000786c0ff */
[----:B------:R-:W-:Y:S05]  /*4d80*/  @!P3 BRA `(.L_x_1515) ;  /* 0x000001200000b947 */ /* 0x000fea0003800000 */
[----:B0--3--:R-:W-:Y:S02]  /*4d90*/  IADD3 R11, P3, R9, R2, RZ ;  /* 0x00000002090b7210 */ /* 0x009fe40007f7e0ff */
[----:B------:R-:W-:Y:S02]  /*4da0*/  LEA R8, R18, 0x220, 0x2 ;  /* 0x0000022012087811 */ /* 0x000fe400078e10ff */
[----:B------:R-:W-:Y:S02]  /*4db0*/  LEA R10, P4, R11, c[0x0][0x260], 0x2 ;  /* 0x000098000b0a7a11 */ /* 0x000fe400078810ff */
[----:B------:R-:W-:-:S04]  /*4dc0*/  LEA.HI.X.SX32 R4, R9, R3, 0x1, P3 ;  /* 0x0000000309047211 */ /* 0x000fc800018f0eff */
[----:B------:R-:W-:-:S04]  /*4dd0*/  LEA.HI.X R11, R11, c[0x0][0x264], R4, 0x2, P4 ;  /* 0x000099000b0b7a11 */ /* 0x000fc800020f1404 */
.L_x_1516:
[----:B---3--:R-:W0:Y:S01]  /*4de0*/  LDS R4, [R8] ;  /* 0x0000000008047984 */ /* 0x008e220000000800 */
        /* <DEDUP_REMOVED lines=12> */
.L_x_1515:
[----:B0--3--:R-:W-:Y:S05]  /*4eb0*/  BSYNC B1 ;  /* 0x0000000000017941 */ /* 0x009fea0003800000 */
.L_x_1514:
[----:B------:R-:W-:Y:S05]  /*4ec0*/  @!P1 BRA `(.L_x_1513) ;  /* 0x0000021000009947 */ /* 0x000fea0003800000 */
[----:B------:R-:W-:Y:S01]  /*4ed0*/  IADD3 R11, P0, R9, R2, RZ ;  /* 0x00000002090b7210 */ /* 0x000fe20007f1e0ff */
[----:B------:R-:W-:Y:S01]  /*4ee0*/  IMAD.SHL.U32 R2, R0, 0x4, RZ ;  /* 0x0000000400027824 */ /* 0x000fe200078e00ff */
[----:B------:R-:W-:Y:S02]  /*4ef0*/  ISETP.NE.AND P3, PT, R12, RZ, PT ;  /* 0x000000ff0c00720c */ /* 0x000fe40003f65270 */
[----:B------:R-:W-:-:S02]  /*4f00*/  LEA R10, P1, R11, c[0x0][0x260], 0x2 ;  /* 0x000098000b0a7a11 */ /* 0x000fc400078210ff */
[C---:B------:R-:W-:Y:S02]  /*4f10*/  LEA.HI.X.SX32 R4, R9.reuse, R3, 0x1, P0 ;  /* 0x0000000309047211 */ /* 0x040fe400000f0eff */
[----:B------:R-:W-:Y:S02]  /*4f20*/  LEA R2, R9, -R2, 0x2 ;  /* 0x8000000209027211 */ /* 0x000fe400078e10ff */
[----:B------:R-:W-:Y:S02]  /*4f30*/  LEA.HI.X R11, R11, c[0x0][0x264], R4, 0x2, P1 ;  /* 0x000099000b0b7a11 */ /* 0x000fe400008f1404 */
[----:B------:R-:W-:-:S05]  /*4f40*/  IADD3 R4, R2, 0x220, RZ ;  /* 0x0000022002047810 */ /* 0x000fca0007ffe0ff */
.L_x_1517:
[----:B------:R-:W0:Y:S01]  /*4f50*/  LDS R2, [R4+0x600] ;  /* 0x0006000004027984 */ /* 0x000e220000000800 */
[----:B------:R-:W-:Y:S01]  /*4f60*/  IMAD.MOV.U32 R3, RZ, RZ, R11 ;  /* 0x000000ffff037224 */ /* 0x000fe200078e000b */
[----:B------:R-:W-:Y:S02]  /*4f70*/  IADD3 R9, R9, 0x200, RZ ;  /* 0x0000020009097810 */ /* 0x000fe40007ffe0ff */
[----:B------:R-:W3:Y:S02]  /*4f80*/  LDS R5, [R4] ;  /* 0x0000000004057984 */ /* 0x000ee40000000800 */
[----:B------:R-:W-:-:S02]  /*4f90*/  ISETP.GE.AND P0, PT, R9, R23, PT ;  /* 0x000000170900720c */ /* 0x000fc40003f06270 */
[----:B------:R-:W4:Y:S04]  /*4fa0*/  LDS R6, [R4+0x200] ;  /* 0x0002000004067984 */ /* 0x000f280000000800 */
[----:B------:R-:W5:Y:S01]  /*4fb0*/  LDS R8, [R4+0x400] ;  /* 0x0004000004087984 */ /* 0x000f620000000800 */
[-C--:B0-----:R-:W-:Y:S02]  /*4fc0*/  FMUL.FTZ R29, R2, R13.reuse ;  /* 0x0000000d021d7220 */ /* 0x081fe40000410000 */
[----:B------:R-:W-:Y:S02]  /*4fd0*/  IMAD.MOV.U32 R2, RZ, RZ, R10 ;  /* 0x000000ffff027224 */ /* 0x000fe400078e000a */
[-C--:B---3--:R-:W-:Y:S01]  /*4fe0*/  FMUL.FTZ R15, R5, R13.reuse ;  /* 0x0000000d050f7220 */ /* 0x088fe20000410000 */
[----:B------:R-:W-:Y:S01]  /*4ff0*/  IADD3 R5, R4, 0x800, RZ ;  /* 0x0000080004057810 */ /* 0x000fe20007ffe0ff */
[----:B------:R-:W-:Y:S01]  /*5000*/  STS [R4+0x600], R29 ;  /* 0x0006001d04007388 */ /* 0x000fe20000000800 */
[----:B------:R-:W-:Y:S01]  /*5010*/  IADD3 R10, P1, R2, 0x800, RZ ;  /* 0x00000800020a7810 */ /* 0x000fe20007f3e0ff */
[----:B----4-:R-:W-:-:S02]  /*5020*/  FMUL.FTZ R21, R6, R13 ;  /* 0x0000000d06157220 */ /* 0x010fc40000410000 */
[----:B------:R-:W-:Y:S01]  /*5030*/  @P3 STG.E [R2.64+0x600], R29 ;  /* 0x0006001d02003986 */ /* 0x000fe2000c101924 */
[----:B-----5:R-:W-:-:S03]  /*5040*/  FMUL.FTZ R25, R8, R13 ;  /* 0x0000000d08197220 */ /* 0x020fc60000410000 */
[----:B------:R-:W-:Y:S01]  /*5050*/  @P3 STG.E [R2.64], R15 ;  /* 0x0000000f02003986 */ /* 0x000fe2000c101924 */
[----:B------:R-:W-:-:S03]  /*5060*/  IMAD.X R11, RZ, RZ, R3, P1 ;  /* 0x000000ffff0b7224 */ /* 0x000fc600008e0603 */
[----:B------:R-:W-:Y:S04]  /*5070*/  @P3 STG.E [R2.64+0x200], R21 ;  /* 0x0002001502003986 */ /* 0x000fe8000c101924 */
[----:B------:R-:W-:Y:S04]  /*5080*/  @P3 STG.E [R2.64+0x400], R25 ;  /* 0x0004001902003986 */ /* 0x000fe8000c101924 */
[----:B------:R-:W-:Y:S04]  /*5090*/  STS [R4], R15 ;  /* 0x0000000f04007388 */ /* 0x000fe80000000800 */
[----:B------:R-:W-:Y:S04]  /*50a0*/  STS [R4+0x200], R21 ;  /* 0x0002001504007388 */ /* 0x000fe80000000800 */
[----:B------:R0:W-:Y:S02]  /*50b0*/  STS [R4+0x400], R25 ;  /* 0x0004001904007388 */ /* 0x0001e40000000800 */
[----:B0-----:R-:W-:Y:S01]  /*50c0*/  IMAD.MOV.U32 R4, RZ, RZ, R5 ;  /* 0x000000ffff047224 */ /* 0x001fe200078e0005 */
[----:B------:R-:W-:Y:S05]  /*50d0*/  @!P0 BRA `(.L_x_1517) ;  /* 0xfffffe7000008947 */ /* 0x000fea000383ffff */
.L_x_1513:
[----:B------:R-:W-:Y:S05]  /*50e0*/  BSYNC B0 ;  /* 0x0000000000007941 */ /* 0x000fea0003800000 */
.L_x_1512:
[----:B------:R-:W4:Y:S01]  /*50f0*/  S2R R12, SR_CTAID.X ;  /* 0x00000000000c7919 */ /* 0x000f220000002500 */
[----:B---3--:R-:W-:Y:S01]  /*5100*/  SHF.R.S32.HI R4, RZ, 0x1f, R17 ;  /* 0x0000001fff047819 */ /* 0x008fe20000011411 */
        /* <DEDUP_REMOVED lines=8> */
[----:B------:R-:W-:Y:S01]  /*5190*/  SHF.R.S32.HI R2, RZ, 0x4, R2 ;  /* 0x00000004ff027819 */ /* 0x000fe20000011402 */
[----:B------:R-:W-:Y:S02]  /*51a0*/  IMAD.IADD R15, R18, 0x1, -R15 ;  /* 0x00000001120f7824 */ /* 0x000fe400078e0a0f */
[----:B0-----:R-:W-:-:S03]  /*51b0*/  IMAD.IADD R3, R17, 0x1, -R4 ;  /* 0x0000000111037824 */ /* 0x001fc600078e0a04 */
[C---:B------:R-:W-:Y:S02]  /*51c0*/  ISETP.GT.OR P1, PT, R15.reuse, 0xb, P2 ;  /* 0x0000000b0f00780c */ /* 0x040fe40001724670 */
[CC--:B------:R-:W-:Y:S02]  /*51d0*/  ISETP.NE.AND P0, PT, R2.reuse, R3.reuse, PT ;  /* 0x000000030200720c */ /* 0x0c0fe40003f05270 */
[----:B------:R-:W-:Y:S02]  /*51e0*/  ISETP.NE.OR P1, PT, R2, R3, P1 ;  /* 0x000000030200720c */ /* 0x000fe40000f25670 */
[C---:B------:R-:W-:Y:S01]  /*51f0*/  SHF.L.U32 R3, R15.reuse, 0x2, RZ ;  /* 0x000000020f037819 */ /* 0x040fe200000006ff */
[----:B----4-:R-:W-:Y:S01]  /*5200*/  IMAD R22, R22, c[0x0][0x1d8], R12 ;  /* 0x0000760016167a24 */ /* 0x010fe200078e020c */
[----:B------:R-:W-:-:S03]  /*5210*/  ISETP.GT.AND P3, PT, R15, 0xb, PT ;  /* 0x0000000b0f00780c */ /* 0x000fc60003f64270 */
[----:B------:R-:W-:Y:S02]  /*5220*/  IMAD R4, R22, 0x30, RZ ;  /* 0x0000003016047824 */ /* 0x000fe400078e02ff */
[--C-:B------:R-:W-:Y:S02]  /*5230*/  IMAD R27, R27, c[0x0][0x1d4], R3.reuse ;  /* 0x000075001b1b7a24 */ /* 0x100fe400078e0203 */
[----:B------:R-:W-:-:S03]  /*5240*/  IMAD R13, R4, c[0x0][0x1d4], R3 ;  /* 0x00007500040d7a24 */ /* 0x000fc600078e0203 */
[----:B------:R-:W-:Y:S02]  /*5250*/  SHF.R.S32.HI R20, RZ, 0x1f, R27 ;  /* 0x0000001fff147819 */ /* 0x000fe4000001141b */
[----:B--2---:R-:W-:Y:S01]  /*5260*/  SHF.R.S32.HI R14, RZ, 0x1f, R13 ;  /* 0x0000001fff0e7819 */ /* 0x004fe2000001140d */
        /* <DEDUP_REMOVED lines=10> */
.L_x_1520:
[----:B-----5:R0:W-:Y:S02]  /*5310*/  STS.128 [R15.X16+0x120], R8 ;  /* 0x000120080f007388 */ /* 0x0201e4000000cc00 */
.L_x_1519:
[----:B------:R-:W-:Y:S05]  /*5320*/  BSYNC B0 ;  /* 0x0000000000007941 */ /* 0x000fea0003800000 */
.L_x_1518:
[----:B------:R-:W-:Y:S01]  /*5330*/  BAR.SYNC.DEFER_BLOCKING 0x0 ;  /* 0x0000000000007b1d */ /* 0x000fe20000010000 */
[----:B------:R-:W-:Y:S01]  /*5340*/  IMAD.MOV.U32 R6, RZ, RZ, RZ ;  /* 0x000000ffff067224 */ /* 0x000fe200078e00ff */
[----:B------:R-:W-:-:S04]  /*5350*/  CS2R R4, SRZ ;  /* 0x0000000000047805 */ /* 0x000fc8000001ff00 */
        /* <DEDUP_REMOVED lines=9> */
[----:B------:R-:W-:Y:S01]  /*53f0*/  LEA R24, P4, R4, c[0x0][0x1a0], 0x2 ;  /* 0x0000680004187a11 */ /* 0x000fe200078810ff */
[----:B------:R-:W-:Y:S01]  /*5400*/  IMAD.X R5, R14, 0x1, R31, P1 ;  /* 0x000000010e057824 */ /* 0x000fe200008e061f */
[----:B------:R-:W-:-:S04]  /*5410*/  ISETP.GE.AND P1, PT, R26, R21, PT ;  /* 0x000000151a00720c */ /* 0x000fc80003f26270 */
[----:B------:R-:W-:Y:S02]  /*5420*/  LEA.HI.X R25, R4, c[0x0][0x1a4], R5, 0x2, P4 ;  /* 0x0000690004197a11 */ /* 0x000fe400020f1405 */
[----:B------:R-:W-:-:S07]  /*5430*/  CS2R R4, SRZ ;  /* 0x0000000000047805 */ /* 0x000fce000001ff00 */
        /* <DEDUP_REMOVED lines=10> */
[----:B------:R-:W-:Y:S02]  /*54e0*/  IMAD R32, R32, 0x30, R3 ;  /* 0x0000003020207824 */ /* 0x000fe400078e0203 */
[----:B------:R-:W-:Y:S01]  /*54f0*/  IMAD.MOV.U32 R34, RZ, RZ, R26 ;  /* 0x000000ffff227224 */ /* 0x000fe200078e001a */
[----:B------:R-:W-:Y:S01]  /*5500*/  IADD3 R29, R4, -R5, RZ ;  /* 0x80000005041d7210 */ /* 0x000fe20007ffe0ff */
[----:B------:R-:W-:Y:S01]  /*5510*/  IMAD.WIDE R32, R32, R33, c[0x0][0x238] ;  /* 0x00008e0020207625 */ /* 0x000fe200078e0221 */
[----:B------:R-:W-:-:S02]  /*5520*/  CS2R R4, SRZ ;  /* 0x0000000000047805 */ /* 0x000fc4000001ff00 */
[----:B------:R-:W-:-:S13]  /*5530*/  LOP3.LUT P1, RZ, R29, 0x8, RZ, 0xc0, !PT ;  /* 0x000000081dff7812 */ /* 0x000fda000782c0ff */
[----:B------:R-:W-:Y:S05]  /*5540*/  @P1 BRA `(.L_x_1526) ;  /* 0x000001b000001947 */ /* 0x000fea0003800000 */
[----:B------:R-:W-:-:S05]  /*5550*/  IADD3 R28, P1, R27, R28, RZ ;  /* 0x0000001c1b1c7210 */ /* 0x000fca0007f3e0ff */
[----:B------:R-:W-:Y:S01]  /*5560*/  IMAD.X R31, R20, 0x1, R31, P1 ;  /* 0x00000001141f7824 */ /* 0x000fe200008e061f */
[----:B------:R-:W-:-:S04]  /*5570*/  LEA R4, P1, R28, c[0x0][0x1a0], 0x2 ;  /* 0x000068001c047a11 */ /* 0x000fc800078210ff */
[----:B------:R-:W-:Y:S02]  /*5580*/  LEA.HI.X R5, R28, c[0x0][0x1a4], R31, 0x2, P1 ;  /* 0x000069001c057a11 */ /* 0x000fe400008f141f */
[----:B------:R2:W3:Y:S04]  /*5590*/  LDS R28, [R2.X4+0x220] ;  /* 0x00022000021c7984 */ /* 0x0004e80000004800 */
[----:B------:R-:W5:Y:S01]  /*55a0*/  LDG.E.128 R4, [R4.64] ;  /* 0x0000002404047981 */ /* 0x000f62000c1e1d00 */
[----:B------:R-:W-:Y:S02]  /*55b0*/  ULDC UR4, c[0x0][0x1ec] ;  /* 0x00007b0000047ab9 */ /* 0x000fe40000000800 */
[----:B------:R-:W-:-:S06]  /*55c0*/  UISETP.NE.AND UP0, UPT, URZ, UR4, UPT ;  /* 0x000000043f00728c */ /* 0x000fcc000bf05270 */
[----:B------:R-:W-:-:S13]  /*55d0*/  PLOP3.LUT P2, PT, PT, PT, UP0, 0x80, 0x0 ;  /* 0x000000000000781c */ /* 0x000fda0003f4f008 */
[----:B------:R-:W-:Y:S05]  /*55e0*/  @P2 BRA `(.L_x_1527) ;  /* 0x000000c000002947 */ /* 0x000fea0003800000 */
[----:B--2---:R-:W-:Y:S01]  /*55f0*/  ISETP.NE.AND P5, PT, R124, RZ, PT ;  /* 0x000000ff7c00720c */ /* 0x004fe20003fa5270 */
[----:B------:R-:W2:-:S12]  /*5600*/  LDS.128 R36, [R15.X16+0x120] ;  /* 0x000120000f247984 */ /* 0x000e98000000cc00 */
[----:B------:R-:W4:Y:S01]  /*5610*/  @P5 LDG.E.128 R40, [R32.64] ;  /* 0x0000002420285981 */ /* 0x000f22000c1e1d00 */
[----:B--2--5:R-:W-:Y:S02]  /*5620*/  FADD.FTZ R4, R4, R36 ;  /* 0x0000002404047221 */ /* 0x024fe40000010000 */
[----:B------:R-:W-:Y:S02]  /*5630*/  FADD.FTZ R5, R5, R37 ;  /* 0x0000002505057221 */ /* 0x000fe40000010000 */
[----:B------:R-:W-:Y:S02]  /*5640*/  FADD.FTZ R6, R6, R38 ;  /* 0x0000002606067221 */ /* 0x000fe40000010000 */
[----:B------:R-:W-:Y:S02]  /*5650*/  FADD.FTZ R7, R7, R39 ;  /* 0x0000002707077221 */ /* 0x000fe40000010000 */
[----:B----4-:R-:W-:Y:S02]  /*5660*/  @P5 FMUL.FTZ R4, R4, R40 ;  /* 0x0000002804045220 */ /* 0x010fe40000410000 */
[----:B------:R-:W-:-:S02]  /*5670*/  @P5 FMUL.FTZ R5, R5, R41 ;  /* 0x0000002905055220 */ /* 0x000fc40000410000 */
[----:B------:R-:W-:Y:S02]  /*5680*/  @P5 FMUL.FTZ R6, R6, R42 ;  /* 0x0000002a06065220 */ /* 0x000fe40000410000 */
[----:B------:R-:W-:-:S05]  /*5690*/  @P5 FMUL.FTZ R7, R7, R43 ;  /* 0x0000002b07075220 */ /* 0x000fca0000410000 */
[----:B------:R2:W-:Y:S02]  /*56a0*/  STG.E.128 [R24.64], R4 ;  /* 0x0000000418007986 */ /* 0x0005e4000c101d24 */
.L_x_1527:
[----:B--23-5:R-:W-:Y:S01]  /*56b0*/  FFMA.FTZ R4, R28, R4, RZ ;  /* 0x000000041c047223 */ /* 0x02cfe200000100ff */
[----:B------:R-:W-:Y:S01]  /*56c0*/  IADD3 R34, R26, 0x8, RZ ;  /* 0x000000081a227810 */ /* 0x000fe20007ffe0ff */
[C---:B------:R-:W-:Y:S02]  /*56d0*/  FFMA.FTZ R5, R28.reuse, R5, RZ ;  /* 0x000000051c057223 */ /* 0x040fe400000100ff */
[C---:B------:R-:W-:Y:S02]  /*56e0*/  FFMA.FTZ R6, R28.reuse, R6, RZ ;  /* 0x000000061c067223 */ /* 0x040fe400000100ff */
[----:B------:R-:W-:Y:S02]  /*56f0*/  FFMA.FTZ R7, R28, R7, RZ ;  /* 0x000000071c077223 */ /* 0x000fe400000100ff */
.L_x_1526:
[----:B------:R-:W-:Y:S05]  /*5700*/  BSYNC B2 ;  /* 0x0000000000027941 */ /* 0x000fea0003800000 */
.L_x_1525:
        /* <DEDUP_REMOVED lines=11> */
[--C-:B------:R-:W-:Y:S01]  /*57c0*/  IMAD.X R36, R20, 0x1, R31.reuse, P1 ;  /* 0x0000000114247824 */ /* 0x100fe200008e061f */
[----:B------:R-:W-:Y:S01]  /*57d0*/  PLOP3.LUT P2, PT, PT, PT, UP0, 0x80, 0x0 ;  /* 0x000000000000781c */ /* 0x000fe20003f4f008 */
[----:B------:R-:W-:Y:S01]  /*57e0*/  IMAD.X R38, R14, 0x1, R31, P4 ;  /* 0x000000010e267824 */ /* 0x000fe200020e061f */
[----:B------:R-:W-:-:S02]  /*57f0*/  LEA R28, P4, R37, c[0x0][0x1a0], 0x2 ;  /* 0x00006800251c7a11 */ /* 0x000fc400078810ff */
[----:B------:R-:W-:Y:S02]  /*5800*/  LEA.HI.X R31, R35, c[0x0][0x1a4], R36, 0x2, P5 ;  /* 0x00006900231f7a11 */ /* 0x000fe400028f1424 */
[----:B------:R-:W-:Y:S02]  /*5810*/  LEA.HI.X R37, R37, c[0x0][0x1a4], R38, 0x2, P4 ;  /* 0x0000690025257a11 */ /* 0x000fe400020f1426 */
[----:B------:R-:W-:-:S03]  /*5820*/  IADD3 R35, R29, 0x220, RZ ;  /* 0x000002201d237810 */ /* 0x000fc60007ffe0ff */
.L_x_1530:
[----:B------:R-:W-:Y:S01]  /*5830*/  IMAD.MOV.U32 R29, RZ, RZ, R37 ;  /* 0x000000ffff1d7224 */ /* 0x000fe200078e0025 */
[----:B------:R-:W-:Y:S01]  /*5840*/  ISETP.NE.AND P1, PT, R124, RZ, PT ;  /* 0x000000ff7c00720c */ /* 0x000fe20003f25270 */
[----:B------:R2:W5:Y:S01]  /*5850*/  LDG.E.128 R36, [R30.64] ;  /* 0x000000241e247981 */ /* 0x000562000c1e1d00 */
[----:B------:R-:W-:Y:S11]  /*5860*/  @P2 BRA `(.L_x_1528) ;  /* 0x000000b000002947 */ /* 0x000ff60003800000 */
[----:B------:R-:W3:Y:S04]  /*5870*/  @P1 LDG.E.128 R44, [R32.64] ;  /* 0x00000024202c1981 */ /* 0x000ee8000c1e1d00 */
[----:B------:R-:W4:Y:S02]  /*5880*/  LDS.128 R40, [R15.X16+0x120] ;  /* 0x000120000f287984 */ /* 0x000f24000000cc00 */
[----:B----45:R-:W-:-:S02]  /*5890*/  FADD.FTZ R36, R36, R40 ;  /* 0x0000002824247221 */ /* 0x030fc40000010000 */
[----:B------:R-:W-:Y:S02]  /*58a0*/  FADD.FTZ R37, R37, R41 ;  /* 0x0000002925257221 */ /* 0x000fe40000010000 */
[----:B------:R-:W-:Y:S02]  /*58b0*/  FADD.FTZ R38, R38, R42 ;  /* 0x0000002a26267221 */ /* 0x000fe40000010000 */
[----:B------:R-:W-:Y:S02]  /*58c0*/  FADD.FTZ R39, R39, R43 ;  /* 0x0000002b27277221 */ /* 0x000fe40000010000 */
[----:B---3--:R-:W-:Y:S02]  /*58d0*/  @P1 FMUL.FTZ R36, R36, R44 ;  /* 0x0000002c24241220 */ /* 0x008fe40000410000 */
[----:B------:R-:W-:Y:S02]  /*58e0*/  @P1 FMUL.FTZ R37, R37, R45 ;  /* 0x0000002d25251220 */ /* 0x000fe40000410000 */
[----:B------:R-:W-:-:S02]  /*58f0*/  @P1 FMUL.FTZ R38, R38, R46 ;  /* 0x0000002e26261220 */ /* 0x000fc40000410000 */
[----:B------:R-:W-:-:S05]  /*5900*/  @P1 FMUL.FTZ R39, R39, R47 ;  /* 0x0000002f27271220 */ /* 0x000fca0000410000 */
[----:B------:R3:W-:Y:S02]  /*5910*/  STG.E.128 [R28.64], R36 ;  /* 0x000000241c007986 */ /* 0x0007e4000c101d24 */
.L_x_1528:
[----:B------:R4:W5:Y:S04]  /*5920*/  LDG.E.128 R44, [R30.64+0x600] ;  /* 0x000600241e2c7981 */ /* 0x000968000c1e1d00 */
[----:B------:R-:W0:Y:S02]  /*5930*/  LDS R40, [R35+-0x20] ;  /* 0xffffe00023287984 */ /* 0x000e240000000800 */
[C---:B0--3-5:R-:W-:Y:S02]  /*5940*/  FFMA.FTZ R36, R40.reuse, R36, R4 ;  /* 0x0000002428247223 */ /* 0x069fe40000010004 */
[C---:B------:R-:W-:Y:S02]  /*5950*/  FFMA.FTZ R42, R40.reuse, R37, R5 ;  /* 0x00000025282a7223 */ /* 0x040fe40000010005 */
[----:B------:R-:W-:-:S02]  /*5960*/  FFMA.FTZ R38, R40, R38, R6 ;  /* 0x0000002628267223 */ /* 0x000fc40000010006 */
[----:B------:R-:W-:Y:S01]  /*5970*/  FFMA.FTZ R40, R40, R39, R7 ;  /* 0x0000002728287223 */ /* 0x000fe20000010007 */
[----:B------:R-:W-:Y:S05]  /*5980*/  @P2 BRA `(.L_x_1529) ;  /* 0x000000b000002947 */ /* 0x000fea0003800000 */
[----:B----4-:R-:W3:Y:S04]  /*5990*/  @P1 LDG.E.128 R4, [R32.64] ;  /* 0x0000002420041981 */ /* 0x010ee8000c1e1d00 */
[----:B------:R-:W0:Y:S02]  /*59a0*/  LDS.128 R48, [R15.X16+0x120] ;  /* 0x000120000f307984 */ /* 0x000e24000000cc00 */
[----:B0-----:R-:W-:Y:S02]  /*59b0*/  FADD.FTZ R44, R48, R44 ;  /* 0x0000002c302c7221 */ /* 0x001fe40000010000 */
[----:B------:R-:W-:Y:S02]  /*59c0*/  FADD.FTZ R45, R49, R45 ;  /* 0x0000002d312d7221 */ /* 0x000fe40000010000 */
[----:B------:R-:W-:-:S02]  /*59d0*/  FADD.FTZ R46, R50, R46 ;  /* 0x0000002e322e7221 */ /* 0x000fc40000010000 */
[----:B------:R-:W-:Y:S02]  /*59e0*/  FADD.FTZ R47, R51, R47 ;  /* 0x0000002f332f7221 */ /* 0x000fe40000010000 */
[----:B---3--:R-:W-:Y:S02]  /*59f0*/  @P1 FMUL.FTZ R44, R44, R4 ;  /* 0x000000042c2c1220 */ /* 0x008fe40000410000 */
[----:B------:R-:W-:Y:S02]  /*5a00*/  @P1 FMUL.FTZ R45, R45, R5 ;  /* 0x000000052d2d1220 */ /* 0x000fe40000410000 */
[----:B------:R-:W-:Y:S02]  /*5a10*/  @P1 FMUL.FTZ R46, R46, R6 ;  /* 0x000000062e2e1220 */ /* 0x000fe40000410000 */
[----:B------:R-:W-:-:S05]  /*5a20*/  @P1 FMUL.FTZ R47, R47, R7 ;  /* 0x000000072f2f1220 */ /* 0x000fca0000410000 */
[----:B------:R0:W-:Y:S02]  /*5a30*/  STG.E.128 [R28.64+0x600], R44 ;  /* 0x0006002c1c007986 */ /* 0x0001e4000c101d24 */
.L_x_1529:
[----:B----4-:R3:W4:Y:S01]  /*5a40*/  LDS R7, [R35] ;  /* 0x0000000023077984 */ /* 0x0107220000000800 */
[----:B0-----:R-:W-:Y:S02]  /*5a50*/  IADD3 R28, P1, R28, 0xc00, RZ ;  /* 0x00000c001c1c7810 */ /* 0x001fe40007f3e0ff */
[----:B------:R-:W-:Y:S02]  /*5a60*/  IADD3 R34, R34, 0x10, RZ ;  /* 0x0000001022227810 */ /* 0x000fe40007ffe0ff */
[----:B------:R-:W-:Y:S02]  /*5a70*/  IADD3.X R37, RZ, R29, RZ, P1, !PT ;  /* 0x0000001dff257210 */ /* 0x000fe40000ffe4ff */
[----:B------:R-:W-:Y:S02]  /*5a80*/  ISETP.GE.AND P1, PT, R34, R21, PT ;  /* 0x000000152200720c */ /* 0x000fe40003f26270 */
[----:B--2---:R-:W-:Y:S02]  /*5a90*/  IADD3 R30, P4, R30, 0xc00, RZ ;  /* 0x00000c001e1e7810 */ /* 0x004fe40007f9e0ff */
[----:B---3--:R-:W-:-:S03]  /*5aa0*/  IADD3 R35, R35, 0x40, RZ ;  /* 0x0000004023237810 */ /* 0x008fc60007ffe0ff */
[----:B------:R-:W-:Y:S02]  /*5ab0*/  IMAD.X R31, RZ, RZ, R31, P4 ;  /* 0x000000ffff1f7224 */ /* 0x000fe400020e061f */
[C---:B----4-:R-:W-:Y:S02]  /*5ac0*/  FFMA.FTZ R4, R7.reuse, R44, R36 ;  /* 0x0000002c07047223 */ /* 0x050fe40000010024 */
[C---:B------:R-:W-:Y:S02]  /*5ad0*/  FFMA.FTZ R5, R7.reuse, R45, R42 ;  /* 0x0000002d07057223 */ /* 0x040fe4000001002a */
[C---:B------:R-:W-:Y:S02]  /*5ae0*/  FFMA.FTZ R6, R7.reuse, R46, R38 ;  /* 0x0000002e07067223 */ /* 0x040fe40000010026 */
[----:B------:R-:W-:Y:S01]  /*5af0*/  FFMA.FTZ R7, R7, R47, R40 ;  /* 0x0000002f07077223 */ /* 0x000fe20000010028 */
[----:B------:R-:W-:Y:S05]  /*5b00*/  @!P1 BRA `(.L_x_1530) ;  /* 0xfffffd2000009947 */ /* 0x000fea000383ffff */
.L_x_1524:
[----:B------:R-:W-:Y:S05]  /*5b10*/  BSYNC B1 ;  /* 0x0000000000017941 */ /* 0x000fea0003800000 */
.L_x_1523:
        /* <DEDUP_REMOVED lines=21> */
[----:B----4-:R-:W-:-:S06]  /*5c70*/  IADD3 R34, R32, 0xffffffe, RZ ;  /* 0x0ffffffe20227810 */ /* 0x010fcc0007ffe0ff */
[----:B------:R-:W4:Y:S02]  /*5c80*/  F2I.FTZ.U32.TRUNC.NTZ R31, R34 ;  /* 0x00000022001f7305 */ /* 0x000f24000021f000 */
[----:B----4-:R-:W-:-:S04]  /*5c90*/  IMAD.MOV R30, RZ, RZ, -R31 ;  /* 0x000000ffff1e7224 */ /* 0x010fc800078e0a1f */
        /* <DEDUP_REMOVED lines=24> */
[----:B------:R-:W2:-:S12]  /*5e20*/  LDS.128 R44, [R15.X16+0x120] ;  /* 0x000120000f2c7984 */ /* 0x000e98000000cc00 */
[----:B------:R-:W3:Y:S01]  /*5e30*/  @P5 LDG.E.128 R36, [R28.64] ;  /* 0x000000241c245981 */ /* 0x000ee2000c1e1d00 */
[----:B--2--5:R-:W-:Y:S02]  /*5e40*/  FADD.FTZ R32, R44, R32 ;  /* 0x000000202c207221 */ /* 0x024fe40000010000 */
        /* <DEDUP_REMOVED lines=8> */
.L_x_1535:
[C---:B--23-5:R-:W-:Y:S02]  /*5ed0*/  FFMA.FTZ R4, R40.reuse, R32, R4 ;  /* 0x0000002028047223 */ /* 0x06cfe40000010004 */
[C---:B------:R-:W-:Y:S02]  /*5ee0*/  FFMA.FTZ R5, R40.reuse, R33, R5 ;  /* 0x0000002128057223 */ /* 0x040fe40000010005 */
[C---:B------:R-:W-:Y:S02]  /*5ef0*/  FFMA.FTZ R6, R40.reuse, R34, R6 ;  /* 0x0000002228067223 */ /* 0x040fe40000010006 */
[----:B------:R-:W-:Y:S02]  /*5f00*/  FFMA.FTZ R7, R40, R35, R7 ;  /* 0x0000002328077223 */ /* 0x000fe40000010007 */
.L_x_1534:
[----:B------:R-:W-:Y:S05]  /*5f10*/  BSYNC B2 ;  /* 0x0000000000027941 */ /* 0x000fea0003800000 */
.L_x_1533:
[----:B------:R-:W-:Y:S02]  /*5f20*/  IADD3 R26, R26, 0x8, RZ ;  /* 0x000000081a1a7810 */ /* 0x000fe40007ffe0ff */
.L_x_1532:
[----:B------:R-:W-:Y:S05]  /*5f30*/  BSYNC B1 ;  /* 0x0000000000017941 */ /* 0x000fea0003800000 */
.L_x_1531:
[----:B------:R-:W-:-:S13]  /*5f40*/  LOP3.LUT P1, RZ, R21, 0xfffffff8, RZ, 0xc0, !PT ;  /* 0xfffffff815ff7812 */ /* 0x000fda000782c0ff */
[----:B------:R-:W-:Y:S05]  /*5f50*/  @!P1 BRA `(.L_x_1522) ;  /* 0x000007b000009947 */ /* 0x000fea0003800000 */
[----:B------:R-:W-:Y:S02]  /*5f60*/  IMAD.SHL.U32 R35, R0, 0x4, RZ ;  /* 0x0000000400237824 */ /* 0x000fe400078e00ff */
[----:B------:R-:W-:Y:S02]  /*5f70*/  IMAD.MOV.U32 R21, RZ, RZ, 0x30 ;  /* 0x00000030ff157424 */ /* 0x000fe400078e00ff */
[----:B------:R-:W-:Y:S01]  /*5f80*/  IMAD.MOV.U32 R32, RZ, RZ, RZ ;  /* 0x000000ffff207224 */ /* 0x000fe200078e00ff */
[C---:B------:R-:W-:Y:S01]  /*5f90*/  LEA R35, R26.reuse, -R35, 0x2 ;  /* 0x800000231a237211 */ /* 0x040fe200078e10ff */
[----:B------:R-:W-:-:S05]  /*5fa0*/  IMAD R21, R26, R21, 0x180 ;  /* 0x000001801a157424 */ /* 0x000fca00078e0215 */
.L_x_1542:
        /* <DEDUP_REMOVED lines=28> */
[----:B------:R-:W-:Y:S02]  /*6170*/  @!P1 IADD3 R30, R30, -R33, RZ ;  /* 0x800000211e1e9210 */ /* 0x000fe40007ffe0ff */
[----:B------:R2:W3:Y:S03]  /*6180*/  LDS R33, [R48+0x220] ;  /* 0x0002200030217984 */ /* 0x0004e60000000800 */
        /* <DEDUP_REMOVED lines=24> */
.L_x_1538:
[C---:B--23-5:R-:W-:Y:S02]  /*6310*/  FFMA.FTZ R4, R33.reuse, R36, R4 ;  /* 0x0000002421047223 */ /* 0x06cfe40000010004 */
[C---:B------:R-:W-:Y:S02]  /*6320*/  FFMA.FTZ R5, R33.reuse, R37, R5 ;  /* 0x0000002521057223 */ /* 0x040fe40000010005 */
[C---:B------:R-:W-:Y:S02]  /*6330*/  FFMA.FTZ R6, R33.reuse, R38, R6 ;  /* 0x0000002621067223 */ /* 0x040fe40000010006 */
[----:B------:R-:W-:Y:S02]  /*6340*/  FFMA.FTZ R7, R33, R39, R7 ;  /* 0x0000002721077223 */ /* 0x000fe40000010007 */
.L_x_1537:
[----:B------:R-:W-:Y:S05]  /*6350*/  BSYNC B1 ;  /* 0x0000000000017941 */ /* 0x000fea0003800000 */
.L_x_1536:
[----:B------:R-:W-:Y:S01]  /*6360*/  IADD3 R39, R26, 0x8, RZ ;  /* 0x000000081a277810 */ /* 0x000fe20007ffe0ff */
[----:B------:R-:W-:Y:S03]  /*6370*/  BSSY B1, `(.L_x_1539) ;  /* 0x0000034000017945 */ /* 0x000fe60003800000 */
[----:B------:R-:W-:-:S13]  /*6380*/  ISETP.GE.AND P1, PT, R39, c[0x0][0x1d4], PT ;  /* 0x0000750027007a0c */ /* 0x000fda0003f26270 */
        /* <DEDUP_REMOVED lines=46> */
.L_x_1541:
[C---:B--23-5:R-:W-:Y:S02]  /*6670*/  FFMA.FTZ R4, R33.reuse, R36, R4 ;  /* 0x0000002421047223 */ /* 0x06cfe40000010004 */
[C---:B------:R-:W-:Y:S02]  /*6680*/  FFMA.FTZ R5, R33.reuse, R37, R5 ;  /* 0x0000002521057223 */ /* 0x040fe40000010005 */
[C---:B------:R-:W-:Y:S02]  /*6690*/  FFMA.FTZ R6, R33.reuse, R38, R6 ;  /* 0x0000002621067223 */ /* 0x040fe40000010006 */
[----:B------:R-:W-:Y:S02]  /*66a0*/  FFMA.FTZ R7, R33, R39, R7 ;  /* 0x0000002721077223 */ /* 0x000fe40000010007 */
.L_x_1540:
[----:B------:R-:W-:Y:S05]  /*66b0*/  BSYNC B1 ;  /* 0x0000000000017941 */ /* 0x000fea0003800000 */
.L_x_1539:
[----:B------:R-:W-:Y:S02]  /*66c0*/  IADD3 R26, R26, 0x10, RZ ;  /* 0x000000101a1a7810 */ /* 0x000fe40007ffe0ff */
[----:B------:R-:W-:Y:S02]  /*66d0*/  IADD3 R32, R32, 0x40, RZ ;  /* 0x0000004020207810 */ /* 0x000fe40007ffe0ff */
[----:B------:R-:W-:-:S02]  /*66e0*/  ISETP.GE.AND P1, PT, R26, R17, PT ;  /* 0x000000111a00720c */ /* 0x000fc40003f26270 */
[----:B------:R-:W-:-:S11]  /*66f0*/  IADD3 R21, R21, 0x300, RZ ;  /* 0x0000030015157810 */ /* 0x000fd60007ffe0ff */
[----:B------:R-:W-:Y:S05]  /*6700*/  @!P1 BRA `(.L_x_1542) ;  /* 0xfffff8a000009947 */ /* 0x000fea000383ffff */
.L_x_1522:
[----:B------:R-:W-:Y:S05]  /*6710*/  BSYNC B0 ;  /* 0x0000000000007941 */ /* 0x000fea0003800000 */
.L_x_1521:
[----:B------:R-:W-:Y:S01]  /*6720*/  ISETP.GT.OR P0, PT, R15, 0xb, P0 ;  /* 0x0000000b0f00780c */ /* 0x000fe20000704670 */
[----:B------:R-:W-:-:S12]  /*6730*/  BSSY B0, `(.L_x_1543) ;  /* 0x0000026000007945 */ /* 0x000fd80003800000 */
[----:B------:R-:W-:Y:S05]  /*6740*/  @P0 BRA `(.L_x_1544) ;  /* 0x0000024000000947 */ /* 0x000fea0003800000 */
[----:B------:R-:W-:-:S04]  /*6750*/  IMAD.MOV.U32 R20, RZ, RZ, 0x30 ;  /* 0x00000030ff147424 */ /* 0x000fc800078e00ff */
[----:B------:R-:W-:-:S05]  /*6760*/  IMAD R23, R23, R20, -0x30 ;  /* 0xffffffd017177424 */ /* 0x000fca00078e0214 */
[----:B0-----:R-:W-:-:S04]  /*6770*/  IADD3 R15, P0, R13, R23, RZ ;  /* 0x000000170d0f7210 */ /* 0x001fc80007f1e0ff */
[----:B------:R-:W-:Y:S02]  /*6780*/  LEA.HI.X.SX32 R24, R23, R14, 0x1, P0 ;  /* 0x0000000e17187211 */ /* 0x000fe400000f0eff */
[----:B------:R-:W-:-:S04]  /*6790*/  LEA R20, P0, R15, c[0x0][0x1a0], 0x2 ;  /* 0x000068000f147a11 */ /* 0x000fc800078010ff */
[----:B------:R-:W-:-:S05]  /*67a0*/  LEA.HI.X R21, R15, c[0x0][0x1a4], R24, 0x2, P0 ;  /* 0x000069000f157a11 */ /* 0x000fca00000f1418 */
[----:B------:R0:W5:Y:S01]  /*67b0*/  LDG.E.128 R24, [R20.64] ;  /* 0x0000002414187981 */ /* 0x000162000c1e1d00 */
[----:B------:R-:W-:Y:S01]  /*67c0*/  IMAD.IADD R0, R17, 0x1, -R0 ;  /* 0x0000000111007824 */ /* 0x000fe200078e0a00 */
[----:B------:R-:W-:Y:S05]  /*67d0*/  BSSY B1, `(.L_x_1545) ;  /* 0x0000017000017945 */ /* 0x000fea0003800000 */
[----:B------:R-:W2:Y:S01]  /*67e0*/  LDS R0, [R0.X4+0x220] ;  /* 0x0002200000007984 */ /* 0x000ea20000004800 */
[----:B------:R-:W-:Y:S05]  /*67f0*/  @P2 BRA `(.L_x_1546) ;  /* 0x0000014000002947 */ /* 0x000fea0003800000 */
[----:B------:R-:W-:-:S13]  /*6800*/  ISETP.NE.AND P1, PT, R124, RZ, PT ;  /* 0x000000ff7c00720c */ /* 0x000fda0003f25270 */
[----:B------:R-:W-:Y:S02]  /*6810*/  @P1 IMAD R12, R19, c[0x0][0x1d8], R12 ;  /* 0x00007600130c1a24 */ /* 0x000fe400078e020c */
[----:B0-----:R-:W-:Y:S02]  /*6820*/  @P1 IMAD.MOV.U32 R21, RZ, RZ, 0x4 ;  /* 0x00000004ff151424 */ /* 0x001fe400078e00ff */
        /* <DEDUP_REMOVED lines=17> */
.L_x_1546:
[----:B------:R-:W-:Y:S05]  /*6940*/  BSYNC B1 ;  /* 0x0000000000017941 */ /* 0x000fea0003800000 */
.L_x_1545:
[C---:B--2--5:R-:W-:Y:S02]  /*6950*/  FFMA.FTZ R4, R0.reuse, R24, R4 ;  /* 0x0000001800047223 */ /* 0x064fe40000010004 */
[C---:B------:R-:W-:Y:S02]  /*6960*/  FFMA.FTZ R5, R0.reuse, R25, R5 ;  /* 0x0000001900057223 */ /* 0x040fe40000010005 */
[C---:B------:R-:W-:Y:S02]  /*6970*/  FFMA.FTZ R6, R0.reuse, R26, R6 ;  /* 0x0000001a00067223 */ /* 0x040fe40000010006 */
[----:B------:R-:W-:Y:S02]  /*6980*/  FFMA.FTZ R7, R0, R27, R7 ;  /* 0x0000001b00077223 */ /* 0x000fe40000010007 */
.L_x_1544:
[----:B------:R-:W-:Y:S05]  /*6990*/  BSYNC B0 ;  /* 0x0000000000007941 */ /* 0x000fea0003800000 */
.L_x_1543:
[----:B------:R-:W-:Y:S01]  /*69a0*/  IADD3 R0, R18, 0xf, RZ ;  /* 0x0000000f12007810 */ /* 0x000fe20007ffe0ff */
[----:B------:R-:W-:Y:S03]  /*69b0*/  BAR.SYNC.DEFER_BLOCKING 0x0 ;  /* 0x0000000000007b1d */ /* 0x000fe60000010000 */
[----:B------:R-:W-:-:S03]  /*69c0*/  ISETP.GT.U32.OR P0, PT, R0, 0x1e, P3 ;  /* 0x0000001e0000780c */ /* 0x000fc60001f04470 */
[----:B------:R-:W-:Y:S10]  /*69d0*/  @P3 BRA `(.L_x_1547) ;  /* 0x0000023000003947 */ /* 0x000ff40003800000 */
[----:B------:R-:W-:Y:S01]  /*69e0*/  LOP3.LUT R0, R18, 0xffffffc0, RZ, 0xc0, !PT ;  /* 0xffffffc012007812 */ /* 0x000fe200078ec0ff */
[----:B------:R-:W-:Y:S01]  /*69f0*/  IMAD R2, R2, 0x30, R3 ;  /* 0x0000003002027824 */ /* 0x000fe200078e0203 */
[----:B------:R-:W-:Y:S01]  /*6a00*/  WARPSYNC 0xffffffff ;  /* 0xffffffff00007948 */ /* 0x000fe20003800000 */
[----:B------:R-:W-:Y:S02]  /*6a10*/  ISETP.GT.AND P2, PT, R18, 0x3f, PT ;  /* 0x0000003f1200780c */ /* 0x000fe40003f44270 */
[----:B------:R-:W-:Y:S02]  /*6a20*/  ISETP.NE.AND P1, PT, R0, 0x40, PT ;  /* 0x000000400000780c */ /* 0x000fe40003f25270 */
[C---:B------:R-:W-:Y:S02]  /*6a30*/  LOP3.LUT R0, R18.reuse, 0xffffffe0, RZ, 0xc0, !PT ;  /* 0xffffffe012007812 */ /* 0x040fe400078ec0ff */
[----:B------:R-:W-:-:S09]  /*6a40*/  ISETP.GT.AND P3, PT, R18, 0x1f, PT ;  /* 0x0000001f1200780c */ /* 0x000fd20003f64270 */
        /* <DEDUP_REMOVED lines=28> */
.L_x_1547:
[----:B------:R-:W-:Y:S05]  /*6c10*/  @P0 EXIT ;  /* 0x000000000000094d */ /* 0x000fea0003800000 */
[----:B------:R-:W-:-:S05]  /*6c20*/  IMAD.MOV.U32 R0, RZ, RZ, c[0x0][0x258] ;  /* 0x00009600ff007624 */ /* 0x000fca00078e00ff */
[----:B------:R-:W-:-:S13]  /*6c30*/  ISETP.NE.AND P0, PT, R0, 0x2, PT ;  /* 0x000000020000780c */ /* 0x000fda0003f05270 */
[----:B0-----:R-:W-:Y:S02]  /*6c40*/  @P0 IMAD.MOV.U32 R9, RZ, RZ, 0x4 ;  /* 0x00000004ff090424 */ /* 0x001fe400078e00ff */
[----:B------:R-:W-:-:S04]  /*6c50*/  @P0 IMAD R8, R22, 0x30, R3 ;  /* 0x0000003016080824 */ /* 0x000fc800078e0203 */
[----:B------:R-:W-:-:S05]  /*6c60*/  @P0 IMAD.WIDE R8, R8, R9, c[0x0][0x160] ;  /* 0x0000580008080625 */ /* 0x000fca00078e0209 */
[----:B------:R0:W-:Y:S01]  /*6c70*/  @P0 STG.E.128 [R8.64], R4 ;  /* 0x0000000408000986 */ /* 0x0001e2000c101d24 */
[----:B------:R-:W-:Y:S05]  /*6c80*/  @P0 EXIT ;  /* 0x000000000000094d */ /* 0x000fea0003800000 */
[----:B0-----:R-:W-:Y:S01]  /*6c90*/  MOV R8, c[0x0][0x250] ;  /* 0x0000940000087a02 */ /* 0x001fe20000000f00 */
        /* <DEDUP_REMOVED lines=27> */
.L_x_1415:
[----:B------:R-:W-:Y:S01]  /*6e50*/  IMAD.MOV.U32 R122, RZ, RZ, R5 ;  /* 0x000000ffff7a7224 */ /* 0x000fe200078e0005 */
[----:B------:R-:W-:Y:S01]  /*6e60*/  MOV R110, 0x6eb0 ;  /* 0x00006eb0006e7802 */ /* 0x000fe20000000f00 */
[----:B------:R-:W-:Y:S02]  /*6e70*/  IMAD.MOV.U32 R123, RZ, RZ, 0x10 ;  /* 0x00000010ff7b7424 */ /* 0x000fe400078e00ff */
[----:B------:R-:W-:Y:S02]  /*6e80*/  IMAD.MOV.U32 R125, RZ, RZ, 0x1f ;  /* 0x0000001fff7d7424 */ /* 0x000fe400078e00ff */
[----:B------:R-:W-:Y:S02]  /*6e90*/  IMAD.MOV.U32 R126, RZ, RZ, -0x1 ;  /* 0xffffffffff7e7424 */ /* 0x000fe400078e00ff */
[----:B0--3--:R-:W-:Y:S05]  /*6ea0*/  CALL.REL.NOINC `($__internal_10_$__cuda_sm70_shflsync_bfly_p) ;  /* 0x0000045000007944 */ /* 0x009fea0003c00000 */
[----:B-1----:R-:W-:Y:S01]  /*6eb0*/  IMAD.MOV.U32 R2, RZ, RZ, R122 ;  /* 0x000000ffff027224 */ /* 0x002fe200078e007a */
[----:B0-----:R-:W-:Y:S05]  /*6ec0*/  BRA `(.L_x_1548) ;  /* 0xffffa7a000007947 */ /* 0x001fea000383ffff */
.L_x_1416:
[----:B------:R-:W-:Y:S01]  /*6ed0*/  MOV R122, R7 ;  /* 0x00000007007a7202 */ /* 0x000fe20000000f00 */
[----:B------:R-:W-:Y:S01]  /*6ee0*/  IMAD.MOV.U32 R123, RZ, RZ, 0x8 ;  /* 0x00000008ff7b7424 */ /* 0x000fe200078e00ff */
[----:B------:R-:W-:Y:S01]  /*6ef0*/  MOV R110, 0x6f30 ;  /* 0x00006f30006e7802 */ /* 0x000fe20000000f00 */
[----:B------:R-:W-:-:S02]  /*6f00*/  IMAD.MOV.U32 R125, RZ, RZ, 0x1f ;  /* 0x0000001fff7d7424 */ /* 0x000fc400078e00ff */
[----:B------:R-:W-:Y:S02]  /*6f10*/  IMAD.MOV.U32 R126, RZ, RZ, -0x1 ;  /* 0xffffffffff7e7424 */ /* 0x000fe400078e00ff */
[----:B0--3--:R-:W-:Y:S05]  /*6f20*/  CALL.REL.NOINC `($__internal_10_$__cuda_sm70_shflsync_bfly_p) ;  /* 0x000003d000007944 */ /* 0x009fea0003c00000 */
[----:B-1----:R-:W-:Y:S01]  /*6f30*/  FADD.FTZ R7, R7, R122 ;  /* 0x0000007a07077221 */ /* 0x002fe20000010000 */
[----:B------:R-:W-:Y:S01]  /*6f40*/  MOV R110, 0x6fa0 ;  /* 0x00006fa0006e7802 */ /* 0x000fe20000000f00 */
[----:B0-----:R-:W-:Y:S02]  /*6f50*/  IMAD.MOV.U32 R123, RZ, RZ, 0x4 ;  /* 0x00000004ff7b7424 */ /* 0x001fe400078e00ff */
[----:B------:R-:W-:Y:S01]  /*6f60*/  IMAD.MOV.U32 R125, RZ, RZ, 0x1f ;  /* 0x0000001fff7d7424 */ /* 0x000fe200078e00ff */
[----:B------:R-:W-:Y:S01]  /*6f70*/  MOV R122, R7 ;  /* 0x00000007007a7202 */ /* 0x000fe20000000f00 */
[----:B------:R-:W-:Y:S02]  /*6f80*/  IMAD.MOV.U32 R126, RZ, RZ, -0x1 ;  /* 0xffffffffff7e7424 */ /* 0x000fe400078e00ff */
[----:B------:R-:W-:Y:S05]  /*6f90*/  CALL.REL.NOINC `($__internal_10_$__cuda_sm70_shflsync_bfly_p) ;  /* 0x0000036000007944 */ /* 0x000fea0003c00000 */
[----:B-1----:R-:W-:Y:S01]  /*6fa0*/  FADD.FTZ R7, R7, R122 ;  /* 0x0000007a07077221 */ /* 0x002fe20000010000 */
[----:B------:R-:W-:Y:S01]  /*6fb0*/  MOV R110, 0x7010 ;  /* 0x00007010006e7802 */ /* 0x000fe20000000f00 */
[----:B0-----:R-:W-:Y:S02]  /*6fc0*/  IMAD.MOV.U32 R123, RZ, RZ, 0x2 ;  /* 0x00000002ff7b7424 */ /* 0x001fe400078e00ff */
[----:B------:R-:W-:-:S02]  /*6fd0*/  IMAD.MOV.U32 R125, RZ, RZ, 0x1f ;  /* 0x0000001fff7d7424 */ /* 0x000fc400078e00ff */
[----:B------:R-:W-:Y:S02]  /*6fe0*/  IMAD.MOV.U32 R126, RZ, RZ, -0x1 ;  /* 0xffffffffff7e7424 */ /* 0x000fe400078e00ff */
[----:B------:R-:W-:Y:S02]  /*6ff0*/  IMAD.MOV.U32 R122, RZ, RZ, R7 ;  /* 0x000000ffff7a7224 */ /* 0x000fe400078e0007 */
[----:B------:R-:W-:Y:S05]  /*7000*/  CALL.REL.NOINC `($__internal_10_$__cuda_sm70_shflsync_bfly_p) ;  /* 0x000002f000007944 */ /* 0x000fea0003c00000 */
[----:B-1----:R-:W-:Y:S01]  /*7010*/  FADD.FTZ R4, R7, R122 ;  /* 0x0000007a07047221 */ /* 0x002fe20000010000 */
[----:B0-----:R-:W-:Y:S01]  /*7020*/  MOV R126, 0xffffffff ;  /* 0xffffffff007e7802 */ /* 0x001fe20000000f00 */
[----:B------:R-:W-:Y:S01]  /*7030*/  IMAD.MOV.U32 R123, RZ, RZ, 0x1 ;  /* 0x00000001ff7b7424 */ /* 0x000fe200078e00ff */
[----:B------:R-:W-:Y:S01]  /*7040*/  MOV R110, 0x7080 ;  /* 0x00007080006e7802 */ /* 0x000fe20000000f00 */
[----:B------:R-:W-:Y:S02]  /*7050*/  IMAD.MOV.U32 R125, RZ, RZ, 0x1f ;  /* 0x0000001fff7d7424 */ /* 0x000fe400078e00ff */
[----:B------:R-:W-:Y:S02]  /*7060*/  IMAD.MOV.U32 R122, RZ, RZ, R4 ;  /* 0x000000ffff7a7224 */ /* 0x000fe400078e0004 */
[----:B------:R-:W-:Y:S05]  /*7070*/  CALL.REL.NOINC `($__internal_10_$__cuda_sm70_shflsync_bfly_p) ;  /* 0x0000028000007944 */ /* 0x000fea0003c00000 */
[----:B-1----:R-:W-:Y:S01]  /*7080*/  IMAD.MOV.U32 R5, RZ, RZ, R122 ;  /* 0x000000ffff057224 */ /* 0x002fe200078e007a */
[----:B0-----:R-:W-:Y:S05]  /*7090*/  BRA `(.L_x_1549) ;  /* 0xffffa66000007947 */ /* 0x001fea000383ffff */
.L_x_1485:
[----:B------:R-:W-:Y:S01]  /*70a0*/  IMAD.MOV.U32 R122, RZ, RZ, R127 ;  /* 0x000000ffff7a7224 */ /* 0x000fe200078e007f */
[----:B------:R-:W-:Y:S01]  /*70b0*/  MOV R110, 0x7100 ;  /* 0x00007100006e7802 */ /* 0x000fe20000000f00 */
[----:B------:R-:W-:-:S02]  /*70c0*/  IMAD.MOV.U32 R123, RZ, RZ, 0x1 ;  /* 0x00000001ff7b7424 */ /* 0x000fc400078e00ff */
[----:B------:R-:W-:Y:S02]  /*70d0*/  IMAD.MOV.U32 R125, RZ, RZ, 0x1f ;  /* 0x0000001fff7d7424 */ /* 0x000fe400078e00ff */
[----:B------:R-:W-:Y:S02]  /*70e0*/  IMAD.MOV.U32 R126, RZ, RZ, -0x1 ;  /* 0xffffffffff7e7424 */ /* 0x000fe400078e00ff */
[----:B------:R-:W-:Y:S05]  /*70f0*/  CALL.REL.NOINC `($__internal_10_$__cuda_sm70_shflsync_bfly_p) ;  /* 0x0000020000007944 */ /* 0x000fea0003c00000 */
[----:B-1----:R-:W-:Y:S01]  /*7100*/  MOV R110, R122 ;  /* 0x0000007a006e7202 */ /* 0x002fe20000000f00 */
[----:B0-----:R-:W-:Y:S05]  /*7110*/  BRA `(.L_x_1550) ;  /* 0xffffce9000007947 */ /* 0x001fea000383ffff */
.L_x_1489:
[----:B------:R-:W-:Y:S01]  /*7120*/  IMAD.MOV.U32 R122, RZ, RZ, R112 ;  /* 0x000000ffff7a7224 */ /* 0x000fe200078e0070 */
[----:B------:R-:W-:Y:S01]  /*7130*/  MOV R110, 0x7180 ;  /* 0x00007180006e7802 */ /* 0x000fe20000000f00 */
[----:B------:R-:W-:Y:S02]  /*7140*/  IMAD.MOV.U32 R123, RZ, RZ, 0x10 ;  /* 0x00000010ff7b7424 */ /* 0x000fe400078e00ff */
[----:B------:R-:W-:Y:S02]  /*7150*/  IMAD.MOV.U32 R125, RZ, RZ, 0x1f ;  /* 0x0000001fff7d7424 */ /* 0x000fe400078e00ff */
[----:B------:R-:W-:Y:S02]  /*7160*/  IMAD.MOV.U32 R126, RZ, RZ, -0x1 ;  /* 0xffffffffff7e7424 */ /* 0x000fe400078e00ff */
[----:B0-----:R-:W-:Y:S05]  /*7170*/  CALL.REL.NOINC `($__internal_10_$__cuda_sm70_shflsync_bfly_p) ;  /* 0x0000018000007944 */ /* 0x001fea0003c00000 */
[----:B-1----:R-:W-:Y:S01]  /*7180*/  IMAD.MOV.U32 R3, RZ, RZ, R122 ;  /* 0x000000ffff037224 */ /* 0x002fe200078e007a */
[----:B0-----:R-:W-:Y:S05]  /*7190*/  BRA `(.L_x_1551) ;  /* 0xffffd05000007947 */ /* 0x001fea000383ffff */
.L_x_1490:
[----:B------:R-:W-:Y:S01]  /*71a0*/  HFMA2.MMA R123, -RZ, RZ, 0, 4.76837158203125e-07 ;  /* 0x00000008ff7b7435 */ /* 0x000fe200000001ff */
[----:B------:R-:W-:Y:S01]  /*71b0*/  IMAD.MOV.U32 R122, RZ, RZ, R5 ;  /* 0x000000ffff7a7224 */ /* 0x000fe200078e0005 */
[----:B------:R-:W-:Y:S01]  /*71c0*/  MOV R110, 0x7200 ;  /* 0x00007200006e7802 */ /* 0x000fe20000000f00 */
[----:B------:R-:W-:-:S02]  /*71d0*/  IMAD.MOV.U32 R125, RZ, RZ, 0x1f ;  /* 0x0000001fff7d7424 */ /* 0x000fc400078e00ff */
[----:B------:R-:W-:Y:S02]  /*71e0*/  IMAD.MOV.U32 R126, RZ, RZ, -0x1 ;  /* 0xffffffffff7e7424 */ /* 0x000fe400078e00ff */
[----:B-1----:R-:W-:Y:S05]  /*71f0*/  CALL.REL.NOINC `($__internal_10_$__cuda_sm70_shflsync_bfly_p) ;  /* 0x0000010000007944 */ /* 0x002fea0003c00000 */
[----:B-1----:R-:W-:Y:S01]  /*7200*/  FMNMX.FTZ R3, R5, R122, !PT ;  /* 0x0000007a05037209 */ /* 0x002fe20007810000 */
[----:B0-----:R-:W-:Y:S01]  /*7210*/  IMAD.MOV.U32 R123, RZ, RZ, 0x4 ;  /* 0x00000004ff7b7424 */ /* 0x001fe200078e00ff */
[----:B------:R-:W-:Y:S01]  /*7220*/  MOV R110, 0x7270 ;  /* 0x00007270006e7802 */ /* 0x000fe20000000f00 */
[----:B------:R-:W-:Y:S02]  /*7230*/  IMAD.MOV.U32 R125, RZ, RZ, 0x1f ;  /* 0x0000001fff7d7424 */ /* 0x000fe400078e00ff */
[----:B------:R-:W-:Y:S02]  /*7240*/  IMAD.MOV.U32 R126, RZ, RZ, -0x1 ;  /* 0xffffffffff7e7424 */ /* 0x000fe400078e00ff */
[----:B------:R-:W-:Y:S02]  /*7250*/  IMAD.MOV.U32 R122, RZ, RZ, R3 ;  /* 0x000000ffff7a7224 */ /* 0x000fe400078e0003 */
[----:B------:R-:W-:Y:S05]  /*7260*/  CALL.REL.NOINC `($__internal_10_$__cuda_sm70_shflsync_bfly_p) ;  /* 0x0000009000007944 */ /* 0x000fea0003c00000 */
[----:B-1----:R-:W-:Y:S01]  /*7270*/  FMNMX.FTZ R3, R3, R122, !PT ;  /* 0x0000007a03037209 */ /* 0x002fe20007810000 */
[----:B0-----:R-:W-:Y:S01]  /*7280*/  IMAD.MOV.U32 R125, RZ, RZ, 0x1f ;  /* 0x0000001fff7d7424 */ /* 0x001fe200078e00ff */
[----:B------:R-:W-:Y:S01]  /*7290*/  MOV R123, 0x2 ;  /* 0x00000002007b7802 */ /* 0x000fe20000000f00 */
[----:B------:R-:W-:Y:S01]  /*72a0*/  IMAD.MOV.U32 R126, RZ, RZ, -0x1 ;  /* 0xffffffffff7e7424 */ /* 0x000fe200078e00ff */
[----:B------:R-:W-:Y:S01]  /*72b0*/  MOV R110, 0x72e0 ;  /* 0x000072e0006e7802 */ /* 0x000fe20000000f00 */
[----:B------:R-:W-:-:S02]  /*72c0*/  IMAD.MOV.U32 R122, RZ, RZ, R3 ;  /* 0x000000ffff7a7224 */ /* 0x000fc400078e0003 */
[----:B------:R-:W-:Y:S05]  /*72d0*/  CALL.REL.NOINC `($__internal_10_$__cuda_sm70_shflsync_bfly_p) ;  /* 0x0000002000007944 */ /* 0x000fea0003c00000 */
[----:B-1----:R-:W-:Y:S01]  /*72e0*/  IMAD.MOV.U32 R4, RZ, RZ, R122 ;  /* 0x000000ffff047224 */ /* 0x002fe200078e007a */
[----:B0-----:R-:W-:Y:S05]  /*72f0*/  BRA `(.L_x_1552) ;  /* 0xffffcf6000007947 */ /* 0x001fea000383ffff */
        .weak           $__internal_10_$__cuda_sm70_shflsync_bfly_p
        .type           $__internal_10_$__cuda_sm70_shflsync_bfly_p,@function
        .size           $__internal_10_$__cuda_sm70_shflsync_bfly_p,(.L_x_2735 - $__internal_10_$__cuda_sm70_shflsync_bfly_p)
$__internal_10_$__cuda_sm70_shflsync_bfly_p:
[----:B------:R-:W-:Y:S01]  /*7300*/  IMAD.MOV.U32 R111, RZ, RZ, 0x0 ;  /* 0x00000000ff6f7424 */ /* 0x000fe200078e00ff */
[----:B------:R-:W-:Y:S04]  /*7310*/  WARPSYNC R126 ;  /* 0x0000007e00007348 */ /* 0x000fe80003800000 */
[----:B------:R0:W1:Y:S01]  /*7320*/  SHFL.BFLY PT, R122, R122, R123, R125 ;  /* 0x0c00007b7a7a7389 */ /* 0x00006200000e007d */
[----:B------:R-:W-:Y:S05]  /*7330*/  RET.REL.NODEC R110 `(_ZN4mmha33masked_multihead_attention_kernelIfLi48ELi64ELi2ELi16ELi128ELb1ELb0EEEv26Multihead_attention_paramsIT_XT5_EE) ;  /* 0xffff8cc06e007950 */ /* 0x000fea0003c3ffff */
.L_x_1553:
        /* <DEDUP_REMOVED lines=12> */
.L_x_2735:


//--------------------- .text._ZN4mmha33masked_multihead_attention_kernelIfLi48ELi64ELi4ELi16ELi64ELb1ELb0EEEv26Multihead_attention_paramsIT_XT5_EE --------------------------
	.section	.text._ZN4mmha33masked_multihead_attention_kernelIfLi48ELi64ELi4ELi16ELi64ELb1ELb0EEEv26Multihead_attention_paramsIT_XT5_EE,"ax",@progbits
	.sectioninfo	@"SHI_REGISTERS=90"
	.align	128
        .global         _ZN4mmha33masked_multihead_attention_kernelIfLi48ELi64ELi4ELi16ELi64ELb1ELb0EEEv26Multihead_attention_paramsIT_XT5_EE
        .type           _ZN4mmha33masked_multihead_attention_kernelIfLi48ELi64ELi4ELi16ELi64ELb1ELb0EEEv26Multihead_attention_paramsIT_XT5_EE,@function
        .size           _ZN4mmha33masked_multihead_attention_kernelIfLi48ELi64ELi4ELi16ELi64ELb1ELb0EEEv26Multihead_attention_paramsIT_XT5_EE,(.L_x_2736 - _ZN4mmha33masked_multihead_attention_kernelIfLi48ELi64ELi4ELi16ELi64ELb1ELb0EEEv26Multihead_attention_paramsIT_XT5_EE)
        .other          _ZN4mmha33masked_multihead_attention_kernelIfLi48ELi64ELi4ELi16ELi64ELb1ELb0EEEv26Multihead_attention_paramsIT_XT5_EE,@"STO_CUDA_ENTRY STV_DEFAULT"
_ZN4mmha33masked_multihead_attention_kernelIfLi48ELi64ELi4ELi16ELi64ELb1ELb0EEEv26Multihead_attention_paramsIT_XT5_EE:
.text._ZN4mmha33masked_multihead_attention_kernelIfLi48ELi64ELi4ELi16ELi64ELb1ELb0EEEv26Multihead_attention_paramsIT_XT5_EE:
        /* <DEDUP_REMOVED lines=11> */
.L_x_1554:
[----:B------:R-:W-:Y:S01]  /*00b0*/  IABS R5, c[0x0][0x1d0] ;  /* 0x0000740000057a13 */ /* 0x000fe20000000000 */
[----:B------:R-:W-:Y:S01]  /*00c0*/  IMAD.MOV.U32 R32, RZ, RZ, 0x4 ;  /* 0x00000004ff207424 */ /* 0x000fe200078e00ff */
[----:B------:R-:W-:Y:S02]  /*00d0*/  ISETP.NE.AND P2, PT, RZ, c[0x0][0x1d0], PT ;  /* 0x00007400ff007a0c */ /* 0x000fe40003f45270 */
[----:B------:R-:W1:Y:S01]  /*00e0*/  I2F.RP R0, R5 ;  /* 0x0000000500007306 */ /* 0x000e620000209400 */
[----:B------:R-:W-:Y:S01]  /*00f0*/  ISETP.NE.AND P4, PT, RZ, c[0x0][0x1ec], PT ;  /* 0x00007b00ff007a0c */ /* 0x000fe20003f85270 */
[----:B0-----:R-:W-:Y:S01]  /*0100*/  IMAD.WIDE R26, R17, R32, c[0x0][0x278] ;  /* 0x00009e00111a7625 */ /* 0x001fe200078e0220 */
[----:B------:R-:W-:-:S05]  /*0110*/  CS2R R24, SRZ ;  /* 0x0000000000187805 */ /* 0x000fca000001ff00 */
[----:B------:R-:W2:Y:S01]  /*0120*/  LDG.E R26, [R26.64] ;  /* 0x000000241a1a7981 */ /* 0x000ea2000c1e1900 */
[----:B-1----:R-:W0:Y:S02]  /*0130*/  MUFU.RCP R0, R0 ;  /* 0x0000000000007308 */ /* 0x002e240000001000 */
[----:B0-----:R-:W-:-:S06]  /*0140*/  IADD3 R2, R0, 0xffffffe, RZ ;  /* 0x0ffffffe00027810 */ /* 0x001fcc0007ffe0ff */
[----:B------:R0:W1:Y:S02]  /*0150*/  F2I.FTZ.U32.TRUNC.NTZ R3, R2 ;  /* 0x0000000200037305 */ /* 0x000064000021f000 */
[----:B0-----:R-:W-:Y:S02]  /*0160*/  IMAD.MOV.U32 R2, RZ, RZ, RZ ;  /* 0x000000ffff027224 */ /* 0x001fe400078e00ff */
[----:B-1----:R-:W-:-:S04]  /*0170*/  IMAD.MOV R4, RZ, RZ, -R3 ;  /* 0x000000ffff047224 */ /* 0x002fc800078e0a03 */
        /* <DEDUP_REMOVED lines=15> */
[----:B------:R-:W0:Y:S04]  /*0270*/  S2R R23, SR_TID.X ;  /* 0x0000000000177919 */ /* 0x000e280000002100 */
[----:B------:R-:W1:Y:S01]  /*0280*/  S2R R44, SR_CTAID.X ;  /* 0x00000000002c7919 */ /* 0x000e620000002500 */
[----:B------:R-:W-:Y:S01]  /*0290*/  IMAD.MOV.U32 R45, RZ, RZ, R3 ;  /* 0x000000ffff2d7224 */ /* 0x000fe200078e0003 */
[----:B------:R-:W-:Y:S02]  /*02a0*/  ISETP.NE.U32.AND P0, PT, RZ, c[0x0][0x1f8], PT ;  /* 0x00007e00ff007a0c */ /* 0x000fe40003f05070 */
[----:B------:R-:W-:Y:S01]  /*02b0*/  SHF.R.S32.HI R10, RZ, 0x1f, R17 ;  /* 0x0000001fff0a7819 */ /* 0x000fe20000011411 */
[----:B------:R-:W-:Y:S01]  /*02c0*/  @!P3 IMAD.MOV R45, RZ, RZ, -R45 ;  /* 0x000000ffff2db224 */ /* 0x000fe200078e0a2d */
[----:B------:R-:W-:Y:S01]  /*02d0*/  @!P2 LOP3.LUT R45, RZ, c[0x0][0x1d0], RZ, 0x33, !PT ;  /* 0x00007400ff2daa12 */ /* 0x000fe200078e33ff */
[----:B------:R-:W-:Y:S01]  /*02e0*/  CS2R R4, SRZ ;  /* 0x0000000000047805 */ /* 0x000fe2000001ff00 */
[----:B------:R-:W-:Y:S01]  /*02f0*/  IABS R37, c[0x0][0x1d4] ;  /* 0x0000750000257a13 */ /* 0x000fe20000000000 */
[----:B------:R-:W-:Y:S01]  /*0300*/  BSSY B0, `(.L_x_1555) ;  /* 0x0000047000007945 */ /* 0x000fe20003800000 */
[----:B------:R-:W-:Y:S01]  /*0310*/  P2R R2, PR, RZ, 0x40 ;  /* 0x00000040ff027803 */ /* 0x000fe20000000000 */
[----:B------:R-:W-:-:S05]  /*0320*/  @P6 IMAD.WIDE R6, R45, R32, c[0x0][0x240] ;  /* 0x000090002d066625 */ /* 0x000fca00078e0220 */
[----:B------:R3:W4:Y:S01]  /*0330*/  @P6 LDG.E R25, [R6.64] ;  /* 0x0000002406196981 */ /* 0x000722000c1e1900 */
[C---:B0-----:R-:W-:Y:S02]  /*0340*/  LEA.HI R0, R23.reuse, R23, RZ, 0x1 ;  /* 0x0000001717007211 */ /* 0x041fe400078f08ff */
[C---:B------:R-:W-:Y:S02]  /*0350*/  ISETP.GT.AND P5, PT, R23.reuse, 0x17, PT ;  /* 0x000000171700780c */ /* 0x040fe40003fa4270 */
[----:B------:R-:W-:Y:S02]  /*0360*/  ISETP.LT.AND P2, PT, R23, 0x20, P6 ;  /* 0x000000201700780c */ /* 0x000fe40003741270 */
[C---:B---3--:R-:W-:Y:S01]  /*0370*/  LOP3.LUT R6, R0.reuse, 0x7ffffffe, RZ, 0xc0, !PT ;  /* 0x7ffffffe00067812 */ /* 0x048fe200078ec0ff */
[----:B------:R-:W-:Y:S01]  /*0380*/  IMAD.SHL.U32 R0, R0, 0x2, RZ ;  /* 0x0000000200007824 */ /* 0x000fe200078e00ff */
[----:B------:R-:W-:Y:S01]  /*0390*/  ISETP.NE.AND.EX P0, PT, RZ, c[0x0][0x1fc], PT, P0 ;  /* 0x00007f00ff007a0c */ /* 0x000fe20003f05300 */
[----:B-1----:R-:W-:-:S02]  /*03a0*/  IMAD R22, R17, c[0x0][0x1d8], R44 ;  /* 0x0000760011167a24 */ /* 0x002fc400078e022c */
[C---:B------:R-:W-:Y:S01]  /*03b0*/  IMAD.IADD R6, R23.reuse, 0x1, -R6 ;  /* 0x0000000117067824 */ /* 0x040fe200078e0a06 */
[----:B------:R-:W-:Y:S01]  /*03c0*/  LOP3.LUT R29, R0, 0xfffffffc, RZ, 0xc0, !PT ;  /* 0xfffffffc001d7812 */ /* 0x000fe200078ec0ff */
[----:B------:R-:W-:Y:S02]  /*03d0*/  IMAD R56, R22, 0x30, RZ ;  /* 0x0000003016387824 */ /* 0x000fe400078e02ff */
[----:B------:R-:W-:Y:S02]  /*03e0*/  IMAD.SHL.U32 R28, R6, 0x2, RZ ;  /* 0x00000002061c7824 */ /* 0x000fe400078e00ff */
[----:B------:R-:W-:Y:S02]  /*03f0*/  IMAD.IADD R29, R56, 0x1, R29 ;  /* 0x00000001381d7824 */ /* 0x000fe400078e021d */
[----:B------:R-:W-:Y:S02]  /*0400*/  IMAD.SHL.U32 R0, R23, 0x2, RZ ;  /* 0x0000000217007824 */ /* 0x000fe400078e00ff */
[----:B------:R-:W-:-:S04]  /*0410*/  @P0 LEA R14, P3, R17, c[0x0][0x1f8], 0x2 ;  /* 0x00007e00110e0a11 */ /* 0x000fc800078610ff */
[----:B------:R-:W-:Y:S02]  /*0420*/  @P0 LEA.HI.X R15, R17, c[0x0][0x1fc], R10, 0x2, P3 ;  /* 0x00007f00110f0a11 */ /* 0x000fe400018f140a */
[----:B--2---:R-:W-:Y:S01]  /*0430*/  IADD3 R19, R26, -0x1, RZ ;  /* 0xffffffff1a137810 */ /* 0x004fe20007ffe0ff */
[----:B------:R-:W0:Y:S01]  /*0440*/  I2F.RP R16, R37 ;  /* 0x0000002500107306 */ /* 0x000e220000209400 */
[----:B------:R-:W-:Y:S01]  /*0450*/  ISETP.EQ.U32.AND P1, PT, RZ, c[0x0][0x170], PT ;  /* 0x00005c00ff007a0c */ /* 0x000fe20003f22070 */
[----:B------:R1:W5:Y:S02]  /*0460*/  @P0 LDG.E R24, [R14.64] ;  /* 0x000000240e180981 */ /* 0x000364000c1e1900 */
[----:B------:R-:W-:-:S04]  /*0470*/  @!P5 IMAD R8, R19, 0x4, R28 ;  /* 0x000000041308d824 */ /* 0x000fc800078e021c */
[----:B------:R-:W-:-:S04]  /*0480*/  @!P5 IMAD R8, R29, c[0x0][0x1d4], R8 ;  /* 0x000075001d08da24 */ /* 0x000fc800078e0208 */
[----:B------:R-:W-:-:S05]  /*0490*/  @!P5 IMAD.WIDE R10, R8, R32, c[0x0][0x198] ;  /* 0x00006600080ad625 */ /* 0x000fca00078e0220 */
[----:B------:R2:W5:Y:S01]  /*04a0*/  @!P5 LDG.E.64 R4, [R10.64] ;  /* 0x000000240a04d981 */ /* 0x000562000c1e1b00 */
[----:B----4-:R-:W-:-:S04]  /*04b0*/  @P2 IMAD R7, R25, c[0x0][0x1d8], R44 ;  /* 0x0000760019072a24 */ /* 0x010fc800078e022c */
[----:B------:R-:W-:-:S04]  /*04c0*/  @P2 IMAD R9, R7, 0x30, R0 ;  /* 0x0000003007092824 */ /* 0x000fc800078e0200 */
[----:B------:R-:W-:-:S06]  /*04d0*/  @P2 IMAD.WIDE R8, R9, R32, c[0x0][0x230] ;  /* 0x00008c0009082625 */ /* 0x000fcc00078e0220 */
[----:B------:R-:W5:Y:S01]  /*04e0*/  @P2 LDG.E.64 R8, [R8.64] ;  /* 0x0000002408082981 */ /* 0x000f62000c1e1b00 */
[----:B0-----:R-:W0:Y:S01]  /*04f0*/  MUFU.RCP R16, R16 ;  /* 0x0000001000107308 */ /* 0x001e220000001000 */
[----:B------:R-:W-:Y:S02]  /*0500*/  ISETP.EQ.OR.EX P1, PT, RZ, c[0x0][0x174], P5, P1 ;  /* 0x00005d00ff007a0c */ /* 0x000fe40002f22710 */
[----:B------:R-:W-:Y:S01]  /*0510*/  P2R R3, PR, RZ, 0x20 ;  /* 0x00000020ff037803 */ /* 0x000fe20000000000 */
[----:B------:R-:W-:Y:S01]  /*0520*/  IMAD R3, R44, 0x30, RZ ;  /* 0x000000302c037824 */ /* 0x000fe200078e02ff */
[----:B0-----:R-:W-:-:S04]  /*0530*/  IADD3 R20, R16, 0xffffffe, RZ ;  /* 0x0ffffffe10147810 */ /* 0x001fc80007ffe0ff */
[----:B------:R0:W1:Y:S01]  /*0540*/  F2I.FTZ.U32.TRUNC.NTZ R21, R20 ;  /* 0x0000001400157305 */ /* 0x000062000021f000 */
[----:B------:R-:W-:Y:S01]  /*0550*/  IMAD.IADD R27, R3, 0x1, R0 ;  /* 0x00000001031b7824 */ /* 0x000fe200078e0200 */
[----:B------:R-:W-:-:S03]  /*0560*/  CS2R R6, SRZ ;  /* 0x0000000000067805 */ /* 0x000fc6000001ff00 */
[----:B------:R-:W-:-:S04]  /*0570*/  @!P1 IMAD.WIDE R12, R27, R32, c[0x0][0x170] ;  /* 0x00005c001b0c9625 */ /* 0x000fc800078e0220 */
[----:B0-----:R-:W-:Y:S01]  /*0580*/  IMAD.MOV.U32 R20, RZ, RZ, RZ ;  /* 0x000000ffff147224 */ /* 0x001fe200078e00ff */
[----:B------:R0:W5:Y:S01]  /*0590*/  @!P1 LDG.E.64 R6, [R12.64] ;  /* 0x000000240c069981 */ /* 0x000162000c1e1b00 */
[----:B-1----:R-:W-:-:S04]  /*05a0*/  IMAD.MOV R14, RZ, RZ, -R21 ;  /* 0x000000ffff0e7224 */ /* 0x002fc800078e0a15 */
[----:B0-----:R-:W-:Y:S01]  /*05b0*/  IMAD R13, R14, R37, RZ ;  /* 0x000000250e0d7224 */ /* 0x001fe200078e02ff */
[----:B------:R-:W-:-:S03]  /*05c0*/  IABS R18, R19 ;  /* 0x0000001300127213 */ /* 0x000fc60000000000 */
[----:B------:R-:W-:-:S06]  /*05d0*/  IMAD.HI.U32 R21, R21, R13, R20 ;  /* 0x0000000d15157227 */ /* 0x000fcc00078e0014 */
[----:B------:R-:W-:-:S04]  /*05e0*/  IMAD.HI.U32 R21, R21, R18, RZ ;  /* 0x0000001215157227 */ /* 0x000fc800078e00ff */
[----:B------:R-:W-:-:S04]  /*05f0*/  IMAD.MOV R21, RZ, RZ, -R21 ;  /* 0x000000ffff157224 */ /* 0x000fc800078e0a15 */
[----:B------:R-:W-:-:S05]  /*0600*/  IMAD R18, R37, R21, R18 ;  /* 0x0000001525127224 */ /* 0x000fca00078e0212 */
[----:B------:R-:W-:Y:S01]  /*0610*/  ISETP.GT.U32.AND P1, PT, R37, R18, PT ;  /* 0x000000122500720c */ /* 0x000fe20003f24070 */
[----:B------:R-:W-:Y:S01]  /*0620*/  IMAD R3, R17, c[0x0][0x1c8], R3 ;  /* 0x0000720011037a24 */ /* 0x000fe200078e0203 */
[----:B------:R-:W-:Y:S01]  /*0630*/  ISETP.NE.AND P0, PT, RZ, c[0x0][0x1c8], PT ;  /* 0x00007200ff007a0c */ /* 0x000fe20003f05270 */
[----:B------:R-:W-:-:S03]  /*0640*/  CS2R R34, SRZ ;  /* 0x0000000000227805 */ /* 0x000fc6000001ff00 */
        /* <DEDUP_REMOVED lines=18> */
.L_x_1556:
[----:B0-2---:R-:W-:Y:S05]  /*0770*/  BSYNC B0 ;  /* 0x0000000000007941 */ /* 0x005fea0003800000 */
.L_x_1555:
        /* <DEDUP_REMOVED lines=11> */
.L_x_1558:
[----:B------:R-:W-:Y:S05]  /*0830*/  BSYNC B0 ;  /* 0x0000000000007941 */ /* 0x000fea0003800000 */
.L_x_1557:
[----:B------:R-:W-:Y:S01]  /*0840*/  @!P1 IADD3 R18, R18, -R37, RZ ;  /* 0x8000002512129210 */ /* 0x000fe20007ffe0ff */
[----:B-----5:R-:W-:Y:S01]  /*0850*/  @!P4 FADD.FTZ R4, R30, R4 ;  /* 0x000000041e04c221 */ /* 0x020fe20000010000 */
[----:B------:R-:W-:Y:S01]  /*0860*/  ISETP.GE.AND P1, PT, R19, RZ, PT ;  /* 0x000000ff1300720c */ /* 0x000fe20003f26270 */
[----:B------:R-:W-:Y:S01]  /*0870*/  @!P4 FADD.FTZ R5, R31, R5 ;  /* 0x000000051f05c221 */ /* 0x000fe20000010000 */
[----:B------:R-:W-:Y:S01]  /*0880*/  ULDC.U8 UR4, c[0x0][0x1e4] ;  /* 0x0000790000047ab9 */ /* 0x000fe20000000000 */
[----:B------:R-:W-:Y:S01]  /*0890*/  IMAD.MOV.U32 R32, RZ, RZ, R4 ;  /* 0x000000ffff207224 */ /* 0x000fe200078e0004 */
[----:B------:R-:W-:Y:S01]  /*08a0*/  ISETP.NE.AND P0, PT, RZ, c[0x0][0x1d4], PT ;  /* 0x00007500ff007a0c */ /* 0x000fe20003f05270 */
[----:B------:R-:W-:Y:S02]  /*08b0*/  IMAD.MOV.U32 R33, RZ, RZ, R5 ;  /* 0x000000ffff217224 */ /* 0x000fe400078e0005 */
[----:B------:R-:W-:Y:S02]  /*08c0*/  @P2 FMUL.FTZ R32, R32, R8 ;  /* 0x0000000820202220 */ /* 0x000fe40000410000 */
[----:B------:R-:W-:Y:S01]  /*08d0*/  @P2 FMUL.FTZ R33, R33, R9 ;  /* 0x0000000921212220 */ /* 0x000fe20000410000 */
[----:B------:R-:W-:Y:S01]  /*08e0*/  ISETP.LT.AND P2, PT, RZ, c[0x0][0x1e0], PT ;  /* 0x00007800ff007a0c */ /* 0x000fe20003f41270 */
[----:B------:R-:W-:-:S02]  /*08f0*/  IMAD R17, R17, c[0x0][0x1d4], RZ ;  /* 0x0000750011117a24 */ /* 0x000fc400078e02ff */
[----:B------:R-:W-:Y:S01]  /*0900*/  @!P1 IMAD.MOV R18, RZ, RZ, -R18 ;  /* 0x000000ffff129224 */ /* 0x000fe200078e0a12 */
[----:B------:R-:W-:Y:S01]  /*0910*/  ISETP.NE.AND P1, PT, RZ, UR4, PT ;  /* 0x00000004ff007c0c */ /* 0x000fe2000bf25270 */
[----:B------:R-:W-:Y:S01]  /*0920*/  FADD.FTZ R34, R6, R34 ;  /* 0x0000002206227221 */ /* 0x000fe20000010000 */
[----:B------:R-:W-:Y:S01]  /*0930*/  SHF.R.S32.HI R16, RZ, 0x1f, R17 ;  /* 0x0000001fff107819 */ /* 0x000fe20000011411 */
[----:B------:R-:W-:Y:S01]  /*0940*/  FADD.FTZ R35, R7, R35 ;  /* 0x0000002307237221 */ /* 0x000fe20000010000 */
[----:B------:R-:W-:Y:S01]  /*0950*/  @!P0 LOP3.LUT R18, RZ, c[0x0][0x1d4], RZ, 0x33, !PT ;  /* 0x00007500ff128a12 */ /* 0x000fe200078e33ff */
[----:B------:R-:W-:Y:S01]  /*0960*/  IMAD R45, R45, c[0x0][0x1d8], RZ ;  /* 0x000076002d2d7a24 */ /* 0x000fe200078e02ff */
[----:B------:R-:W-:-:S07]  /*0970*/  ISETP.GE.AND P0, PT, R23, 0x20, PT ;  /* 0x000000201700780c */ /* 0x000fce0003f06270 */
        /* <DEDUP_REMOVED lines=57> */
.L_x_1561:
        /* <DEDUP_REMOVED lines=9> */
.L_x_1562:
        /* <DEDUP_REMOVED lines=37> */
.L_x_1566:
[C---:B------:R-:W-:Y:S01]  /*0ff0*/  IMAD R13, R5.reuse, 0x4, R12 ;  /* 0x00000004050d7824 */ /* 0x040fe200078e020c */
[----:B------:R-:W-:Y:S01]  /*1000*/  SHF.L.U32 R6, R0, 0x1, RZ ;  /* 0x0000000100067819 */ /* 0x000fe200000006ff */
[----:B------:R-:W-:Y:S01]  /*1010*/  IMAD R20, R5, 0x4, R14 ;  /* 0x0000000405147824 */ /* 0x000fe200078e020e */
[----:B------:R-:W-:Y:S02]  /*1020*/  BSSY B2, `(.L_x_1568) ;  /* 0x0000019000027945 */ /* 0x000fe40003800000 */
[----:B------:R3:W4:Y:S01]  /*1030*/  LDS R32, [R13] ;  /* 0x000000000d207984 */ /* 0x0007220000000800 */
[----:B------:R-:W-:-:S03]  /*1040*/  ISETP.GE.AND P0, PT, R6, c[0x0][0x1e0], PT ;  /* 0x0000780006007a0c */ /* 0x000fc60003f06270 */
[----:B------:R3:W0:Y:S10]  /*1050*/  LDS R33, [R20] ;  /* 0x0000000014217984 */ /* 0x0006340000000800 */
        /* <DEDUP_REMOVED lines=21> */
.L_x_1569:
[----:B---3--:R-:W-:Y:S05]  /*11b0*/  BSYNC B2 ;  /* 0x0000000000027941 */ /* 0x008fea0003800000 */
.L_x_1568:
[----:B----4-:R3:W-:Y:S04]  /*11c0*/  STS [R13], R32 ;  /* 0x000000200d007388 */ /* 0x0107e80000000800 */
[----:B0-----:R3:W-:Y:S02]  /*11d0*/  STS [R20], R33 ;  /* 0x0000002114007388 */ /* 0x0017e40000000800 */
.L_x_1567:
[----:B------:R-:W-:Y:S05]  /*11e0*/  BSYNC B1 ;  /* 0x0000000000017941 */ /* 0x000fea0003800000 */
.L_x_1565:
[----:B-1----:R1:W-:Y:S04]  /*11f0*/  STS [R12], R34 ;  /* 0x000000220c007388 */ /* 0x0023e80000000800 */
[----:B--2---:R1:W-:Y:S02]  /*1200*/  STS [R14], R35 ;  /* 0x000000230e007388 */ /* 0x0043e40000000800 */
.L_x_1564:
[----:B------:R-:W-:Y:S05]  /*1210*/  BSYNC B0 ;  /* 0x0000000000007941 */ /* 0x000fea0003800000 */
.L_x_1563:
[----:B------:R-:W-:Y:S06]  /*1220*/  BAR.SYNC.DEFER_BLOCKING 0x0 ;  /* 0x0000000000007b1d */ /* 0x000fec0000010000 */
[----:B------:R-:W-:Y:S01]  /*1230*/  BSSY B0, `(.L_x_1570) ;  /* 0x0000005000007945 */ /* 0x000fe20003800000 */
[----:B------:R-:W-:Y:S05]  /*1240*/  @!P6 BRA `(.L_x_1571) ;  /* 0x000000300000e947 */ /* 0x000fea0003800000 */
[----:B------:R-:W-:Y:S01]  /*1250*/  ISETP.NE.AND P0, PT, RZ, c[0x0][0x1ec], PT ;  /* 0x00007b00ff007a0c */ /* 0x000fe20003f05270 */
[----:B01----:R0:W1:-:S12]  /*1260*/  LDS.64 R34, [R10] ;  /* 0x000000000a227984 */ /* 0x0030580000000a00 */
[----:B---3--:R0:W2:Y:S02]  /*1270*/  @!P0 LDS.64 R32, [R11] ;  /* 0x000000000b208984 */ /* 0x0080a40000000a00 */
.L_x_1571:
[----:B------:R-:W-:Y:S05]  /*1280*/  BSYNC B0 ;  /* 0x0000000000007941 */ /* 0x000fea0003800000 */
.L_x_1570:
[----:B------:R-:W-:Y:S06]  /*1290*/  BAR.SYNC.DEFER_BLOCKING 0x0 ;  /* 0x0000000000007b1d */ /* 0x000fec0000010000 */
[----:B------:R-:W-:Y:S05]  /*12a0*/  BRA `(.L_x_1560) ;  /* 0x000002c000007947 */ /* 0x000fea0003800000 */
.L_x_1559:
        /* <DEDUP_REMOVED lines=22> */
.L_x_1572:
        /* <DEDUP_REMOVED lines=21> */
.L_x_1573:
[----:B------:R-:W-:Y:S05]  /*1560*/  BSYNC B0 ;  /* 0x0000000000007941 */ /* 0x000fea0003800000 */
.L_x_1560:
[----:B------:R-:W-:Y:S01]  /*1570*/  ISETP.GT.AND P0, PT, R23, 0x1f, PT ;  /* 0x0000001f1700780c */ /* 0x000fe20003f04270 */
[----:B------:R-:W-:Y:S01]  /*1580*/  BSSY B0, `(.L_x_1574) ;  /* 0x000001d000007945 */ /* 0x000fe20003800000 */
[----:B------:R-:W-:Y:S01]  /*1590*/  IADD3 R4, R26, -c[0x0][0x1d4], RZ ;  /* 0x800075001a047a10 */ /* 0x000fe20007ffe0ff */
[----:B0-----:R-:W-:-:S03]  /*15a0*/  IMAD.MOV.U32 R0, RZ, RZ, RZ ;  /* 0x000000ffff007224 */ /* 0x001fc600078e00ff */
[----:B------:R-:W-:-:S07]  /*15b0*/  IMNMX R4, RZ, R4, !PT ;  /* 0x00000004ff047217 */ /* 0x000fce0007800200 */
        /* <DEDUP_REMOVED lines=15> */
.L_x_1709:
        /* <DEDUP_REMOVED lines=9> */
.L_x_1710:
[----:B-1----:R-:W-:Y:S02]  /*1740*/  FADD.FTZ R0, R5, R6 ;  /* 0x0000000605007221 */ /* 0x002fe40000010000 */
.L_x_1575:
[----:B------:R-:W-:Y:S05]  /*1750*/  BSYNC B0 ;  /* 0x0000000000007941 */ /* 0x000fea0003800000 */
.L_x_1574:
        /* <DEDUP_REMOVED lines=9> */
[----:B------:R-:W-:Y:S02]  /*17f0*/  @P0 IMAD.IADD R3, R19, 0x1, -R24 ;  /* 0x0000000113030824 */ /* 0x000fe400078e0a18 */
[----:B------:R-:W-:Y:S02]  /*1800*/  @P0 IMAD.MOV.U32 R7, RZ, RZ, 0x4 ;  /* 0x00000004ff070424 */ /* 0x000fe400078e00ff */
        /* <DEDUP_REMOVED lines=10> */
.L_x_1578:
[----:B------:R-:W-:Y:S01]  /*18b0*/  WARPSYNC 0xffffffff ;  /* 0xffffffff00007948 */ /* 0x000fe20003800000 */
[----:B------:R-:W-:Y:S01]  /*18c0*/  BAR.SYNC.DEFER_BLOCKING 0x0 ;  /* 0x0000000000007b1d */ /* 0x000fe20000010000 */
[----:B------:R-:W-:-:S05]  /*18d0*/  ISETP.NE.AND P0, PT, RZ, c[0x0][0x1ec], PT ;  /* 0x00007b00ff007a0c */ /* 0x000fca0003f05270 */
[----:B------:R4:W0:Y:S04]  /*18e0*/  LDS R5, [R58.X4+0x10] ;  /* 0x000010003a057984 */ /* 0x0008280000004800 */
[----:B------:R4:W3:Y:S04]  /*18f0*/  LDS R6, [R58.X4+0x20] ;  /* 0x000020003a067984 */ /* 0x0008e80000004800 */
[----:B------:R4:W2:Y:S04]  /*1900*/  LDS R7, [R58.X4+0x30] ;  /* 0x000030003a077984 */ /* 0x0008a80000004800 */
[----:B------:R4:W1:Y:S04]  /*1910*/  LDS R8, [R58.X4+0x40] ;  /* 0x000040003a087984 */ /* 0x0008680000004800 */
[----:B------:R4:W0:Y:S04]  /*1920*/  LDS R9, [R58.X4+0x50] ;  /* 0x000050003a097984 */ /* 0x0008280000004800 */
[----:B------:R4:W0:Y:S04]  /*1930*/  LDS R10, [R58.X4+0x60] ;  /* 0x000060003a0a7984 */ /* 0x0008280000004800 */
[----:B------:R4:W0:Y:S04]  /*1940*/  LDS R11, [R58.X4+0x70] ;  /* 0x000070003a0b7984 */ /* 0x0008280000004800 */
[----:B---3--:R4:W3:Y:S04]  /*1950*/  LDS R13, [R58.X4+0x80] ;  /* 0x000080003a0d7984 */ /* 0x0088e80000004800 */
[----:B-1----:R4:W1:Y:S04]  /*1960*/  LDS R12, [R58.X4+0x90] ;  /* 0x000090003a0c7984 */ /* 0x0028680000004800 */
        /* <DEDUP_REMOVED lines=24> */
.L_x_1579:
[----:B01234-:R-:W-:Y:S01]  /*1af0*/  IADD3 R0, R19, 0x7, -R4 ;  /* 0x0000000713007810 */ /* 0x01ffe20007ffe804 */
[----:B------:R-:W-:Y:S01]  /*1b00*/  IMAD R45, R45, c[0x0][0x1d0], R44 ;  /* 0x000074002d2d7a24 */ /* 0x000fe200078e022c */
[----:B------:R-:W-:Y:S01]  /*1b10*/  LEA.HI.SX32 R57, R47, R4, 0x1e ;  /* 0x000000042f397211 */ /* 0x000fe200078ff2ff */
[----:B------:R-:W-:Y:S01]  /*1b20*/  BSSY B0, `(.L_x_1580) ;  /* 0x000020b000007945 */ /* 0x000fe20003800000 */
[----:B------:R-:W-:Y:S01]  /*1b30*/  SHF.R.S32.HI R49, RZ, 0x1f, R0 ;  /* 0x0000001fff317819 */ /* 0x000fe20000011400 */
[----:B------:R-:W-:-:S03]  /*1b40*/  IMAD R55, R45, 0x30, RZ ;  /* 0x000000302d377824 */ /* 0x000fc600078e02ff */
[----:B------:R-:W-:-:S04]  /*1b50*/  LEA.HI R49, R49, R0, RZ, 0x3 ;  /* 0x0000000031317211 */ /* 0x000fc800078f18ff */
[----:B------:R-:W-:-:S05]  /*1b60*/  LOP3.LUT R49, R49, 0xfffffff8, RZ, 0xc0, !PT ;  /* 0xfffffff831317812 */ /* 0x000fca00078ec0ff */
[----:B------:R-:W-:-:S05]  /*1b70*/  IMAD.IADD R54, R49, 0x1, R4 ;  /* 0x0000000131367824 */ /* 0x000fca00078e0204 */
[----:B------:R-:W-:-:S13]  /*1b80*/  ISETP.GE.AND P0, PT, R57, R54, PT ;  /* 0x000000363900720c */ /* 0x000fda0003f06270 */
[----:B------:R-:W-:Y:S05]  /*1b90*/  @P0 BRA `(.L_x_1581) ;  /* 0x0000203000000947 */ /* 0x000fea0003800000 */
[----:B------:R-:W-:Y:S02]  /*1ba0*/  IMAD R45, R25, c[0x0][0x1d8], R44 ;  /* 0x00007600192d7a24 */ /* 0x000fe400078e022c */
[--C-:B------:R-:W-:Y:S02]  /*1bb0*/  IMAD R56, R56, c[0x0][0x1d4], R58.reuse ;  /* 0x0000750038387a24 */ /* 0x100fe400078e023a */
        /* <DEDUP_REMOVED lines=9> */
[----:B------:R-:W-:-:S02]  /*1c50*/  IMAD R60, R44, c[0x0][0x220], R19 ;  /* 0x000088002c3c7a24 */ /* 0x000fc400078e0213 */
[----:B------:R-:W-:-:S04]  /*1c60*/  IMAD.WIDE R44, R44, R49, c[0x0][0x228] ;  /* 0x00008a002c2c7625 */ /* 0x000fc800078e0231 */
[----:B------:R-:W-:-:S04]  /*1c70*/  IMAD.WIDE R46, R46, R49, c[0x0][0x230] ;  /* 0x00008c002e2e7625 */ /* 0x000fc800078e0231 */
[----:B------:R-:W-:Y:S02]  /*1c80*/  IMAD R59, R59, c[0x0][0x1d4], RZ ;  /* 0x000075003b3b7a24 */ /* 0x000fe400078e02ff */
[----:B------:R-:W-:-:S04]  /*1c90*/  IMAD.WIDE R48, R48, R49, c[0x0][0x230] ;  /* 0x00008c0030307625 */ /* 0x000fc800078e0231 */
.L_x_1650:
        /* <DEDUP_REMOVED lines=33> */
[----:B------:R-:W-:Y:S01]  /*1eb0*/  ISETP.NE.AND P4, PT, RZ, c[0x0][0x1ec], PT ;  /* 0x00007b00ff007a0c */ /* 0x000fe20003f85270 */
[----:B------:R-:W-:Y:S02]  /*1ec0*/  IMAD.MOV.U32 R65, RZ, RZ, RZ ;  /* 0x000000ffff417224 */ /* 0x000fe400078e00ff */
[----:B------:R-:W-:-:S13]  /*1ed0*/  ISETP.GE.AND P2, PT, R80, R59, PT ;  /* 0x0000003b5000720c */ /* 0x000fda0003f46270 */
[----:B------:R-:W-:Y:S05]  /*1ee0*/  @P2 BRA `(.L_x_1585) ;  /* 0x0000005000002947 */ /* 0x000fea0003800000 */
[----:B------:R-:W-:-:S04]  /*1ef0*/  IADD3 R51, P3, R58, R80, RZ ;  /* 0x000000503a337210 */ /* 0x000fc80007f7e0ff */
[----:B------:R-:W-:Y:S02]  /*1f00*/  LEA.HI.X.SX32 R78, R80, R63, 0x1, P3 ;  /* 0x0000003f504e7211 */ /* 0x000fe400018f0eff */
[----:B------:R-:W-:-:S04]  /*1f10*/  LEA R50, P3, R51, c[0x0][0x198], 0x2 ;  /* 0x0000660033327a11 */ /* 0x000fc800078610ff */
[----:B------:R-:W-:-:S05]  /*1f20*/  LEA.HI.X R51, R51, c[0x0][0x19c], R78, 0x2, P3 ;  /* 0x0000670033337a11 */ /* 0x000fca00018f144e */
[----:B------:R0:W5:Y:S04]  /*1f30*/  LDG.E R65, [R50.64] ;  /* 0x0000002432417981 */ /* 0x000168000c1e1900 */
.L_x_1585:
[----:B------:R-:W-:Y:S05]  /*1f40*/  BSYNC B2 ;  /* 0x0000000000027941 */ /* 0x000fea0003800000 */
.L_x_1584:
[----:B------:R-:W-:Y:S05]  /*1f50*/  @P4 BRA `(.L_x_1583) ;  /* 0x0000009000004947 */ /* 0x000fea0003800000 */
[----:B------:R-:W-:-:S13]  /*1f60*/  ISETP.NE.AND P5, PT, R2, RZ, PT ;  /* 0x000000ff0200720c */ /* 0x000fda0003fa5270 */
[----:B------:R-:W2:Y:S01]  /*1f70*/  @P5 LDG.E R78, [R46.64] ;  /* 0x000000242e4e5981 */ /* 0x000ea2000c1e1900 */
[----:B0-----:R-:W-:Y:S01]  /*1f80*/  @!P2 IADD3 R51, P3, R56, R80, RZ ;  /* 0x000000503833a210 */ /* 0x001fe20007f7e0ff */
[----:B-----5:R-:W-:-:S03]  /*1f90*/  FADD.FTZ R65, R30, R65 ;  /* 0x000000411e417221 */ /* 0x020fc60000010000 */
[----:B------:R-:W-:Y:S02]  /*1fa0*/  @!P2 LEA.HI.X.SX32 R80, R80, R61, 0x1, P3 ;  /* 0x0000003d5050a211 */ /* 0x000fe400018f0eff */
[----:B------:R-:W-:-:S04]  /*1fb0*/  @!P2 LEA R50, P3, R51, c[0x0][0x198], 0x2 ;  /* 0x000066003332aa11 */ /* 0x000fc800078610ff */
[----:B------:R-:W-:Y:S01]  /*1fc0*/  @!P2 LEA.HI.X R51, R51, c[0x0][0x19c], R80, 0x2, P3 ;  /* 0x000067003333aa11 */ /* 0x000fe200018f1450 */
[----:B--2---:R-:W-:-:S05]  /*1fd0*/  @P5 FMUL.FTZ R65, R65, R78 ;  /* 0x0000004e41415220 */ /* 0x004fca0000410000 */
[----:B------:R0:W-:Y:S03]  /*1fe0*/  @!P2 STG.E [R50.64], R65 ;  /* 0x000000413200a986 */ /* 0x0001e6000c101924 */
.L_x_1583:
[----:B------:R-:W-:Y:S05]  /*1ff0*/  BSYNC B1 ;  /* 0x0000000000017941 */ /* 0x000fea0003800000 */
.L_x_1582:
[----:B------:R-:W-:Y:S01]  /*2000*/  BSSY B1, `(.L_x_1586) ;  /* 0x000001c000017945 */ /* 0x000fe20003800000 */
[----:B------:R-:W-:Y:S01]  /*2010*/  IADD3 R80, R64, c[0x0][0x1d4], RZ ;  /* 0x0000750040507a10 */ /* 0x000fe20007ffe0ff */
[----:B------:R-:W-:Y:S05]  /*2020*/  @P1 BRA `(.L_x_1587) ;  /* 0x0000019000001947 */ /* 0x000fea0003800000 */
[----:B------:R-:W-:Y:S01]  /*2030*/  IMAD.SHL.U32 R78, R80, 0x4, RZ ;  /* 0x00000004504e7824 */ /* 0x000fe200078e00ff */
[----:B------:R-:W-:Y:S01]  /*2040*/  BSSY B2, `(.L_x_1588) ;  /* 0x000000a000027945 */ /* 0x000fe20003800000 */
[----:B------:R-:W-:Y:S01]  /*2050*/  HFMA2.MMA R66, -RZ, RZ, 0, 0 ;  /* 0x00000000ff427435 */ /* 0x000fe200000001ff */
[----:B------:R-:W-:Y:S02]  /*2060*/  ISETP.NE.AND P4, PT, RZ, c[0x0][0x1ec], PT ;  /* 0x00007b00ff007a0c */ /* 0x000fe40003f85270 */
[----:B------:R-:W-:-:S13]  /*2070*/  ISETP.GE.AND P2, PT, R78, R59, PT ;  /* 0x0000003b4e00720c */ /* 0x000fda0003f46270 */
[----:B------:R-:W-:Y:S05]  /*2080*/  @P2 BRA `(.L_x_1589) ;  /* 0x0000005000002947 */ /* 0x000fea0003800000 */
[----:B0-----:R-:W-:-:S04]  /*2090*/  IADD3 R51, P3, R58, R78, RZ ;  /* 0x0000004e3a337210 */ /* 0x001fc80007f7e0ff */
[----:B------:R-:W-:Y:S02]  /*20a0*/  LEA.HI.X.SX32 R66, R78, R63, 0x1, P3 ;  /* 0x0000003f4e427211 */ /* 0x000fe400018f0eff */
[----:B------:R-:W-:-:S04]  /*20b0*/  LEA R50, P3, R51, c[0x0][0x198], 0x2 ;  /* 0x0000660033327a11 */ /* 0x000fc800078610ff */
[----:B------:R-:W-:-:S05]  /*20c0*/  LEA.HI.X R51, R51, c[0x0][0x19c], R66, 0x2, P3 ;  /* 0x0000670033337a11 */ /* 0x000fca00018f1442 */
[----:B------:R0:W5:Y:S04]  /*20d0*/  LDG.E R66, [R50.64] ;  /* 0x0000002432427981 */ /* 0x000168000c1e1900 */
.L_x_1589:
[----:B------:R-:W-:Y:S05]  /*20e0*/  BSYNC B2 ;  /* 0x0000000000027941 */ /* 0x000fea0003800000 */
.L_x_1588:
[----:B------:R-:W-:Y:S05]  /*20f0*/  @P4 BRA `(.L_x_1587) ;  /* 0x000000c000004947 */ /* 0x000fea0003800000 */
[----:B------:R-:W-:-:S13]  /*2100*/  ISETP.NE.AND P5, PT, R2, RZ, PT ;  /* 0x000000ff0200720c */ /* 0x000fda0003fa5270 */
[----:B------:R-:W2:Y:S01]  /*2110*/  @P5 LDG.E R85, [R48.64] ;  /* 0x0000002430555981 */ /* 0x000ea2000c1e1900 */
[----:B0-----:R-:W-:Y:S01]  /*2120*/  @!P2 IADD3 R51, P3, R56, R78, RZ ;  /* 0x0000004e3833a210 */ /* 0x001fe20007f7e0ff */
[----:B-----5:R-:W-:-:S03]  /*2130*/  FADD.FTZ R66, R31, R66 ;  /* 0x000000421f427221 */ /* 0x020fc60000010000 */
[----:B------:R-:W-:Y:S01]  /*2140*/  @!P2 LEA.HI.X.SX32 R78, R78, R61, 0x1, P3 ;  /* 0x0000003d4e4ea211 */ /* 0x000fe200018f0eff */
[----:B------:R-:W-:Y:S01]  /*2150*/  IMAD.MOV.U32 R69, RZ, RZ, R66 ;  /* 0x000000ffff457224 */ /* 0x000fe200078e0042 */
[----:B------:R-:W-:-:S04]  /*2160*/  @!P2 LEA R50, P3, R51, c[0x0][0x198], 0x2 ;  /* 0x000066003332aa11 */ /* 0x000fc800078610ff */
[----:B------:R-:W-:Y:S01]  /*2170*/  @!P2 LEA.HI.X R51, R51, c[0x0][0x19c], R78, 0x2, P3 ;  /* 0x000067003333aa11 */ /* 0x000fe200018f144e */
[----:B--2---:R-:W-:-:S04]  /*2180*/  @P5 FMUL.FTZ R69, R66, R85 ;  /* 0x0000005542455220 */ /* 0x004fc80000410000 */
[--C-:B------:R-:W-:Y:S01]  /*2190*/  IMAD.MOV.U32 R66, RZ, RZ, R69.reuse ;  /* 0x000000ffff427224 */ /* 0x100fe200078e0045 */
[----:B------:R0:W-:Y:S01]  /*21a0*/  @!P2 STG.E [R50.64], R69 ;  /* 0x000000453200a986 */ /* 0x0001e2000c101924 */
[----:B------:R-:W-:-:S03]  /*21b0*/  @!P2 IMAD.MOV.U32 R66, RZ, RZ, R69 ;  /* 0x000000ffff42a224 */ /* 0x000fc600078e0045 */
.L_x_1587:
[----:B------:R-:W-:Y:S05]  /*21c0*/  BSYNC B1 ;  /* 0x0000000000017941 */ /* 0x000fea0003800000 */
.L_x_1586:
        /* <DEDUP_REMOVED lines=14> */
.L_x_1593:
[----:B------:R-:W-:Y:S05]  /*22b0*/  BSYNC B2 ;  /* 0x0000000000027941 */ /* 0x000fea0003800000 */
.L_x_1592:
[----:B------:R-:W-:Y:S05]  /*22c0*/  @P4 BRA `(.L_x_1591) ;  /* 0x0000009000004947 */ /* 0x000fea0003800000 */
[----:B------:R-:W-:-:S13]  /*22d0*/  ISETP.NE.AND P5, PT, R2, RZ, PT ;  /* 0x000000ff0200720c */ /* 0x000fda0003fa5270 */
[----:B------:R-:W2:Y:S01]  /*22e0*/  @P5 LDG.E R78, [R48.64+0x10] ;  /* 0x00001024304e5981 */ /* 0x000ea2000c1e1900 */
[----:B0-----:R-:W-:Y:S01]  /*22f0*/  @!P2 IADD3 R51, P3, R56, R80, RZ ;  /* 0x000000503833a210 */ /* 0x001fe20007f7e0ff */
[----:B-----5:R-:W-:-:S03]  /*2300*/  FADD.FTZ R67, R32, R67 ;  /* 0x0000004320437221 */ /* 0x020fc60000010000 */
[----:B------:R-:W-:Y:S02]  /*2310*/  @!P2 LEA.HI.X.SX32 R80, R80, R61, 0x1, P3 ;  /* 0x0000003d5050a211 */ /* 0x000fe400018f0eff */
[----:B------:R-:W-:-:S04]  /*2320*/  @!P2 LEA R50, P3, R51, c[0x0][0x198], 0x2 ;  /* 0x000066003332aa11 */ /* 0x000fc800078610ff */
[----:B------:R-:W-:Y:S01]  /*2330*/  @!P2 LEA.HI.X R51, R51, c[0x0][0x19c], R80, 0x2, P3 ;  /* 0x000067003333aa11 */ /* 0x000fe200018f1450 */
[----:B--2---:R-:W-:-:S05]  /*2340*/  @P5 FMUL.FTZ R67, R67, R78 ;  /* 0x0000004e43435220 */ /* 0x004fca0000410000 */
[----:B------:R0:W-:Y:S03]  /*2350*/  @!P2 STG.E [R50.64], R67 ;  /* 0x000000433200a986 */ /* 0x0001e6000c101924 */
.L_x_1591:
[----:B------:R-:W-:Y:S05]  /*2360*/  BSYNC B1 ;  /* 0x0000000000017941 */ /* 0x000fea0003800000 */
.L_x_1590:
[----:B------:R-:W-:Y:S01]  /*2370*/  BSSY B1, `(.L_x_1594) ;  /* 0x000001a000017945 */ /* 0x000fe20003800000 */
[----:B0-----:R-:W-:Y:S01]  /*2380*/  IMAD.MOV.U32 R69, RZ, RZ, c[0x0][0x1d4] ;  /* 0x00007500ff457624 */ /* 0x001fe200078e00ff */
[----:B------:R-:W-:Y:S05]  /*2390*/  @P1 BRA `(.L_x_1595) ;  /* 0x0000017000001947 */ /* 0x000fea0003800000 */
[----:B------:R-:W-:Y:S01]  /*23a0*/  IMAD R50, R69, 0x3, R64 ;  /* 0x0000000345327824 */ /* 0x000fe200078e0240 */
        /* <DEDUP_REMOVED lines=11> */
.L_x_1597:
[----:B------:R-:W-:Y:S05]  /*2460*/  BSYNC B2 ;  /* 0x0000000000027941 */ /* 0x000fea0003800000 */
.L_x_1596:
        /* <DEDUP_REMOVED lines=10> */
.L_x_1595:
[----:B------:R-:W-:Y:S05]  /*2510*/  BSYNC B1 ;  /* 0x0000000000017941 */ /* 0x000fea0003800000 */
.L_x_1594:
        /* <DEDUP_REMOVED lines=14> */
.L_x_1601:
[----:B------:R-:W-:Y:S05]  /*2600*/  BSYNC B2 ;  /* 0x0000000000027941 */ /* 0x000fea0003800000 */
.L_x_1600:
        /* <DEDUP_REMOVED lines=10> */
.L_x_1599:
[----:B------:R-:W-:Y:S05]  /*26b0*/  BSYNC B1 ;  /* 0x0000000000017941 */ /* 0x000fea0003800000 */
.L_x_1598:
        /* <DEDUP_REMOVED lines=14> */
.L_x_1605:
[----:B------:R-:W-:Y:S05]  /*27a0*/  BSYNC B2 ;  /* 0x0000000000027941 */ /* 0x000fea0003800000 */
.L_x_1604:
        /* <DEDUP_REMOVED lines=10> */
.L_x_1603:
[----:B------:R-:W-:Y:S05]  /*2850*/  BSYNC B1 ;  /* 0x0000000000017941 */ /* 0x000fea0003800000 */
.L_x_1602:
        /* <DEDUP_REMOVED lines=14> */
.L_x_1609:
[----:B------:R-:W-:Y:S05]  /*2940*/  BSYNC B2 ;  /* 0x0000000000027941 */ /* 0x000fea0003800000 */
.L_x_1608:
        /* <DEDUP_REMOVED lines=10> */
.L_x_1607:
[----:B------:R-:W-:Y:S05]  /*29f0*/  BSYNC B1 ;  /* 0x0000000000017941 */ /* 0x000fea0003800000 */
.L_x_1606:
        /* <DEDUP_REMOVED lines=9> */
[----:B------:R-:W-:-:S04]  /*2a90*/  IADD3 R0, P3, R58, R78, RZ ;  /* 0x0000004e3a007210 */ /* 0x000fc80007f7e0ff */
[----:B0-----:R-:W-:Y:S02]  /*2aa0*/  LEA.HI.X.SX32 R51, R78, R63, 0x1, P3 ;  /* 0x0000003f4e337211 */ /* 0x001fe400018f0eff */
[----:B------:R-:W-:-:S04]  /*2ab0*/  LEA R50, P3, R0, c[0x0][0x198], 0x2 ;  /* 0x0000660000327a11 */ /* 0x000fc800078610ff */
[----:B------:R-:W-:-:S05]  /*2ac0*/  LEA.HI.X R51, R0, c[0x0][0x19c], R51, 0x2, P3 ;  /* 0x0000670000337a11 */ /* 0x000fca00018f1433 */
[----:B------:R0:W5:Y:S04]  /*2ad0*/  LDG.E R0, [R50.64] ;  /* 0x0000002432007981 */ /* 0x000168000c1e1900 */
.L_x_1613:
[----:B------:R-:W-:Y:S05]  /*2ae0*/  BSYNC B2 ;  /* 0x0000000000027941 */ /* 0x000fea0003800000 */
.L_x_1612:
        /* <DEDUP_REMOVED lines=10> */
.L_x_1611:
[----:B------:R-:W-:Y:S05]  /*2b90*/  BSYNC B1 ;  /* 0x0000000000017941 */ /* 0x000fea0003800000 */
.L_x_1610:
        /* <DEDUP_REMOVED lines=14> */
.L_x_1617:
[----:B------:R-:W-:Y:S05]  /*2c80*/  BSYNC B2 ;  /* 0x0000000000027941 */ /* 0x000fea0003800000 */
.L_x_1616:
        /* <DEDUP_REMOVED lines=10> */
.L_x_1615:
[----:B------:R-:W-:Y:S05]  /*2d30*/  BSYNC B1 ;  /* 0x0000000000017941 */ /* 0x000fea0003800000 */
.L_x_1614:
        /* <DEDUP_REMOVED lines=14> */
.L_x_1621:
[----:B------:R-:W-:Y:S05]  /*2e20*/  BSYNC B2 ;  /* 0x0000000000027941 */ /* 0x000fea0003800000 */
.L_x_1620:
        /* <DEDUP_REMOVED lines=10> */
.L_x_1619:
[----:B------:R-:W-:Y:S05]  /*2ed0*/  BSYNC B1 ;  /* 0x0000000000017941 */ /* 0x000fea0003800000 */
.L_x_1618:
        /* <DEDUP_REMOVED lines=9> */
[----:B------:R-:W-:-:S04]  /*2f70*/  IADD3 R51, P3, R58, R80, RZ ;  /* 0x000000503a337210 */ /* 0x000fc80007f7e0ff */
[----:B------:R-:W-:Y:S02]  /*2f80*/  LEA.HI.X.SX32 R78, R80, R63, 0x1, P3 ;  /* 0x0000003f504e7211 */ /* 0x000fe400018f0eff */
[----:B------:R-:W-:-:S04]  /*2f90*/  LEA R50, P3, R51, c[0x0][0x198], 0x2 ;  /* 0x0000660033327a11 */ /* 0x000fc800078610ff */
[----:B------:R-:W-:-:S05]  /*2fa0*/  LEA.HI.X R51, R51, c[0x0][0x19c], R78, 0x2, P3 ;  /* 0x0000670033337a11 */ /* 0x000fca00018f144e */
[----:B------:R0:W5:Y:S04]  /*2fb0*/  LDG.E R77, [R50.64] ;  /* 0x00000024324d7981 */ /* 0x000168000c1e1900 */
.L_x_1625:
[----:B------:R-:W-:Y:S05]  /*2fc0*/  BSYNC B2 ;  /* 0x0000000000027941 */ /* 0x000fea0003800000 */
.L_x_1624:
        /* <DEDUP_REMOVED lines=10> */
.L_x_1623:
[----:B------:R-:W-:Y:S05]  /*3070*/  BSYNC B1 ;  /* 0x0000000000017941 */ /* 0x000fea0003800000 */
.L_x_1622:
        /* <DEDUP_REMOVED lines=14> */
.L_x_1629:
[----:B------:R-:W-:Y:S05]  /*3160*/  BSYNC B2 ;  /* 0x0000000000027941 */ /* 0x000fea0003800000 */
.L_x_1628:
        /* <DEDUP_REMOVED lines=10> */
.L_x_1627:
[----:B------:R-:W-:Y:S05]  /*3210*/  BSYNC B1 ;  /* 0x0000000000017941 */ /* 0x000fea0003800000 */
.L_x_1626:
        /* <DEDUP_REMOVED lines=14> */
.L_x_1633:
[----:B------:R-:W-:Y:S05]  /*3300*/  BSYNC B2 ;  /* 0x0000000000027941 */ /* 0x000fea0003800000 */
.L_x_1632:
        /* <DEDUP_REMOVED lines=10> */
.L_x_1631:
[----:B------:R-:W-:Y:S05]  /*33b0*/  BSYNC B1 ;  /* 0x0000000000017941 */ /* 0x000fea0003800000 */
.L_x_1630:
        /* <DEDUP_REMOVED lines=14> */
.L_x_1637:
[----:B------:R-:W-:Y:S05]  /*34a0*/  BSYNC B2 ;  /* 0x0000000000027941 */ /* 0x000fea0003800000 */
.L_x_1636:
        /* <DEDUP_REMOVED lines=10> */
.L_x_1635:
[----:B------:R-:W-:Y:S05]  /*3550*/  BSYNC B1 ;  /* 0x0000000000017941 */ /* 0x000fea0003800000 */
.L_x_1634:
        /* <DEDUP_REMOVED lines=14> */
.L_x_1641:
[----:B------:R-:W-:Y:S05]  /*3640*/  BSYNC B2 ;  /* 0x0000000000027941 */ /* 0x000fea0003800000 */
.L_x_1640:
        /* <DEDUP_REMOVED lines=10> */
.L_x_1639:
[----:B------:R-:W-:Y:S05]  /*36f0*/  BSYNC B1 ;  /* 0x0000000000017941 */ /* 0x000fea0003800000 */
.L_x_1638:
        /* <DEDUP_REMOVED lines=9> */
[----:B0-----:R-:W-:-:S04]  /*3790*/  IADD3 R51, P2, R58, R78, RZ ;  /* 0x0000004e3a337210 */ /* 0x001fc80007f5e0ff */
[----:B------:R-:W-:Y:S02]  /*37a0*/  LEA.HI.X.SX32 R64, R78, R63, 0x1, P2 ;  /* 0x0000003f4e407211 */ /* 0x000fe400010f0eff */
[----:B------:R-:W-:-:S04]  /*37b0*/  LEA R50, P2, R51, c[0x0][0x198], 0x2 ;  /* 0x0000660033327a11 */ /* 0x000fc800078410ff */
[----:B------:R-:W-:-:S05]  /*37c0*/  LEA.HI.X R51, R51, c[0x0][0x19c], R64, 0x2, P2 ;  /* 0x0000670033337a11 */ /* 0x000fca00010f1440 */
[----:B------:R0:W5:Y:S04]  /*37d0*/  LDG.E R76, [R50.64] ;  /* 0x00000024324c7981 */ /* 0x000168000c1e1900 */
.L_x_1645:
[----:B------:R-:W-:Y:S05]  /*37e0*/  BSYNC B2 ;  /* 0x0000000000027941 */ /* 0x000fea0003800000 */
.L_x_1644:
        /* <DEDUP_REMOVED lines=10> */
.L_x_1643:
[----:B------:R-:W-:Y:S05]  /*3890*/  BSYNC B1 ;  /* 0x0000000000017941 */ /* 0x000fea0003800000 */
.L_x_1642:
        /* <DEDUP_REMOVED lines=18> */
.L_x_1711:
[----:B01----:R-:W-:Y:S01]  /*39c0*/  FADD.FTZ R85, R85, R50 ;  /* 0x0000003255557221 */ /* 0x003fe20000010000 */
[----:B------:R-:W-:Y:S05]  /*39d0*/  BRA.DIV ~URZ, `(.L_x_1647) ;  /* 0x00002f027f007947 */ /* 0x000fea000b800000 */
[----:B------:R0:W1:Y:S02]  /*39e0*/  SHFL.BFLY PT, R50, R85, 0x1, 0x1f ;  /* 0x0c201f0055327f89 */ /* 0x00006400000e0000 */
.L_x_1712:
[----:B------:R-:W-:Y:S01]  /*39f0*/  LOP3.LUT P1, RZ, R23, 0x3, RZ, 0xc0, !PT ;  /* 0x0000000317ff7812 */ /* 0x000fe2000782c0ff */
[----:B------:R-:W-:Y:S01]  /*3a00*/  BSSY B1, `(.L_x_1648) ;  /* 0x0000018000017945 */ /* 0x000fe20003800000 */
[----:B-1----:R-:W-:Y:S02]  /*3a10*/  FADD.FTZ R64, R85, R50 ;  /* 0x0000003255407221 */ /* 0x002fe40000010000 */
[----:B------:R-:W-:-:S13]  /*3a20*/  ISETP.GE.OR P1, PT, R57, R19, P1 ;  /* 0x000000133900720c */ /* 0x000fda0000f26670 */
        /* <DEDUP_REMOVED lines=10> */
[C---:B------:R-:W-:Y:S02]  /*3ad0*/  @P1 ISETP.GE.AND P3, PT, R57.reuse, R62, PT ;  /* 0x0000003e3900120c */ /* 0x040fe40003f66270 */
[----:B------:R-:W-:Y:S02]  /*3ae0*/  @P1 IADD3 R78, R57, 0x1, -R26 ;  /* 0x00000001394e1810 */ /* 0x000fe40007ffe81a */
[----:B------:R-:W-:-:S05]  /*3af0*/  @P1 SEL R69, R24, RZ, !P3 ;  /* 0x000000ff18451207 */ /* 0x000fca0005800000 */
[----:B------:R-:W-:-:S06]  /*3b00*/  @P1 IMAD.IADD R69, R69, 0x1, R78 ;  /* 0x0000000145451824 */ /* 0x000fcc00078e024e */
[----:B------:R-:W2:Y:S01]  /*3b10*/  @P1 I2F R69, R69 ;  /* 0x0000004500451306 */ /* 0x000ea20000201400 */
[----:B------:R-:W-:Y:S02]  /*3b20*/  FMUL.FTZ R64, R64, c[0x0][0x1f0] ;  /* 0x00007c0040407a20 */ /* 0x000fe40000410000 */
[----:B0-----:R-:W-:Y:S02]  /*3b30*/  IMAD.IADD R85, R57, 0x1, -R4 ;  /* 0x0000000139557824 */ /* 0x001fe400078e0a04 */
[----:B---3--:R-:W-:-:S04]  /*3b40*/  @P2 FADD.FTZ R64, R64, R51 ;  /* 0x0000003340402221 */ /* 0x008fc80000010000 */
[----:B--2---:R-:W-:-:S05]  /*3b50*/  @P1 FFMA.FTZ R64, R69, R80, R64 ;  /* 0x0000005045401223 */ /* 0x004fca0000010040 */
[----:B------:R0:W-:Y:S01]  /*3b60*/  STS [R85.X4+0x210], R64 ;  /* 0x0002104055007388 */ /* 0x0001e20000004800 */
[----:B------:R-:W-:-:S03]  /*3b70*/  @!P0 FMNMX.FTZ R3, R3, R64, !PT ;  /* 0x0000004003038209 */ /* 0x000fc60007810000 */
.L_x_1649:
[----:B------:R-:W-:Y:S05]  /*3b80*/  BSYNC B1 ;  /* 0x0000000000017941 */ /* 0x000fea0003800000 */
.L_x_1648:
[----:B------:R-:W-:-:S04]  /*3b90*/  IADD3 R57, R57, 0x10, RZ ;  /* 0x0000001039397810 */ /* 0x000fc80007ffe0ff */
[----:B------:R-:W-:-:S13]  /*3ba0*/  ISETP.GE.AND P0, PT, R57, R54, PT ;  /* 0x000000363900720c */ /* 0x000fda0003f06270 */
[----:B0-----:R-:W-:Y:S01]  /*3bb0*/  @P0 CALL.REL.NOINC `(.L_x_1581) ;  /* 0x0000001000000944 */ /* 0x001fe20003c00000 */
[----:B------:R-:W-:Y:S05]  /*3bc0*/  BRA `(.L_x_1650) ;  /* 0xffffe0d000007947 */ /* 0x000fea000383ffff */
.L_x_1581:
[----:B------:R-:W-:Y:S05]  /*3bd0*/  BSYNC B0 ;  /* 0x0000000000007941 */ /* 0x000fea0003800000 */
.L_x_1580:
[----:B------:R-:W-:Y:S01]  /*3be0*/  SHF.R.S32.HI R6, RZ, 0x1f, R23 ;  /* 0x0000001fff067819 */ /* 0x000fe20000011417 */
[----:B------:R-:W-:Y:S05]  /*3bf0*/  BRA.DIV ~URZ, `(.L_x_1651) ;  /* 0x00002d527f007947 */ /* 0x000fea000b800000 */
[----:B------:R0:W1:Y:S02]  /*3c00*/  SHFL.BFLY PT, R0, R3, 0x10, 0x1f ;  /* 0x0e001f0003007f89 */ /* 0x00006400000e0000 */
.L_x_1713:
[----:B-1----:R-:W-:Y:S01]  /*3c10*/  FMNMX.FTZ R85, R0, R3, !PT ;  /* 0x0000000300557209 */ /* 0x002fe20007810000 */
[----:B------:R-:W-:Y:S05]  /*3c20*/  BRA.DIV ~URZ, `(.L_x_1652) ;  /* 0x00002da27f007947 */ /* 0x000fea000b800000 */
[----:B------:R-:W1:Y:S02]  /*3c30*/  SHFL.BFLY PT, R0, R85, 0x8, 0x1f ;  /* 0x0d001f0055007f89 */ /* 0x000e6400000e0000 */
[----:B-1----:R-:W-:-:S05]  /*3c40*/  FMNMX.FTZ R0, R85, R0, !PT ;  /* 0x0000000055007209 */ /* 0x002fca0007810000 */
[----:B0-----:R0:W1:Y:S02]  /*3c50*/  SHFL.BFLY PT, R3, R0, 0x4, 0x1f ;  /* 0x0c801f0000037f89 */ /* 0x00106400000e0000 */
.L_x_1714:
        /* <DEDUP_REMOVED lines=15> */
[----:B0-----:R-:W-:Y:S01]  /*3d50*/  FMNMX.FTZ R5, R3, R0, !PT ;  /* 0x0000000003057209 */ /* 0x001fe20007810000 */
        /* <DEDUP_REMOVED lines=20> */
.L_x_1660:
[----:B------:R-:W-:Y:S01]  /*3ea0*/  BSSY B2, `(.L_x_1657) ;  /* 0x000000b000027945 */ /* 0x000fe20003800000 */
[----:B0-----:R-:W-:Y:S05]  /*3eb0*/  @!P0 BRA `(.L_x_1658) ;  /* 0x0000005000008947 */ /* 0x001fea0003800000 */
[----:B------:R-:W-:-:S06]  /*3ec0*/  MOV R6, R12 ;  /* 0x0000000c00067202 */ /* 0x000fcc0000000f00 */
[----:B------:R-:W2:Y:S01]  /*3ed0*/  LDG.E.U8 R6, [R6.64] ;  /* 0x0000002406067981 */ /* 0x000ea2000c1e1100 */
[----:B------:R-:W-:Y:S01]  /*3ee0*/  IMAD.MOV.U32 R11, RZ, RZ, RZ ;  /* 0x000000ffff0b7224 */ /* 0x000fe200078e00ff */
[----:B--2---:R-:W-:-:S13]  /*3ef0*/  ISETP.NE.AND P2, PT, R6, RZ, PT ;  /* 0x000000ff0600720c */ /* 0x004fda0003f45270 */
[----:B------:R-:W-:Y:S05]  /*3f00*/  @P2 BRA `(.L_x_1659) ;  /* 0x0000004000002947 */ /* 0x000fea0003800000 */
.L_x_1658:
[----:B------:R-:W0:Y:S02]  /*3f10*/  LDS R6, [R10] ;  /* 0x000000000a067984 */ /* 0x000e240000000800 */
[----:B01----:R-:W-:-:S04]  /*3f20*/  FADD.FTZ R6, -R13, R6 ;  /* 0x000000060d067221 */ /* 0x003fc80000010100 */
[----:B------:R-:W-:-:S04]  /*3f30*/  FMUL.FTZ R6, R6, 1.4426950216293334961 ;  /* 0x3fb8aa3b06067820 */ /* 0x000fc80000410000 */
[----:B------:R0:W1:Y:S03]  /*3f40*/  MUFU.EX2 R11, R6 ;  /* 0x00000006000b7308 */ /* 0x0000660000000800 */
.L_x_1659:
[----:B------:R-:W-:Y:S05]  /*3f50*/  BSYNC B2 ;  /* 0x0000000000027941 */ /* 0x000fea0003800000 */
.L_x_1657:
        /* <DEDUP_REMOVED lines=9> */
.L_x_1656:
[----:B------:R-:W-:Y:S05]  /*3ff0*/  BSYNC B1 ;  /* 0x0000000000017941 */ /* 0x000fea0003800000 */
.L_x_1655:
[----:B------:R-:W-:-:S13]  /*4000*/  ISETP.GE.U32.AND P0, PT, R0, 0xc0, PT ;  /* 0x000000c00000780c */ /* 0x000fda0003f06070 */
[----:B------:R-:W-:Y:S05]  /*4010*/  @!P0 BRA `(.L_x_1654) ;  /* 0x0000042000008947 */ /* 0x000fea0003800000 */
[C---:B------:R-:W-:Y:S02]  /*4020*/  LEA R5, R9.reuse, 0x200, 0x2 ;  /* 0x0000020009057811 */ /* 0x040fe400078e10ff */
[----:B------:R-:W-:Y:S02]  /*4030*/  ISETP.NE.U32.AND P0, PT, RZ, c[0x0][0x200], PT ;  /* 0x00008000ff007a0c */ /* 0x000fe40003f05070 */
[----:B0-----:R-:W-:Y:S01]  /*4040*/  IADD3 R6, P2, P3, R9, c[0x0][0x200], R17 ;  /* 0x0000800009067a10 */ /* 0x001fe20007b5e011 */
[----:B------:R-:W-:Y:S01]  /*4050*/  IMAD R5, R4, -0x4, R5 ;  /* 0xfffffffc04057824 */ /* 0x000fe200078e0205 */
[----:B------:R-:W-:Y:S02]  /*4060*/  SHF.R.S32.HI R7, RZ, 0x1f, R9 ;  /* 0x0000001fff077819 */ /* 0x000fe40000011409 */
[----:B------:R-:W-:Y:S02]  /*4070*/  ISETP.NE.AND.EX P0, PT, RZ, c[0x0][0x204], PT, P0 ;  /* 0x00008100ff007a0c */ /* 0x000fe40003f05300 */
[----:B------:R-:W-:-:S02]  /*4080*/  IADD3.X R7, R7, c[0x0][0x204], R16, P2, P3 ;  /* 0x0000810007077a10 */ /* 0x000fc400017e6410 */
[----:B------:R-:W-:-:S08]  /*4090*/  IADD3 R5, R5, 0x210, RZ ;  /* 0x0000021005057810 */ /* 0x000fd00007ffe0ff */
.L_x_1673:
[----:B------:R-:W-:Y:S01]  /*40a0*/  BSSY B1, `(.L_x_1661) ;  /* 0x000000a000017945 */ /* 0x000fe20003800000 */
[----:B------:R-:W-:Y:S05]  /*40b0*/  @!P0 BRA `(.L_x_1662) ;  /* 0x0000004000008947 */ /* 0x000fea0003800000 */
[----:B------:R-:W2:Y:S02]  /*40c0*/  LDG.E.U8 R0, [R6.64] ;  /* 0x0000002406007981 */ /* 0x000ea4000c1e1100 */
[----:B--2---:R-:W-:-:S13]  /*40d0*/  ISETP.NE.AND P2, PT, R0, RZ, PT ;  /* 0x000000ff0000720c */ /* 0x004fda0003f45270 */
[----:B------:R-:W-:Y:S01]  /*40e0*/  @P2 IMAD.MOV.U32 R0, RZ, RZ, RZ ;  /* 0x000000ffff002224 */ /* 0x000fe200078e00ff */
[----:B------:R-:W-:Y:S05]  /*40f0*/  @P2 BRA `(.L_x_1663) ;  /* 0x0000004000002947 */ /* 0x000fea0003800000 */
.L_x_1662:
[----:B------:R-:W0:Y:S02]  /*4100*/  LDS R0, [R5+-0x200] ;  /* 0xfffe000005007984 */ /* 0x000e240000000800 */
[----:B01----:R-:W-:-:S04]  /*4110*/  FADD.FTZ R0, -R13, R0 ;  /* 0x000000000d007221 */ /* 0x003fc80000010100 */
[----:B------:R-:W-:-:S06]  /*4120*/  FMUL.FTZ R0, R0, 1.4426950216293334961 ;  /* 0x3fb8aa3b00007820 */ /* 0x000fcc0000410000 */
[----:B------:R-:W0:Y:S02]  /*4130*/  MUFU.EX2 R0, R0 ;  /* 0x0000000000007308 */ /* 0x000e240000000800 */
.L_x_1663:
[----:B------:R-:W-:Y:S05]  /*4140*/  BSYNC B1 ;  /* 0x0000000000017941 */ /* 0x000fea0003800000 */
.L_x_1661:
        /* <DEDUP_REMOVED lines=8> */
.L_x_1665:
[----:B0-----:R-:W0:Y:S02]  /*41d0*/  LDS R0, [R5+-0x100] ;  /* 0xffff000005007984 */ /* 0x001e240000000800 */
[----:B01----:R-:W-:-:S04]  /*41e0*/  FADD.FTZ R0, -R13, R0 ;  /* 0x000000000d007221 */ /* 0x003fc80000010100 */
[----:B------:R-:W-:-:S06]  /*41f0*/  FMUL.FTZ R0, R0, 1.4426950216293334961 ;  /* 0x3fb8aa3b00007820 */ /* 0x000fcc0000410000 */
[----:B------:R-:W0:Y:S02]  /*4200*/  MUFU.EX2 R0, R0 ;  /* 0x0000000000007308 */ /* 0x000e240000000800 */
.L_x_1666:
[----:B------:R-:W-:Y:S05]  /*4210*/  BSYNC B1 ;  /* 0x0000000000017941 */ /* 0x000fea0003800000 */
.L_x_1664:
        /* <DEDUP_REMOVED lines=8> */
.L_x_1668:
[----:B0-----:R-:W0:Y:S02]  /*42a0*/  LDS R0, [R5] ;  /* 0x0000000005007984 */ /* 0x001e240000000800 */
[----:B01----:R-:W-:-:S04]  /*42b0*/  FADD.FTZ R0, -R13, R0 ;  /* 0x000000000d007221 */ /* 0x003fc80000010100 */
[----:B------:R-:W-:-:S06]  /*42c0*/  FMUL.FTZ R0, R0, 1.4426950216293334961 ;  /* 0x3fb8aa3b00007820 */ /* 0x000fcc0000410000 */
[----:B------:R-:W0:Y:S02]  /*42d0*/  MUFU.EX2 R0, R0 ;  /* 0x0000000000007308 */ /* 0x000e240000000800 */
.L_x_1669:
[----:B------:R-:W-:Y:S05]  /*42e0*/  BSYNC B1 ;  /* 0x0000000000017941 */ /* 0x000fea0003800000 */
.L_x_1667:
        /* <DEDUP_REMOVED lines=8> */
.L_x_1671:
[----:B0-----:R-:W0:Y:S02]  /*4370*/  LDS R0, [R5+0x100] ;  /* 0x0001000005007984 */ /* 0x001e240000000800 */
[----:B01----:R-:W-:-:S04]  /*4380*/  FADD.FTZ R0, -R13, R0 ;  /* 0x000000000d007221 */ /* 0x003fc80000010100 */
[----:B------:R-:W-:-:S06]  /*4390*/  FMUL.FTZ R0, R0, 1.4426950216293334961 ;  /* 0x3fb8aa3b00007820 */ /* 0x000fcc0000410000 */
[----:B------:R-:W0:Y:S02]  /*43a0*/  MUFU.EX2 R0, R0 ;  /* 0x0000000000007308 */ /* 0x000e240000000800 */
.L_x_1672:
[----:B------:R-:W-:Y:S05]  /*43b0*/  BSYNC B1 ;  /* 0x0000000000017941 */ /* 0x000fea0003800000 */
.L_x_1670:
[----:B------:R-:W-:Y:S01]  /*43c0*/  IADD3 R9, R9, 0x100, RZ ;  /* 0x0000010009097810 */ /* 0x000fe20007ffe0ff */
[----:B0-----:R0:W-:Y:S01]  /*43d0*/  STS [R5+0x100], R0 ;  /* 0x0001000005007388 */ /* 0x0011e20000000800 */
[----:B------:R-:W-:Y:S01]  /*43e0*/  IADD3 R6, P3, R6, 0x100, RZ ;  /* 0x0000010006067810 */ /* 0x000fe20007f7e0ff */
[----:B------:R-:W-:Y:S01]  /*43f0*/  FADD.FTZ R8, R11, R0 ;  /* 0x000000000b087221 */ /* 0x000fe20000010000 */
[----:B------:R-:W-:-:S03]  /*4400*/  ISETP.GE.AND P2, PT, R9, R26, PT ;  /* 0x0000001a0900720c */ /* 0x000fc60003f46270 */
[----:B------:R-:W-:Y:S01]  /*4410*/  IMAD.X R7, RZ, RZ, R7, P3 ;  /* 0x000000ffff077224 */ /* 0x000fe200018e0607 */
[----:B0-----:R-:W-:-:S09]  /*4420*/  IADD3 R5, R5, 0x400, RZ ;  /* 0x0000040005057810 */ /* 0x001fd20007ffe0ff */
[----:B------:R-:W-:Y:S05]  /*4430*/  @!P2 BRA `(.L_x_1673) ;  /* 0xfffffc600000a947 */ /* 0x000fea000383ffff */
.L_x_1654:
[----:B0-----:R-:W-:Y:S05]  /*4440*/  BSYNC B0 ;  /* 0x0000000000007941 */ /* 0x001fea0003800000 */
.L_x_1653:
        /* <DEDUP_REMOVED lines=18> */
[----:B0-----:R-:W-:-:S06]  /*4570*/  FADD.FTZ R0, R0, R9 ;  /* 0x0000000900007221 */ /* 0x001fcc0000010000 */
[----:B------:R-:W0:Y:S01]  /*4580*/  SHFL.IDX PT, R0, R0, RZ, 0x1f ;  /* 0x00001fff00007589 */ /* 0x000e2200000e0000 */
[----:B------:R-:W-:Y:S05]  /*4590*/  @P1 BRA.U `(.L_x_1674) ;  /* 0x000004a100001947 */ /* 0x000fea0003800000 */
[----:B------:R-:W2:Y:S01]  /*45a0*/  LDC.U8 R14, c[0x0][0x26c] ;  /* 0x00009b00ff0e7b82 */ /* 0x000ea20000000000 */
[----:B------:R-:W-:Y:S01]  /*45b0*/  BSSY B0, `(.L_x_1674) ;  /* 0x0000048000007945 */ /* 0x000fe20003800000 */
[----:B------:R-:W-:Y:S01]  /*45c0*/  CS2R R6, SRZ ;  /* 0x0000000000067805 */ /* 0x000fe2000001ff00 */
[----:B--2---:R-:W-:-:S13]  /*45d0*/  ISETP.NE.AND P0, PT, R14, RZ, PT ;  /* 0x000000ff0e00720c */ /* 0x004fda0003f05270 */
[----:B------:R-:W-:-:S04]  /*45e0*/  @P0 IMAD.MOV.U32 R5, RZ, RZ, c[0x0][0x268] ;  /* 0x00009a00ff050624 */ /* 0x000fc800078e00ff */
[----:B------:R-:W-:-:S04]  /*45f0*/  @P0 IMAD R22, R22, R5, c[0x0][0x1ec] ;  /* 0x00007b0016160624 */ /* 0x000fc800078e0205 */
[----:B------:R-:W-:-:S04]  /*4600*/  @P0 IMAD R5, R22, c[0x0][0x1d4], RZ ;  /* 0x0000750016050a24 */ /* 0x000fc800078e02ff */
[--C-:B------:R-:W-:Y:S01]  /*4610*/  @P0 IMAD.MOV.U32 R6, RZ, RZ, R5.reuse ;  /* 0x000000ffff060224 */ /* 0x100fe200078e0005 */
[----:B------:R-:W-:Y:S01]  /*4620*/  @P0 SHF.R.S32.HI R7, RZ, 0x1f, R5 ;  /* 0x0000001fff070819 */ /* 0x000fe20000011405 */
[----:B------:R-:W-:Y:S05]  /*4630*/  @P1 BRA `(.L_x_1675) ;  /* 0x000003f000001947 */ /* 0x000fea0003800000 */
[----:B------:R-:W-:Y:S01]  /*4640*/  LOP3.LUT R5, RZ, R4, RZ, 0x33, !PT ;  /* 0x00000004ff057212 */ /* 0x000fe200078e33ff */
[----:B0-----:R-:W-:Y:S01]  /*4650*/  FADD.FTZ R0, R0, 9.9999999747524270788e-07 ;  /* 0x358637bd00007421 */ /* 0x001fe20000010000 */
[----:B------:R-:W-:Y:S02]  /*4660*/  BSSY B1, `(.L_x_1676) ;  /* 0x000001a000017945 */ /* 0x000fe40003800000 */
[----:B------:R-:W-:Y:S01]  /*4670*/  IADD3 R5, -R23, R26, R5 ;  /* 0x0000001a17057210 */ /* 0x000fe20007ffe105 */
[----:B-1----:R0:W1:Y:S03]  /*4680*/  MUFU.RCP R13, R0 ;  /* 0x00000000000d7308 */ /* 0x0020660000001000 */
[----:B------:R-:W-:-:S02]  /*4690*/  LEA.HI R8, R5, 0x1, RZ, 0x1a ;  /* 0x0000000105087811 */ /* 0x000fc400078fd0ff */
[----:B------:R-:W-:Y:S02]  /*46a0*/  ISETP.GE.U32.AND P1, PT, R5, 0xc0, PT ;  /* 0x000000c00500780c */ /* 0x000fe40003f26070 */
[----:B------:R-:W-:-:S13]  /*46b0*/  LOP3.LUT P2, R9, R8, 0x3, RZ, 0xc0, !PT ;  /* 0x0000000308097812 */ /* 0x000fda000784c0ff */
[----:B------:R-:W-:Y:S05]  /*46c0*/  @!P2 BRA `(.L_x_1677) ;  /* 0x000001300000a947 */ /* 0x000fea0003800000 */
[----:B01----:R-:W-:Y:S01]  /*46d0*/  IADD3 R11, P2, R3, R6, RZ ;  /* 0x00000006030b7210 */ /* 0x003fe20007f5e0ff */
[----:B------:R-:W-:Y:S01]  /*46e0*/  IMAD.MOV.U32 R0, RZ, RZ, R9 ;  /* 0x000000ffff007224 */ /* 0x000fe200078e0009 */
[----:B------:R-:W-:Y:S02]  /*46f0*/  LEA R5, R23, 0x210, 0x2 ;  /* 0x0000021017057811 */ /* 0x000fe400078e10ff */
[----:B------:R-:W-:Y:S02]  /*4700*/  LEA R10, P3, R11, c[0x0][0x260], 0x2 ;  /* 0x000098000b0a7a11 */ /* 0x000fe400078610ff */
[----:B------:R-:W-:-:S04]  /*4710*/  LEA.HI.X.SX32 R8, R3, R7, 0x1, P2 ;  /* 0x0000000703087211 */ /* 0x000fc800010f0eff */
[----:B------:R-:W-:-:S04]  /*4720*/  LEA.HI.X R11, R11, c[0x0][0x264], R8, 0x2, P3 ;  /* 0x000099000b0b7a11 */ /* 0x000fc800018f1408 */
.L_x_1678:
        /* <DEDUP_REMOVED lines=13> */
.L_x_1677:
[----:B01----:R-:W-:Y:S05]  /*4800*/  BSYNC B1 ;  /* 0x0000000000017941 */ /* 0x003fea0003800000 */
.L_x_1676:
[----:B------:R-:W-:Y:S05]  /*4810*/  @!P1 BRA `(.L_x_1675) ;  /* 0x0000021000009947 */ /* 0x000fea0003800000 */
[----:B------:R-:W-:Y:S01]  /*4820*/  IMAD.SHL.U32 R0, R4, 0x4, RZ ;  /* 0x0000000404007824 */ /* 0x000fe200078e00ff */
[C---:B------:R-:W-:Y:S02]  /*4830*/  IADD3 R11, P0, R3.reuse, R6, RZ ;  /* 0x00000006030b7210 */ /* 0x040fe40007f1e0ff */
[----:B------:R-:W-:Y:S01]  /*4840*/  ISETP.NE.AND P2, PT, R14, RZ, PT ;  /* 0x000000ff0e00720c */ /* 0x000fe20003f45270 */
[----:B------:R-:W-:Y:S01]  /*4850*/  IMAD R0, R3, 0x4, -R0 ;  /* 0x0000000403007824 */ /* 0x000fe200078e0a00 */
[----:B------:R-:W-:-:S02]  /*4860*/  LEA R10, P1, R11, c[0x0][0x260], 0x2 ;  /* 0x000098000b0a7a11 */ /* 0x000fc400078210ff */
[----:B------:R-:W-:Y:S02]  /*4870*/  LEA.HI.X.SX32 R6, R3, R7, 0x1, P0 ;  /* 0x0000000703067211 */ /* 0x000fe400000f0eff */
[----:B------:R-:W-:Y:S02]  /*4880*/  IADD3 R0, R0, 0x210, RZ ;  /* 0x0000021000007810 */ /* 0x000fe40007ffe0ff */
[----:B------:R-:W-:-:S04]  /*4890*/  LEA.HI.X R11, R11, c[0x0][0x264], R6, 0x2, P1 ;  /* 0x000099000b0b7a11 */ /* 0x000fc800008f1406 */
.L_x_1679:
        /* <DEDUP_REMOVED lines=25> */
.L_x_1675:
[----:B------:R-:W-:Y:S05]  /*4a30*/  BSYNC B0 ;  /* 0x0000000000007941 */ /* 0x000fea0003800000 */
.L_x_1674:
[----:B0-----:R-:W-:Y:S01]  /*4a40*/  SHF.R.S32.HI R0, RZ, 0x1f, R23 ;  /* 0x0000001fff007819 */ /* 0x001fe20000011417 */
[----:B------:R-:W0:Y:S01]  /*4a50*/  S2R R28, SR_CTAID.X ;  /* 0x00000000001c7919 */ /* 0x000e220000002500 */
[----:B------:R-:W-:Y:S01]  /*4a60*/  SHF.R.S32.HI R6, RZ, 0x1f, R19 ;  /* 0x0000001fff067819 */ /* 0x000fe20000011413 */
[----:B------:R-:W-:Y:S01]  /*4a70*/  BSSY B0, `(.L_x_1680) ;  /* 0x0000022000007945 */ /* 0x000fe20003800000 */
[----:B------:R-:W-:Y:S01]  /*4a80*/  LEA.HI R5, R0, R23, RZ, 0x4 ;  /* 0x0000001700057211 */ /* 0x000fe200078f20ff */
[----:B------:R-:W0:Y:S01]  /*4a90*/  S2R R3, SR_CTAID.Y ;  /* 0x0000000000037919 */ /* 0x000e220000002600 */
[----:B------:R-:W-:Y:S01]  /*4aa0*/  LEA.HI R6, R6, R19, RZ, 0x2 ;  /* 0x0000001306067211 */ /* 0x000fe200078f10ff */
[----:B------:R-:W-:Y:S01]  /*4ab0*/  HFMA2.MMA R15, -RZ, RZ, 0, 0 ;  /* 0x00000000ff0f7435 */ /* 0x000fe200000001ff */
[----:B------:R-:W-:Y:S01]  /*4ac0*/  LOP3.LUT R0, R5, 0xfffffff0, RZ, 0xc0, !PT ;  /* 0xfffffff005007812 */ /* 0x000fe200078ec0ff */
[----:B------:R-:W-:Y:S01]  /*4ad0*/  CS2R R10, SRZ ;  /* 0x00000000000a7805 */ /* 0x000fe2000001ff00 */
[----:B------:R-:W-:-:S02]  /*4ae0*/  LOP3.LUT R6, R6, 0xfffffffc, RZ, 0xc0, !PT ;  /* 0xfffffffc06067812 */ /* 0x000fc400078ec0ff */
[----:B------:R-:W-:Y:S01]  /*4af0*/  SHF.R.S32.HI R5, RZ, 0x4, R5 ;  /* 0x00000004ff057819 */ /* 0x000fe20000011405 */
[----:B------:R-:W-:Y:S02]  /*4b00*/  IMAD.IADD R0, R23, 0x1, -R0 ;  /* 0x0000000117007824 */ /* 0x000fe400078e0a00 */
[----:B------:R-:W-:Y:S02]  /*4b10*/  IMAD.IADD R8, R19, 0x1, -R6 ;  /* 0x0000000113087824 */ /* 0x000fe400078e0a06 */
[C---:B------:R-:W-:Y:S01]  /*4b20*/  IMAD.SHL.U32 R6, R0.reuse, 0x4, RZ ;  /* 0x0000000400067824 */ /* 0x040fe200078e00ff */
[----:B------:R-:W-:Y:S02]  /*4b30*/  ISETP.GT.AND P2, PT, R0, 0xb, PT ;  /* 0x0000000b0000780c */ /* 0x000fe40003f44270 */
[----:B------:R-:W-:Y:S01]  /*4b40*/  ISETP.NE.AND P0, PT, R5, R8, PT ;  /* 0x000000080500720c */ /* 0x000fe20003f05270 */
[----:B------:R-:W-:Y:S01]  /*4b50*/  IMAD R55, R55, c[0x0][0x1d4], R6 ;  /* 0x0000750037377a24 */ /* 0x000fe200078e0206 */
[----:B------:R-:W-:-:S04]  /*4b60*/  ISETP.NE.OR P1, PT, RZ, c[0x0][0x1ec], P2 ;  /* 0x00007b00ff007a0c */ /* 0x000fc80001725670 */
[----:B------:R-:W-:Y:S02]  /*4b70*/  ISETP.NE.OR P1, PT, R5, R8, P1 ;  /* 0x000000080500720c */ /* 0x000fe40000f25670 */
[----:B------:R-:W-:Y:S01]  /*4b80*/  CS2R R8, SRZ ;  /* 0x0000000000087805 */ /* 0x000fe2000001ff00 */
[----:B0-----:R-:W-:Y:S01]  /*4b90*/  IMAD R3, R3, c[0x0][0x1d8], R28 ;  /* 0x0000760003037a24 */ /* 0x001fe200078e021c */
        /* <DEDUP_REMOVED lines=14> */
.L_x_1682:
[----:B-----5:R0:W-:Y:S02]  /*4c80*/  STS.128 [R0.X16+0x110], R8 ;  /* 0x0001100800007388 */ /* 0x0201e4000000cc00 */
.L_x_1681:
[----:B------:R-:W-:Y:S05]  /*4c90*/  BSYNC B0 ;  /* 0x0000000000007941 */ /* 0x000fea0003800000 */
.L_x_1680:
        /* <DEDUP_REMOVED lines=22> */
[----:B------:R-:W-:Y:S01]  /*4e00*/  IMAD.MOV.U32 R43, RZ, RZ, 0x4 ;  /* 0x00000004ff2b7424 */ /* 0x000fe200078e00ff */
[----:B------:R-:W-:Y:S01]  /*4e10*/  BSSY B2, `(.L_x_1687) ;  /* 0x0000024000027945 */ /* 0x000fe20003800000 */
[----:B------:R-:W-:Y:S01]  /*4e20*/  IMAD.MOV.U32 R48, RZ, RZ, R20 ;  /* 0x000000ffff307224 */ /* 0x000fe200078e0014 */
[----:B------:R-:W-:Y:S01]  /*4e30*/  CS2R R14, SRZ ;  /* 0x00000000000e7805 */ /* 0x000fe2000001ff00 */
[----:B------:R-:W-:-:S05]  /*4e40*/  IMNMX R13, R13, UR4, !PT ;  /* 0x000000040d0d7c17 */ /* 0x000fca000f800200 */
[----:B------:R-:W-:Y:S02]  /*4e50*/  IMAD.IADD R24, R12, 0x1, -R13 ;  /* 0x000000010c187824 */ /* 0x000fe400078e0a0d */
[----:B------:R-:W-:-:S03]  /*4e60*/  IMAD R13, R25, c[0x0][0x1d8], R28 ;  /* 0x00007600190d7a24 */ /* 0x000fc600078e021c */
[----:B------:R-:W-:Y:S01]  /*4e70*/  LOP3.LUT P1, RZ, R24, 0x4, RZ, 0xc0, !PT ;  /* 0x0000000418ff7812 */ /* 0x000fe2000782c0ff */
[----:B------:R-:W-:Y:S02]  /*4e80*/  IMAD R42, R13, 0x30, R6 ;  /* 0x000000300d2a7824 */ /* 0x000fe400078e0206 */
[----:B------:R-:W-:Y:S02]  /*4e90*/  CS2R R12, SRZ ;  /* 0x00000000000c7805 */ /* 0x000fe4000001ff00 */
[----:B------:R-:W-:-:S08]  /*4ea0*/  IMAD.WIDE R42, R42, R43, c[0x0][0x238] ;  /* 0x00008e002a2a7625 */ /* 0x000fd000078e022b */
[----:B------:R-:W-:Y:S05]  /*4eb0*/  @P1 BRA `(.L_x_1688) ;  /* 0x0000019000001947 */ /* 0x000fea0003800000 */
[----:B------:R-:W-:-:S05]  /*4ec0*/  IADD3 R22, P1, R55, R22, RZ ;  /* 0x0000001637167210 */ /* 0x000fca0007f3e0ff */
[----:B------:R-:W-:Y:S01]  /*4ed0*/  IMAD.X R27, R17, 0x1, R27, P1 ;  /* 0x00000001111b7824 */ /* 0x000fe200008e061b */
        /* <DEDUP_REMOVED lines=18> */
.L_x_1689:
[----:B-12--5:R-:W-:Y:S01]  /*5000*/  FFMA.FTZ R12, R22, R12, RZ ;  /* 0x0000000c160c7223 */ /* 0x026fe200000100ff */
[----:B------:R-:W-:Y:S01]  /*5010*/  IADD3 R48, R20, 0x4, RZ ;  /* 0x0000000414307810 */ /* 0x000fe20007ffe0ff */
[C---:B------:R-:W-:Y:S02]  /*5020*/  FFMA.FTZ R13, R22.reuse, R13, RZ ;  /* 0x0000000d160d7223 */ /* 0x040fe400000100ff */
[C---:B------:R-:W-:Y:S02]  /*5030*/  FFMA.FTZ R14, R22.reuse, R14, RZ ;  /* 0x0000000e160e7223 */ /* 0x040fe400000100ff */
[----:B------:R-:W-:Y:S02]  /*5040*/  FFMA.FTZ R15, R22, R15, RZ ;  /* 0x0000000f160f7223 */ /* 0x000fe400000100ff */
.L_x_1688:
[----:B------:R-:W-:Y:S05]  /*5050*/  BSYNC B2 ;  /* 0x0000000000027941 */ /* 0x000fea0003800000 */
.L_x_1687:
[----:B------:R-:W-:-:S13]  /*5060*/  LOP3.LUT P1, RZ, R24, 0xfffffffc, RZ, 0xc0, !PT ;  /* 0xfffffffc18ff7812 */ /* 0x000fda000782c0ff */
[----:B------:R-:W-:Y:S05]  /*5070*/  @!P1 BRA `(.L_x_1686) ;  /* 0x000003b000009947 */ /* 0x000fea0003800000 */
[C---:B------:R-:W-:Y:S01]  /*5080*/  IMAD R22, R48.reuse, 0x30, RZ ;  /* 0x0000003030167824 */ /* 0x040fe200078e02ff */
[----:B------:R-:W-:Y:S02]  /*5090*/  LEA R27, R48, 0x10, 0x2 ;  /* 0x00000010301b7811 */ /* 0x000fe400078e10ff */
[----:B------:R-:W-:Y:S02]  /*50a0*/  ISETP.NE.AND P1, PT, RZ, c[0x0][0x1ec], PT ;  /* 0x00007b00ff007a0c */ /* 0x000fe40003f25270 */
[----:B------:R-:W-:Y:S01]  /*50b0*/  SHF.R.S32.HI R24, RZ, 0x1f, R22 ;  /* 0x0000001fff187819 */ /* 0x000fe20000011416 */
[----:B------:R-:W-:Y:S01]  /*50c0*/  IMAD R27, R4, -0x4, R27 ;  /* 0xfffffffc041b7824 */ /* 0x000fe200078e021b */
[-C--:B------:R-:W-:Y:S02]  /*50d0*/  IADD3 R47, P4, R7, R22.reuse, RZ ;  /* 0x00000016072f7210 */ /* 0x080fe40007f9e0ff */
[----:B------:R-:W-:Y:S02]  /*50e0*/  IADD3 R22, P3, R55, R22, RZ ;  /* 0x0000001637167210 */ /* 0x000fe40007f7e0ff */
[----:B------:R-:W-:Y:S01]  /*50f0*/  IADD3 R27, R27, 0x210, RZ ;  /* 0x000002101b1b7810 */ /* 0x000fe20007ffe0ff */
[--C-:B------:R-:W-:Y:S01]  /*5100*/  IMAD.X R28, R16, 0x1, R24.reuse, P4 ;  /* 0x00000001101c7824 */ /* 0x100fe200020e0618 */
[----:B------:R-:W-:Y:S01]  /*5110*/  LEA R46, P4, R47, c[0x0][0x1a0], 0x2 ;  /* 0x000068002f2e7a11 */ /* 0x000fe200078810ff */
[----:B------:R-:W-:Y:S01]  /*5120*/  IMAD.X R45, R17, 0x1, R24, P3 ;  /* 0x00000001112d7824 */ /* 0x000fe200018e0618 */
[----:B------:R-:W-:-:S02]  /*5130*/  LEA R44, P5, R22, c[0x0][0x1a0], 0x2 ;  /* 0x00006800162c7a11 */ /* 0x000fc400078a10ff */
[----:B------:R-:W-:Y:S02]  /*5140*/  LEA.HI.X R47, R47, c[0x0][0x1a4], R28, 0x2, P4 ;  /* 0x000069002f2f7a11 */ /* 0x000fe400020f141c */
[----:B------:R-:W-:-:S05]  /*5150*/  LEA.HI.X R45, R22, c[0x0][0x1a4], R45, 0x2, P5 ;  /* 0x00006900162d7a11 */ /* 0x000fca00028f142d */
.L_x_1692:
        /* <DEDUP_REMOVED lines=14> */
.L_x_1690:
[----:B------:R3:W5:Y:S04]  /*5240*/  LDG.E.128 R32, [R44.64+0x300] ;  /* 0x000300242c207981 */ /* 0x000768000c1e1d00 */
[----:B------:R-:W4:Y:S02]  /*5250*/  LDS R22, [R27+-0x10] ;  /* 0xfffff0001b167984 */ /* 0x000f240000000800 */
[C---:B----45:R-:W-:Y:S02]  /*5260*/  FFMA.FTZ R24, R22.reuse, R28, R12 ;  /* 0x0000001c16187223 */ /* 0x070fe4000001000c */
[C---:B------:R-:W-:Y:S02]  /*5270*/  FFMA.FTZ R36, R22.reuse, R29, R13 ;  /* 0x0000001d16247223 */ /* 0x040fe4000001000d */
[----:B------:R-:W-:-:S02]  /*5280*/  FFMA.FTZ R37, R22, R30, R14 ;  /* 0x0000001e16257223 */ /* 0x000fc4000001000e */
[----:B------:R-:W-:Y:S01]  /*5290*/  FFMA.FTZ R22, R22, R31, R15 ;  /* 0x0000001f16167223 */ /* 0x000fe2000001000f */
[----:B------:R-:W-:Y:S05]  /*52a0*/  @P1 BRA `(.L_x_1691) ;  /* 0x000000b000001947 */ /* 0x000fea0003800000 */
[----:B---3--:R-:W3:Y:S04]  /*52b0*/  @P3 LDG.E.128 R12, [R42.64] ;  /* 0x000000242a0c3981 */ /* 0x008ee8000c1e1d00 */
[----:B--2---:R-:W2:Y:S02]  /*52c0*/  LDS.128 R28, [R0.X16+0x110] ;  /* 0x00011000001c7984 */ /* 0x004ea4000000cc00 */
[----:B--2---:R-:W-:Y:S02]  /*52d0*/  FADD.FTZ R32, R28, R32 ;  /* 0x000000201c207221 */ /* 0x004fe40000010000 */
        /* <DEDUP_REMOVED lines=8> */
.L_x_1691:
[----:B---3--:R3:W4:Y:S01]  /*5360*/  LDS R15, [R27] ;  /* 0x000000001b0f7984 */ /* 0x0087220000000800 */
[----:B--2---:R-:W-:Y:S02]  /*5370*/  IADD3 R46, P3, R46, 0x600, RZ ;  /* 0x000006002e2e7810 */ /* 0x004fe40007f7e0ff */
[----:B------:R-:W-:Y:S02]  /*5380*/  IADD3 R48, R48, 0x8, RZ ;  /* 0x0000000830307810 */ /* 0x000fe40007ffe0ff */
[----:B-1----:R-:W-:Y:S01]  /*5390*/  IADD3 R44, P4, R44, 0x600, RZ ;  /* 0x000006002c2c7810 */ /* 0x002fe20007f9e0ff */
[----:B------:R-:W-:Y:S01]  /*53a0*/  IMAD.X R47, RZ, RZ, R47, P3 ;  /* 0x000000ffff2f7224 */ /* 0x000fe200018e062f */
[----:B------:R-:W-:Y:S02]  /*53b0*/  ISETP.GE.AND P3, PT, R48, R21, PT ;  /* 0x000000153000720c */ /* 0x000fe40003f66270 */
[----:B---3--:R-:W-:Y:S01]  /*53c0*/  IADD3 R27, R27, 0x20, RZ ;  /* 0x000000201b1b7810 */ /* 0x008fe20007ffe0ff */
[----:B------:R-:W-:-:S02]  /*53d0*/  IMAD.X R45, RZ, RZ, R45, P4 ;  /* 0x000000ffff2d7224 */ /* 0x000fc400020e062d */
[C---:B----4-:R-:W-:Y:S02]  /*53e0*/  FFMA.FTZ R12, R15.reuse, R32, R24 ;  /* 0x000000200f0c7223 */ /* 0x050fe40000010018 */
[C---:B------:R-:W-:Y:S02]  /*53f0*/  FFMA.FTZ R13, R15.reuse, R33, R36 ;  /* 0x000000210f0d7223 */ /* 0x040fe40000010024 */
[C---:B------:R-:W-:Y:S02]  /*5400*/  FFMA.FTZ R14, R15.reuse, R34, R37 ;  /* 0x000000220f0e7223 */ /* 0x040fe40000010025 */
[----:B------:R-:W-:Y:S02]  /*5410*/  FFMA.FTZ R15, R15, R35, R22 ;  /* 0x000000230f0f7223 */ /* 0x000fe40000010016 */
[----:B------:R-:W-:Y:S05]  /*5420*/  @!P3 BRA `(.L_x_1692) ;  /* 0xfffffd300000b947 */ /* 0x000fea000383ffff */
.L_x_1686:
[----:B------:R-:W-:Y:S05]  /*5430*/  BSYNC B1 ;  /* 0x0000000000017941 */ /* 0x000fea0003800000 */
.L_x_1685:
[----:B------:R-:W-:-:S13]  /*5440*/  ISETP.GE.AND P1, PT, R20, R19, PT ;  /* 0x000000131400720c */ /* 0x000fda0003f26270 */
[----:B------:R-:W-:Y:S05]  /*5450*/  @P1 BRA `(.L_x_1684) ;  /* 0x00000b7000001947 */ /* 0x000fea0003800000 */
[----:B------:R-:W1:Y:S01]  /*5460*/  S2R R22, SR_CTAID.X ;  /* 0x0000000000167919 */ /* 0x000e620000002500 */
[----:B------:R-:W-:Y:S01]  /*5470*/  IADD3 R21, -R5, -0x2, R26 ;  /* 0xfffffffe05157810 */ /* 0x000fe20007ffe11a */
[----:B------:R-:W-:Y:S01]  /*5480*/  IMAD.MOV.U32 R42, RZ, RZ, 0x4 ;  /* 0x00000004ff2a7424 */ /* 0x000fe200078e00ff */
[----:B------:R-:W-:Y:S03]  /*5490*/  BSSY B1, `(.L_x_1693) ;  /* 0x000003a000017945 */ /* 0x000fe60003800000 */
        /* <DEDUP_REMOVED lines=17> */
[----:B-1----:R-:W-:Y:S02]  /*55b0*/  IMAD.MOV.U32 R28, RZ, RZ, RZ ;  /* 0x000000ffff1c7224 */ /* 0x002fe400078e00ff */
[----:B--2---:R-:W-:-:S04]  /*55c0*/  IMAD.MOV R22, RZ, RZ, -R29 ;  /* 0x000000ffff167224 */ /* 0x004fc800078e0a1d */
[----:B------:R-:W-:-:S04]  /*55d0*/  IMAD R33, R22, R31, RZ ;  /* 0x0000001f16217224 */ /* 0x000fc800078e02ff */
[----:B------:R-:W-:-:S06]  /*55e0*/  IMAD.HI.U32 R33, R29, R33, R28 ;  /* 0x000000211d217227 */ /* 0x000fcc00078e001c */
        /* <DEDUP_REMOVED lines=12> */
[C---:B------:R-:W-:Y:S01]  /*56b0*/  LEA R28, P1, R24.reuse, c[0x0][0x1a0], 0x2 ;  /* 0x00006800181c7a11 */ /* 0x040fe200078210ff */
[----:B------:R1:W2:Y:S03]  /*56c0*/  LDS R22, [R5.X4+0x210] ;  /* 0x0002100005167984 */ /* 0x0002a60000004800 */
[----:B------:R-:W-:-:S06]  /*56d0*/  LEA.HI.X R29, R24, c[0x0][0x1a4], R27, 0x2, P1 ;  /* 0x00006900181d7a11 */ /* 0x000fcc00008f141b */
        /* <DEDUP_REMOVED lines=15> */
.L_x_1697:
[C---:B-12--5:R-:W-:Y:S02]  /*57d0*/  FFMA.FTZ R12, R22.reuse, R28, R12 ;  /* 0x0000001c160c7223 */ /* 0x066fe4000001000c */
[C---:B------:R-:W-:Y:S02]  /*57e0*/  FFMA.FTZ R13, R22.reuse, R29, R13 ;  /* 0x0000001d160d7223 */ /* 0x040fe4000001000d */
[C---:B------:R-:W-:Y:S02]  /*57f0*/  FFMA.FTZ R14, R22.reuse, R30, R14 ;  /* 0x0000001e160e7223 */ /* 0x040fe4000001000e */
[----:B------:R-:W-:Y:S02]  /*5800*/  FFMA.FTZ R15, R22, R31, R15 ;  /* 0x0000001f160f7223 */ /* 0x000fe4000001000f */
.L_x_1696:
[----:B------:R-:W-:Y:S05]  /*5810*/  BSYNC B2 ;  /* 0x0000000000027941 */ /* 0x000fea0003800000 */
.L_x_1695:
[----:B------:R-:W-:Y:S02]  /*5820*/  IADD3 R20, R20, 0x4, RZ ;  /* 0x0000000414147810 */ /* 0x000fe40007ffe0ff */
.L_x_1694:
[----:B------:R-:W-:Y:S05]  /*5830*/  BSYNC B1 ;  /* 0x0000000000017941 */ /* 0x000fea0003800000 */
.L_x_1693:
[----:B------:R-:W-:-:S13]  /*5840*/  LOP3.LUT P1, RZ, R21, 0xfffffffc, RZ, 0xc0, !PT ;  /* 0xfffffffc15ff7812 */ /* 0x000fda000782c0ff */
[----:B------:R-:W-:Y:S05]  /*5850*/  @!P1 BRA `(.L_x_1684) ;  /* 0x0000077000009947 */ /* 0x000fea0003800000 */
[----:B------:R-:W-:Y:S01]  /*5860*/  HFMA2.MMA R29, -RZ, RZ, 0, 2.86102294921875e-06 ;  /* 0x00000030ff1d7435 */ /* 0x000fe200000001ff */
[----:B------:R-:W-:Y:S02]  /*5870*/  IMAD.SHL.U32 R27, R4, 0x4, RZ ;  /* 0x00000004041b7824 */ /* 0x000fe400078e00ff */
[----:B------:R-:W-:Y:S02]  /*5880*/  IMAD.MOV.U32 R21, RZ, RZ, RZ ;  /* 0x000000ffff157224 */ /* 0x000fe400078e00ff */
[----:B------:R-:W-:-:S05]  /*5890*/  IMAD R22, R20, 0x4, -R27 ;  /* 0x0000000414167824 */ /* 0x000fca00078e0a1b */
[----:B------:R-:W-:-:S05]  /*58a0*/  IMAD R24, R20, R29, 0xc0 ;  /* 0x000000c014187424 */ /* 0x000fca00078e021d */
.L_x_1704:
[----:B------:R-:W-:Y:S01]  /*58b0*/  IADD3 R27, R24, -0xc0, RZ ;  /* 0xffffff40181b7810 */ /* 0x000fe20007ffe0ff */
[----:B------:R-:W-:Y:S03]  /*58c0*/  BSSY B1, `(.L_x_1698) ;  /* 0x0000037000017945 */ /* 0x000fe60003800000 */
[----:B------:R-:W-:-:S04]  /*58d0*/  IADD3 R28, P1, R7, R27, RZ ;  /* 0x0000001b071c7210 */ /* 0x000fc80007f3e0ff */
[----:B------:R-:W-:Y:S02]  /*58e0*/  LEA.HI.X.SX32 R27, R27, R16, 0x1, P1 ;  /* 0x000000101b1b7211 */ /* 0x000fe400008f0eff */
[----:B------:R-:W-:Y:S02]  /*58f0*/  ISETP.GE.AND P1, PT, R20, c[0x0][0x1d4], PT ;  /* 0x0000750014007a0c */ /* 0x000fe40003f26270 */
[----:B------:R-:W-:-:S04]  /*5900*/  LEA R40, P3, R28, c[0x0][0x1a0], 0x2 ;  /* 0x000068001c287a11 */ /* 0x000fc800078610ff */
[----:B------:R-:W-:Y:S01]  /*5910*/  LEA.HI.X R41, R28, c[0x0][0x1a4], R27, 0x2, P3 ;  /* 0x000069001c297a11 */ /* 0x000fe200018f141b */
[----:B------:R-:W-:-:S06]  /*5920*/  IMAD.IADD R27, R22, 0x1, R21 ;  /* 0x00000001161b7824 */ /* 0x000fcc00078e0215 */
        /* <DEDUP_REMOVED lines=44> */
.L_x_1700:
[C---:B-12--5:R-:W-:Y:S02]  /*5bf0*/  FFMA.FTZ R12, R44.reuse, R28, R12 ;  /* 0x0000001c2c0c7223 */ /* 0x066fe4000001000c */
[C---:B------:R-:W-:Y:S02]  /*5c00*/  FFMA.FTZ R13, R44.reuse, R29, R13 ;  /* 0x0000001d2c0d7223 */ /* 0x040fe4000001000d */
[C---:B------:R-:W-:Y:S02]  /*5c10*/  FFMA.FTZ R14, R44.reuse, R30, R14 ;  /* 0x0000001e2c0e7223 */ /* 0x040fe4000001000e */
[----:B------:R-:W-:Y:S02]  /*5c20*/  FFMA.FTZ R15, R44, R31, R15 ;  /* 0x0000001f2c0f7223 */ /* 0x000fe4000001000f */
.L_x_1699:
[----:B------:R-:W-:Y:S05]  /*5c30*/  BSYNC B1 ;  /* 0x0000000000017941 */ /* 0x000fea0003800000 */
.L_x_1698:
        /* <DEDUP_REMOVED lines=47> */
.L_x_1703:
[C---:B-1---5:R-:W-:Y:S02]  /*5f30*/  FFMA.FTZ R12, R27.reuse, R28, R12 ;  /* 0x0000001c1b0c7223 */ /* 0x062fe4000001000c */
[C---:B------:R-:W-:Y:S02]  /*5f40*/  FFMA.FTZ R13, R27.reuse, R29, R13 ;  /* 0x0000001d1b0d7223 */ /* 0x040fe4000001000d */
[C---:B------:R-:W-:Y:S02]  /*5f50*/  FFMA.FTZ R14, R27.reuse, R30, R14 ;  /* 0x0000001e1b0e7223 */ /* 0x040fe4000001000e */
[----:B------:R-:W-:Y:S02]  /*5f60*/  FFMA.FTZ R15, R27, R31, R15 ;  /* 0x0000001f1b0f7223 */ /* 0x000fe4000001000f */
.L_x_1702:
[----:B------:R-:W-:Y:S05]  /*5f70*/  BSYNC B1 ;  /* 0x0000000000017941 */ /* 0x000fea0003800000 */
.L_x_1701:
[----:B------:R-:W-:Y:S02]  /*5f80*/  IADD3 R20, R20, 0x8, RZ ;  /* 0x0000000814147810 */ /* 0x000fe40007ffe0ff */
[----:B------:R-:W-:Y:S02]  /*5f90*/  IADD3 R21, R21, 0x20, RZ ;  /* 0x0000002015157810 */ /* 0x000fe40007ffe0ff */
[----:B------:R-:W-:-:S02]  /*5fa0*/  ISETP.GE.AND P1, PT, R20, R19, PT ;  /* 0x000000131400720c */ /* 0x000fc40003f26270 */
[----:B------:R-:W-:-:S11]  /*5fb0*/  IADD3 R24, R24, 0x180, RZ ;  /* 0x0000018018187810 */ /* 0x000fd60007ffe0ff */
[----:B------:R-:W-:Y:S05]  /*5fc0*/  @!P1 BRA `(.L_x_1704) ;  /* 0xfffff8e000009947 */ /* 0x000fea000383ffff */
.L_x_1684:
[----:B------:R-:W-:Y:S05]  /*5fd0*/  BSYNC B0 ;  /* 0x0000000000007941 */ /* 0x000fea0003800000 */
.L_x_1683:
        /* <DEDUP_REMOVED lines=8> */
[----:B------:R-:W-:-:S06]  /*6060*/  LEA.HI.X R29, R0, c[0x0][0x1a4], R17, 0x2, P0 ;  /* 0x00006900001d7a11 */ /* 0x000fcc00000f1411 */
[----:B------:R-:W5:Y:S01]  /*6070*/  LDG.E.128 R28, [R28.64] ;  /* 0x000000241c1c7981 */ /* 0x000f62000c1e1d00 */
[----:B------:R-:W-:Y:S01]  /*6080*/  IMAD.IADD R4, R19, 0x1, -R4 ;  /* 0x0000000113047824 */ /* 0x000fe200078e0a04 */
[----:B------:R-:W-:-:S05]  /*6090*/  ISETP.NE.AND P0, PT, RZ, c[0x0][0x1ec], PT ;  /* 0x00007b00ff007a0c */ /* 0x000fca0003f05270 */
[----:B------:R-:W0:Y:S08]  /*60a0*/  LDS R4, [R4.X4+0x210] ;  /* 0x0002100004047984 */ /* 0x000e300000004800 */
        /* <DEDUP_REMOVED lines=22> */
.L_x_1707:
[C---:B0----5:R-:W-:Y:S02]  /*6210*/  FFMA.FTZ R12, R4.reuse, R28, R12 ;  /* 0x0000001c040c7223 */ /* 0x061fe4000001000c */
[C---:B------:R-:W-:Y:S02]  /*6220*/  FFMA.FTZ R13, R4.reuse, R29, R13 ;  /* 0x0000001d040d7223 */ /* 0x040fe4000001000d */
[C---:B------:R-:W-:Y:S02]  /*6230*/  FFMA.FTZ R14, R4.reuse, R30, R14 ;  /* 0x0000001e040e7223 */ /* 0x040fe4000001000e */
[----:B------:R-:W-:Y:S02]  /*6240*/  FFMA.FTZ R15, R4, R31, R15 ;  /* 0x0000001f040f7223 */ /* 0x000fe4000001000f */
.L_x_1706:
[----:B------:R-:W-:Y:S05]  /*6250*/  BSYNC B0 ;  /* 0x0000000000007941 */ /* 0x000fea0003800000 */
.L_x_1705:
        /* <DEDUP_REMOVED lines=28> */
.L_x_1708:
        /* <DEDUP_REMOVED lines=36> */
.L_x_1576:
[----:B------:R-:W-:Y:S01]  /*6660*/  IMAD.MOV.U32 R78, RZ, RZ, 0x10 ;  /* 0x00000010ff4e7424 */ /* 0x000fe200078e00ff */
[----:B------:R-:W-:Y:S01]  /*6670*/  MOV R50, 0x66b0 ;  /* 0x000066b000327802 */ /* 0x000fe20000000f00 */
[----:B------:R-:W-:Y:S02]  /*6680*/  IMAD.MOV.U32 R69, RZ, RZ, 0x1f ;  /* 0x0000001fff457424 */ /* 0x000fe400078e00ff */
[----:B------:R-:W-:Y:S02]  /*6690*/  IMAD.MOV.U32 R64, RZ, RZ, -0x1 ;  /* 0xffffffffff407424 */ /* 0x000fe400078e00ff */
[----:B0--3--:R-:W-:Y:S05]  /*66a0*/  CALL.REL.NOINC `($__internal_11_$__cuda_sm70_shflsync_bfly_p) ;  /* 0x0000040000007944 */ /* 0x009fea0003c00000 */
[----:B-1----:R-:W-:Y:S01]  /*66b0*/  IMAD.MOV.U32 R0, RZ, RZ, R69 ;  /* 0x000000ffff007224 */ /* 0x002fe200078e0045 */
[----:B0-----:R-:W-:Y:S05]  /*66c0*/  BRA `(.L_x_1709) ;  /* 0xffffafe000007947 */ /* 0x001fea000383ffff */
.L_x_1577:
[----:B------:R-:W-:Y:S01]  /*66d0*/  IMAD.MOV.U32 R78, RZ, RZ, 0x8 ;  /* 0x00000008ff4e7424 */ /* 0x000fe200078e00ff */
[----:B------:R-:W-:Y:S01]  /*66e0*/  MOV R50, 0x6720 ;  /* 0x0000672000327802 */ /* 0x000fe20000000f00 */
[----:B------:R-:W-:Y:S02]  /*66f0*/  IMAD.MOV.U32 R69, RZ, RZ, 0x1f ;  /* 0x0000001fff457424 */ /* 0x000fe400078e00ff */
[----:B------:R-:W-:-:S02]  /*6700*/  IMAD.MOV.U32 R64, RZ, RZ, -0x1 ;  /* 0xffffffffff407424 */ /* 0x000fc400078e00ff */
[----:B0--3--:R-:W-:Y:S05]  /*6710*/  CALL.REL.NOINC `($__internal_11_$__cuda_sm70_shflsync_bfly_p) ;  /* 0x0000039000007944 */ /* 0x009fea0003c00000 */
[----:B01----:R-:W-:Y:S01]  /*6720*/  FADD.FTZ R85, R85, R69 ;  /* 0x0000004555557221 */ /* 0x003fe20000010000 */
[----:B------:R-:W-:Y:S01]  /*6730*/  MOV R50, 0x6780 ;  /* 0x0000678000327802 */ /* 0x000fe20000000f00 */
[----:B------:R-:W-:-:S02]  /*6740*/  IMAD.MOV.U32 R78, RZ, RZ, 0x4 ;  /* 0x00000004ff4e7424 */ /* 0x000fc400078e00ff */
[----:B------:R-:W-:Y:S02]  /*6750*/  IMAD.MOV.U32 R69, RZ, RZ, 0x1f ;  /* 0x0000001fff457424 */ /* 0x000fe400078e00ff */
[----:B------:R-:W-:Y:S02]  /*6760*/  IMAD.MOV.U32 R64, RZ, RZ, -0x1 ;  /* 0xffffffffff407424 */ /* 0x000fe400078e00ff */
[----:B------:R-:W-:Y:S05]  /*6770*/  CALL.REL.NOINC `($__internal_11_$__cuda_sm70_shflsync_bfly_p) ;  /* 0x0000033000007944 */ /* 0x000fea0003c00000 */
[----:B01----:R-:W-:Y:S01]  /*6780*/  FADD.FTZ R85, R85, R69 ;  /* 0x0000004555557221 */ /* 0x003fe20000010000 */
[----:B------:R-:W-:Y:S01]  /*6790*/  MOV R50, 0x67e0 ;  /* 0x000067e000327802 */ /* 0x000fe20000000f00 */
[----:B------:R-:W-:Y:S02]  /*67a0*/  IMAD.MOV.U32 R78, RZ, RZ, 0x2 ;  /* 0x00000002ff4e7424 */ /* 0x000fe400078e00ff */
[----:B------:R-:W-:Y:S02]  /*67b0*/  IMAD.MOV.U32 R69, RZ, RZ, 0x1f ;  /* 0x0000001fff457424 */ /* 0x000fe400078e00ff */
[----:B------:R-:W-:Y:S02]  /*67c0*/  IMAD.MOV.U32 R64, RZ, RZ, -0x1 ;  /* 0xffffffffff407424 */ /* 0x000fe400078e00ff */
[----:B------:R-:W-:Y:S05]  /*67d0*/  CALL.REL.NOINC `($__internal_11_$__cuda_sm70_shflsync_bfly_p) ;  /* 0x000002d000007944 */ /* 0x000fea0003c00000 */
[----:B-1----:R-:W-:Y:S01]  /*67e0*/  FADD.FTZ R6, R85, R69 ;  /* 0x0000004555067221 */ /* 0x002fe20000010000 */
[----:B------:R-:W-:Y:S01]  /*67f0*/  MOV R50, 0x6850 ;  /* 0x0000685000327802 */ /* 0x000fe20000000f00 */
[----:B0-----:R-:W-:-:S02]  /*6800*/  IMAD.MOV.U32 R78, RZ, RZ, 0x1 ;  /* 0x00000001ff4e7424 */ /* 0x001fc400078e00ff */
[----:B------:R-:W-:Y:S02]  /*6810*/  IMAD.MOV.U32 R69, RZ, RZ, 0x1f ;  /* 0x0000001fff457424 */ /* 0x000fe400078e00ff */
[----:B------:R-:W-:Y:S02]  /*6820*/  IMAD.MOV.U32 R64, RZ, RZ, -0x1 ;  /* 0xffffffffff407424 */ /* 0x000fe400078e00ff */
[----:B------:R-:W-:Y:S02]  /*6830*/  IMAD.MOV.U32 R85, RZ, RZ, R6 ;  /* 0x000000ffff557224 */ /* 0x000fe400078e0006 */
[----:B------:R-:W-:Y:S05]  /*6840*/  CALL.REL.NOINC `($__internal_11_$__cuda_sm70_shflsync_bfly_p) ;  /* 0x0000026000007944 */ /* 0x000fea0003c00000 */
[----:B-1----:R-:W-:Y:S01]  /*6850*/  IMAD.MOV.U32 R5, RZ, RZ, R69 ;  /* 0x000000ffff057224 */ /* 0x002fe200078e0045 */
[----:B0-----:R-:W-:Y:S05]  /*6860*/  BRA `(.L_x_1710) ;  /* 0xffffaed000007947 */ /* 0x001fea000383ffff */
.L_x_1646:
[----:B------:R-:W-:Y:S01]  /*6870*/  HFMA2.MMA R69, -RZ, RZ, 0, 1.847743988037109375e-06 ;  /* 0x0000001fff457435 */ /* 0x000fe200000001ff */
[----:B------:R-:W-:Y:S01]  /*6880*/  IMAD.MOV.U32 R78, RZ, RZ, 0x2 ;  /* 0x00000002ff4e7424 */ /* 0x000fe200078e00ff */
[----:B------:R-:W-:Y:S01]  /*6890*/  MOV R50, 0x68c0 ;  /* 0x000068c000327802 */ /* 0x000fe20000000f00 */
[----:B------:R-:W-:-:S03]  /*68a0*/  IMAD.MOV.U32 R64, RZ, RZ, -0x1 ;  /* 0xffffffffff407424 */ /* 0x000fc600078e00ff */
[----:B------:R-:W-:Y:S05]  /*68b0*/  CALL.REL.NOINC `($__internal_11_$__cuda_sm70_shflsync_bfly_p) ;  /* 0x000001f000007944 */ /* 0x000fea0003c00000 */
[----:B-1----:R-:W-:Y:S01]  /*68c0*/  IMAD.MOV.U32 R50, RZ, RZ, R69 ;  /* 0x000000ffff327224 */ /* 0x002fe200078e0045 */
[----:B0-----:R-:W-:Y:S05]  /*68d0*/  BRA `(.L_x_1711) ;  /* 0xffffd0e000007947 */ /* 0x001fea000383ffff */
.L_x_1647:
[----:B------:R-:W-:Y:S01]  /*68e0*/  IMAD.MOV.U32 R78, RZ, RZ, 0x1 ;  /* 0x00000001ff4e7424 */ /* 0x000fe200078e00ff */
[----:B------:R-:W-:Y:S01]  /*68f0*/  MOV R50, 0x6930 ;  /* 0x0000693000327802 */ /* 0x000fe20000000f00 */
[----:B------:R-:W-:-:S02]  /*6900*/  IMAD.MOV.U32 R69, RZ, RZ, 0x1f ;  /* 0x0000001fff457424 */ /* 0x000fc400078e00ff */
[----:B------:R-:W-:Y:S02]  /*6910*/  IMAD.MOV.U32 R64, RZ, RZ, -0x1 ;  /* 0xffffffffff407424 */ /* 0x000fe400078e00ff */
[----:B------:R-:W-:Y:S05]  /*6920*/  CALL.REL.NOINC `($__internal_11_$__cuda_sm70_shflsync_bfly_p) ;  /* 0x0000018000007944 */ /* 0x000fea0003c00000 */
[----:B-1----:R-:W-:Y:S01]  /*6930*/  IMAD.MOV.U32 R50, RZ, RZ, R69 ;  /* 0x000000ffff327224 */ /* 0x002fe200078e0045 */
[----:B0-----:R-:W-:Y:S05]  /*6940*/  BRA `(.L_x_1712) ;  /* 0xffffd0a000007947 */ /* 0x001fea000383ffff */
.L_x_1651:
[----:B------:R-:W-:Y:S01]  /*6950*/  IMAD.MOV.U32 R85, RZ, RZ, R3 ;  /* 0x000000ffff557224 */ /* 0x000fe200078e0003 */
[----:B------:R-:W-:Y:S01]  /*6960*/  MOV R50, 0x69b0 ;  /* 0x000069b000327802 */ /* 0x000fe20000000f00 */
[----:B------:R-:W-:Y:S02]  /*6970*/  IMAD.MOV.U32 R78, RZ, RZ, 0x10 ;  /* 0x00000010ff4e7424 */ /* 0x000fe400078e00ff */
[----:B------:R-:W-:Y:S02]  /*6980*/  IMAD.MOV.U32 R69, RZ, RZ, 0x1f ;  /* 0x0000001fff457424 */ /* 0x000fe400078e00ff */
[----:B------:R-:W-:Y:S02]  /*6990*/  IMAD.MOV.U32 R64, RZ, RZ, -0x1 ;  /* 0xffffffffff407424 */ /* 0x000fe400078e00ff */
[----:B------:R-:W-:Y:S05]  /*69a0*/  CALL.REL.NOINC `($__internal_11_$__cuda_sm70_shflsync_bfly_p) ;  /* 0x0000010000007944 */ /* 0x000fea0003c00000 */
[----:B-1----:R-:W-:Y:S01]  /*69b0*/  IMAD.MOV.U32 R0, RZ, RZ, R69 ;  /* 0x000000ffff007224 */ /* 0x002fe200078e0045 */
[----:B0-----:R-:W-:Y:S05]  /*69c0*/  BRA `(.L_x_1713) ;  /* 0xffffd24000007947 */ /* 0x001fea000383ffff */
.L_x_1652:
[----:B------:R-:W-:Y:S01]  /*69d0*/  IMAD.MOV.U32 R78, RZ, RZ, 0x8 ;  /* 0x00000008ff4e7424 */ /* 0x000fe200078e00ff */
[----:B------:R-:W-:Y:S01]  /*69e0*/  MOV R50, 0x6a20 ;  /* 0x00006a2000327802 */ /* 0x000fe20000000f00 */
[----:B------:R-:W-:-:S02]  /*69f0*/  IMAD.MOV.U32 R69, RZ, RZ, 0x1f ;  /* 0x0000001fff457424 */ /* 0x000fc400078e00ff */
[----:B------:R-:W-:Y:S02]  /*6a00*/  IMAD.MOV.U32 R64, RZ, RZ, -0x1 ;  /* 0xffffffffff407424 */ /* 0x000fe400078e00ff */
[----:B0-----:R-:W-:Y:S05]  /*6a10*/  CALL.REL.NOINC `($__internal_11_$__cuda_sm70_shflsync_bfly_p) ;  /* 0x0000009000007944 */ /* 0x001fea0003c00000 */
[----:B-1----:R-:W-:Y:S01]  /*6a20*/  FMNMX.FTZ R0, R85, R69, !PT ;  /* 0x0000004555007209 */ /* 0x002fe20007810000 */
[----:B0-----:R-:W-:Y:S01]  /*6a30*/  IMAD.MOV.U32 R78, RZ, RZ, 0x4 ;  /* 0x00000004ff4e7424 */ /* 0x001fe200078e00ff */
[----:B------:R-:W-:Y:S01]  /*6a40*/  MOV R50, 0x6a90 ;  /* 0x00006a9000327802 */ /* 0x000fe20000000f00 */
[----:B------:R-:W-:Y:S02]  /*6a50*/  IMAD.MOV.U32 R69, RZ, RZ, 0x1f ;  /* 0x0000001fff457424 */ /* 0x000fe400078e00ff */
[----:B------:R-:W-:Y:S02]  /*6a60*/  IMAD.MOV.U32 R64, RZ, RZ, -0x1 ;  /* 0xffffffffff407424 */ /* 0x000fe400078e00ff */
[----:B------:R-:W-:Y:S02]  /*6a70*/  IMAD.MOV.U32 R85, RZ, RZ, R0 ;  /* 0x000000ffff557224 */ /* 0x000fe400078e0000 */
[----:B------:R-:W-:Y:S05]  /*6a80*/  CALL.REL.NOINC `($__internal_11_$__cuda_sm70_shflsync_bfly_p) ;  /* 0x0000002000007944 */ /* 0x000fea0003c00000 */
[----:B-1----:R-:W-:Y:S01]  /*6a90*/  IMAD.MOV.U32 R3, RZ, RZ, R69 ;  /* 0x000000ffff037224 */ /* 0x002fe200078e0045 */
[----:B0-----:R-:W-:Y:S05]  /*6aa0*/  BRA `(.L_x_1714) ;  /* 0xffffd1b000007947 */ /* 0x001fea000383ffff */
        .weak           $__internal_11_$__cuda_sm70_shflsync_bfly_p
        .type           $__internal_11_$__cuda_sm70_shflsync_bfly_p,@function
        .size           $__internal_11_$__cuda_sm70_shflsync_bfly_p,(.L_x_2736 - $__internal_11_$__cuda_sm70_shflsync_bfly_p)
$__internal_11_$__cuda_sm70_shflsync_bfly_p:
[----:B------:R-:W-:Y:S01]  /*6ab0*/  IMAD.MOV.U32 R51, RZ, RZ, 0x0 ;  /* 0x00000000ff337424 */ /* 0x000fe200078e00ff */
[----:B------:R-:W-:Y:S04]  /*6ac0*/  WARPSYNC R64 ;  /* 0x0000004000007348 */ /* 0x000fe80003800000 */
[----:B------:R0:W1:Y:S01]  /*6ad0*/  SHFL.BFLY PT, R69, R85, R78, R69 ;  /* 0x0c00004e55457389 */ /* 0x00006200000e0045 */
[----:B------:R-:W-:Y:S05]  /*6ae0*/  RET.REL.NODEC R50 `(_ZN4mmha33masked_multihead_attention_kernelIfLi48ELi64ELi4ELi16ELi64ELb1ELb0EEEv26Multihead_attention_paramsIT_XT5_EE) ;  /* 0xffff951032007950 */ /* 0x000fea0003c3ffff */
.L_x_1715:
        /* <DEDUP_REMOVED lines=9> */
.L_x_2736:


//--------------------- .text._ZN4mmha33masked_multihead_attention_kernelItLi48ELi64ELi1ELi8ELi256ELb0ELb1EEEv26Multihead_attention_paramsIT_XT5_EE --------------------------
	.section	.text._ZN4mmha33masked_multihead_attention_kernelItLi48ELi64ELi1ELi8ELi256ELb0ELb1EEEv26Multihead_attention_paramsIT_XT5_EE,"ax",@progbits
	.sectioninfo	@"SHI_REGISTERS=86"
	.align	128
        .global         _ZN4mmha33masked_multihead_attention_kernelItLi48ELi64ELi1ELi8ELi256ELb0ELb1EEEv26Multihead_attention_paramsIT_XT5_EE
        .type           _ZN4mmha33masked_multihead_attention_kernelItLi48ELi64ELi1ELi8ELi256ELb0ELb1EEEv26Multihead_attention_paramsIT_XT5_EE,@function
        .size           _ZN4mmha33masked_multihead_attention_kernelItLi48ELi64ELi1ELi8ELi256ELb0ELb1EEEv26Multihead_attention_paramsIT_XT5_EE,(.L_x_2737 - _ZN4mmha33masked_multihead_attention_kernelItLi48ELi64ELi1ELi8ELi256ELb0ELb1EEEv26Multihead_attention_paramsIT_XT5_EE)
        .other          _ZN4mmha33masked_multihead_attention_kernelItLi48ELi64ELi1ELi8ELi256ELb0ELb1EEEv26Multihead_attention_paramsIT_XT5_EE,@"STO_CUDA_ENTRY STV_DEFAULT"
_ZN4mmha33masked_multihead_attention_kernelItLi48ELi64ELi1ELi8ELi256ELb0ELb1EEEv26Multihead_attention_paramsIT_XT5_EE:
.text._ZN4mmha33masked_multihead_attention_kernelItLi48ELi64ELi1ELi8ELi256ELb0ELb1EEEv26Multihead_attention_paramsIT_XT5_EE:
[----:B------:R-:W-:Y:S02]  /*0000*/  IMAD.MOV.U32 R1, RZ, RZ, c[0x0][0x28] ;  /* 0x00000a00ff017624 */ /* 0x000fe400078e00ff */
[----:B------:R-:W-:Y:S01]  /*0010*/  ISETP.NE.U32.AND P0, PT, RZ, c[0x0][0x270], PT ;  /* 0x00009c00ff007a0c */ /* 0x000fe20003f05070 */
[----:B------:R-:W-:Y:S01]  /*0020*/  ULDC.64 UR36, c[0x0][0x118] ;  /* 0x0000460000247ab9 */ /* 0x000fe20000000a00 */
[----:B------:R-:W0:Y:S02]  /*0030*/  S2UR UR6, SR_CTAID.Y ;  /* 0x00000000000679c3 */ /* 0x000e240000002600 */
[----:B------:R-:W-:-:S13]  /*0040*/  ISETP.NE.AND.EX P0, PT, RZ, c[0x0][0x274], PT, P0 ;  /* 0x00009d00ff007a0c */ /* 0x000fda0003f05300 */
[----:B------:R-:W-:Y:S05]  /*0050*/  @!P0 BRA `(.L_x_1716) ;  /* 0x0000008000008947 */ /* 0x000fea0003800000 */
[----:B------:R-:W-:Y:S02]  /*0060*/  ULDC.64 UR4, c[0x0][0x270] ;  /* 0x00009c0000047ab9 */ /* 0x000fe40000000a00 */
[----:B0-----:R-:W-:-:S04]  /*0070*/  UIADD3 UR4, UP0, UR6, UR4, URZ ;  /* 0x0000000406047290 */ /* 0x001fc8000ff1e03f */
[----:B------:R-:W-:Y:S02]  /*0080*/  ULEA.HI.X.SX32 UR5, UR6, UR5, 0x1, UP0 ;  /* 0x0000000506057291 */ /* 0x000fe400080f0e3f */
[----:B------:R-:W-:-:S04]  /*0090*/  IMAD.U32 R2, RZ, RZ, UR4 ;  /* 0x00000004ff027e24 */ /* 0x000fc8000f8e00ff */
[----:B------:R-:W-:-:S05]  /*00a0*/  IMAD.U32 R3, RZ, RZ, UR5 ;  /* 0x00000005ff037e24 */ /* 0x000fca000f8e00ff */
[----:B------:R-:W2:Y:S02]  /*00b0*/  LDG.E.U8 R2, [R2.64] ;  /* 0x0000002402027981 */ /* 0x000ea4000c1e1100 */
[----:B--2---:R-:W-:-:S13]  /*00c0*/  ISETP.NE.AND P0, PT, R2, 0x1, PT ;  /* 0x000000010200780c */ /* 0x004fda0003f05270 */
[----:B------:R-:W-:Y:S05]  /*00d0*/  @!P0 EXIT ;  /* 0x000000000000894d */ /* 0x000fea0003800000 */
.L_x_1716:
[----:B------:R-:W-:Y:S01]  /*00e0*/  IABS R4, c[0x0][0x1d0] ;  /* 0x0000740000047a13 */ /* 0x000fe20000000000 */
[----:B------:R-:W1:Y:S01]  /*00f0*/  S2R R3, SR_CTAID.Y ;  /* 0x0000000000037919 */ /* 0x000e620000002600 */
[----:B------:R-:W-:Y:S02]  /*0100*/  ULDC.64 UR8, c[0x0][0x280] ;  /* 0x0000a00000087ab9 */ /* 0x000fe40000000a00 */
[----:B------:R-:W2:Y:S01]  /*0110*/  R2UR UR11, R4 ;  /* 0x00000000040b73c2 */ /* 0x000ea200000e0000 */
[----:B------:R-:W-:Y:S02]  /*0120*/  UISETP.NE.U32.AND UP0, UPT, URZ, UR8, UPT ;  /* 0x000000083f00728c */ /* 0x000fe4000bf05070 */
[----:B------:R-:W-:Y:S02]  /*0130*/  ULDC.64 UR44, c[0x0][0x1d0] ;  /* 0x00007400002c7ab9 */ /* 0x000fe40000000a00 */
[----:B------:R-:W-:-:S03]  /*0140*/  UISETP.NE.AND.EX UP0, UPT, URZ, UR9, UPT, UP0 ;  /* 0x000000093f00728c */ /* 0x000fc6000bf05300 */
[----:B------:R-:W-:-:S03]  /*0150*/  ULDC.64 UR8, c[0x0][0x280] ;  /* 0x0000a00000087ab9 */ /* 0x000fc60000000a00 */
[----:B------:R-:W-:-:S05]  /*0160*/  PLOP3.LUT P0, PT, PT, PT, UP0, 0x80, 0x0 ;  /* 0x000000000000781c */ /* 0x000fca0003f0f008 */
[----:B------:R-:W-:Y:S02]  /*0170*/  @UP0 UMOV UR4, 0x4 ;  /* 0x0000000400040882 */ /* 0x000fe40000000000 */
[----:B0-----:R-:W-:Y:S01]  /*0180*/  @UP0 UIMAD.WIDE UR8, UR6, UR4, UR8 ;  /* 0x00000004060802a5 */ /* 0x001fe2000f8e0208 */
[----:B-1----:R-:W-:Y:S02]  /*0190*/  IABS R5, R3 ;  /* 0x0000000300057213 */ /* 0x002fe40000000000 */
[----:B------:R-:W-:Y:S01]  /*01a0*/  UMOV UR4, URZ ;  /* 0x0000003f00047c82 */ /* 0x000fe20008000000 */
[----:B--2---:R-:W0:Y:S01]  /*01b0*/  I2F.RP R0, UR11 ;  /* 0x0000000b00007d06 */ /* 0x004e220008209400 */
[----:B------:R-:W1:Y:S01]  /*01c0*/  R2UR UR10, R5 ;  /* 0x00000000050a73c2 */ /* 0x000e6200000e0000 */
[----:B------:R-:W-:-:S06]  /*01d0*/  IMAD.U32 R3, RZ, RZ, UR9 ;  /* 0x00000009ff037e24 */ /* 0x000fcc000f8e00ff */
[----:B0-----:R-:W0:Y:S02]  /*01e0*/  MUFU.RCP R0, R0 ;  /* 0x0000000000007308 */ /* 0x001e240000001000 */
[----:B0-----:R-:W-:-:S06]  /*01f0*/  IADD3 R2, R0, 0xffffffe, RZ ;  /* 0x0ffffffe00027810 */ /* 0x001fcc0007ffe0ff */
[----:B------:R-:W0:Y:S02]  /*0200*/  F2I.FTZ.U32.TRUNC.NTZ R2, R2 ;  /* 0x0000000200027305 */ /* 0x000e24000021f000 */
[----:B0-----:R0:W2:Y:S02]  /*0210*/  R2UR UR5, R2 ;  /* 0x00000000020573c2 */ /* 0x0010a400000e0000 */
[----:B0-----:R-:W-:Y:S01]  /*0220*/  IMAD.U32 R2, RZ, RZ, UR8 ;  /* 0x00000008ff027e24 */ /* 0x001fe2000f8e00ff */
[----:B------:R-:W-:-:S04]  /*0230*/  ULDC.64 UR8, c[0x0][0x240] ;  /* 0x0000900000087ab9 */ /* 0x000fc80000000a00 */
[----:B------:R0:W3:Y:S01]  /*0240*/  @P0 LDG.E R6, [R2.64] ;  /* 0x0000002402060981 */ /* 0x0000e2000c1e1900 */
[----:B--2---:R-:W-:-:S04]  /*0250*/  UIADD3 UR7, URZ, -UR5, URZ ;  /* 0x800000053f077290 */ /* 0x004fc8000fffe03f */
[----:B------:R-:W-:-:S04]  /*0260*/  UIMAD UR7, UR7, UR11, URZ ;  /* 0x0000000b070772a4 */ /* 0x000fc8000f8e023f */
[----:B------:R-:W-:-:S04]  /*0270*/  UIMAD.WIDE.U32 UR4, UR5, UR7, UR4 ;  /* 0x00000007050472a5 */ /* 0x000fc8000f8e0004 */
[----:B-1----:R-:W-:-:S04]  /*0280*/  UIMAD.WIDE.U32 UR4, UR5, UR10, URZ ;  /* 0x0000000a050472a5 */ /* 0x002fc8000f8e003f */
[----:B------:R-:W-:-:S04]  /*0290*/  UIADD3 UR4, -UR5, URZ, URZ ;  /* 0x0000003f05047290 */ /* 0x000fc8000fffe13f */
[----:B------:R-:W-:-:S04]  /*02a0*/  UIMAD UR4, UR11, UR4, UR10 ;  /* 0x000000040b0472a4 */ /* 0x000fc8000f8e020a */
[----:B------:R-:W-:-:S11]  /*02b0*/  UISETP.GT.U32.AND UP3, UPT, UR11, UR4, UPT ;  /* 0x000000040b00728c */ /* 0x000fd6000bf64070 */
[----:B------:R-:W-:-:S04]  /*02c0*/  @!UP3 UIADD3 UR4, UR4, -UR11, URZ ;  /* 0x8000000b0404b290 */ /* 0x000fc8000fffe03f */
[----:B------:R-:W-:Y:S02]  /*02d0*/  UISETP.GE.U32.AND UP2, UPT, UR4, UR11, UPT ;  /* 0x0000000b0400728c */ /* 0x000fe4000bf46070 */
[----:B------:R-:W-:Y:S02]  /*02e0*/  ULOP3.LUT UR4, UR6, UR44, URZ, 0x3c, !UPT ;  /* 0x0000002c06047292 */ /* 0x000fe4000f8e3c3f */
[----:B------:R-:W-:Y:S02]  /*02f0*/  @!UP3 UIADD3 UR5, UR5, 0x1, URZ ;  /* 0x000000010505b890 */ /* 0x000fe4000fffe03f */
[----:B------:R-:W-:Y:S02]  /*0300*/  UISETP.NE.U32.AND UP1, UPT, URZ, UR8, UPT ;  /* 0x000000083f00728c */ /* 0x000fe4000bf25070 */
[----:B------:R-:W-:-:S03]  /*0310*/  UISETP.GE.AND UP3, UPT, UR4, URZ, UPT ;  /* 0x0000003f0400728c */ /* 0x000fc6000bf66270 */
[----:B------:R-:W-:Y:S02]  /*0320*/  @UP2 UIADD3 UR5, UR5, 0x1, URZ ;  /* 0x0000000105052890 */ /* 0x000fe4000fffe03f */
[----:B------:R-:W-:Y:S02]  /*0330*/  UISETP.NE.AND UP2, UPT, URZ, UR44, UPT ;  /* 0x0000002c3f00728c */ /* 0x000fe4000bf45270 */
[----:B------:R-:W-:-:S03]  /*0340*/  UISETP.NE.AND.EX UP1, UPT, URZ, UR9, UPT, UP1 ;  /* 0x000000093f00728c */ /* 0x000fc6000bf25310 */
[----:B------:R-:W-:Y:S02]  /*0350*/  UMOV UR47, UR5 ;  /* 0x00000005002f7c82 */ /* 0x000fe40008000000 */
[----:B------:R-:W-:Y:S01]  /*0360*/  @!UP3 UIADD3 UR47, -UR47, URZ, URZ ;  /* 0x0000003f2f2fb290 */ /* 0x000fe2000fffe13f */
[----:B------:R-:W-:Y:S01]  /*0370*/  PLOP3.LUT P1, PT, PT, PT, UP1, 0x80, 0x0 ;  /* 0x000000000000781c */ /* 0x000fe20003f2f018 */
[----:B------:R-:W-:Y:S02]  /*0380*/  ULDC.64 UR4, c[0x0][0x240] ;  /* 0x0000900000047ab9 */ /* 0x000fe40000000a00 */
[----:B------:R-:W-:Y:S02]  /*0390*/  @!UP2 ULOP3.LUT UR47, URZ, UR44, URZ, 0x33, !UPT ;  /* 0x0000002c3f2fa292 */ /* 0x000fe4000f8e333f */
[----:B------:R-:W-:Y:S02]  /*03a0*/  @UP1 UMOV UR7, 0x4 ;  /* 0x0000000400071882 */ /* 0x000fe40000000000 */
[----:B------:R-:W-:-:S06]  /*03b0*/  @UP1 UIMAD.WIDE UR4, UR47, UR7, UR4 ;  /* 0x000000072f0412a5 */ /* 0x000fcc000f8e0204 */
[----:B0-----:R-:W-:Y:S02]  /*03c0*/  IMAD.U32 R2, RZ, RZ, UR4 ;  /* 0x00000004ff027e24 */ /* 0x001fe4000f8e00ff */
[----:B------:R-:W-:-:S05]  /*03d0*/  IMAD.U32 R3, RZ, RZ, UR5 ;  /* 0x00000005ff037e24 */ /* 0x000fca000f8e00ff */
[----:B------:R0:W2:Y:S01]  /*03e0*/  @P1 LDG.E R2, [R2.64] ;  /* 0x0000002402021981 */ /* 0x0000a2000c1e1900 */
[----:B------:R-:W-:-:S04]  /*03f0*/  IABS R13, c[0x0][0x1d4] ;  /* 0x00007500000d7a13 */ /* 0x000fc80000000000 */
[----:B------:R-:W1:Y:S08]  /*0400*/  I2F.RP R0, R13 ;  /* 0x0000000d00007306 */ /* 0x000e700000209400 */
[----:B-1----:R-:W1:Y:S02]  /*0410*/  MUFU.RCP R0, R0 ;  /* 0x0000000000007308 */ /* 0x002e640000001000 */
[----:B-1----:R-:W-:-:S06]  /*0420*/  IADD3 R4, R0, 0xffffffe, RZ ;  /* 0x0ffffffe00047810 */ /* 0x002fcc0007ffe0ff */
[----:B------:R1:W4:Y:S01]  /*0430*/  F2I.FTZ.U32.TRUNC.NTZ R5, R4 ;  /* 0x0000000400057305 */ /* 0x000322000021f000 */
[----:B------:R-:W-:Y:S01]  /*0440*/  ULDC UR4, c[0x0][0x210] ;  /* 0x0000840000047ab9 */ /* 0x000fe20000000800 */
[----:B------:R-:W5:Y:S01]  /*0450*/  S2UR UR46, SR_CTAID.X ;  /* 0x00000000002e79c3 */ /* 0x000f620000002500 */
[----:B------:R-:W5:Y:S01]  /*0460*/  S2R R17, SR_TID.X ;  /* 0x0000000000117919 */ /* 0x000f620000002100 */
[----:B-1----:R-:W-:Y:S02]  /*0470*/  IMAD.MOV.U32 R4, RZ, RZ, RZ ;  /* 0x000000ffff047224 */ /* 0x002fe400078e00ff */
[----:B----4-:R-:W-:-:S04]  /*0480*/  IMAD.MOV R8, RZ, RZ, -R5 ;  /* 0x000000ffff087224 */ /* 0x010fc800078e0a05 */
[----:B0-----:R-:W-:-:S04]  /*0490*/  IMAD R3, R8, R13, RZ ;  /* 0x0000000d08037224 */ /* 0x001fc800078e02ff */
[----:B------:R-:W-:Y:S01]  /*04a0*/  IMAD.HI.U32 R5, R5, R3, R4 ;  /* 0x0000000305057227 */ /* 0x000fe200078e0004 */
[----:B------:R-:W-:Y:S02]  /*04b0*/  ULDC UR42, c[0x0][0x1d8] ;  /* 0x00007600002a7ab9 */ /* 0x000fe40000000800 */
[----:B-----5:R-:W-:Y:S01]  /*04c0*/  UIMAD UR42, UR6, UR42, UR46 ;  /* 0x0000002a062a72a4 */ /* 0x020fe2000f8e022e */
[----:B------:R-:W-:Y:S01]  /*04d0*/  ISETP.GE.AND P3, PT, R17, 0x18, PT ;  /* 0x000000181100780c */ /* 0x000fe20003f66270 */
[----:B------:R-:W-:Y:S02]  /*04e0*/  UIMAD UR5, UR46, 0x30, URZ ;  /* 0x000000302e0578a4 */ /* 0x000fe4000f8e023f */
[----:B------:R-:W-:Y:S02]  /*04f0*/  ULDC UR44, c[0x0][0x1c8] ;  /* 0x00007200002c7ab9 */ /* 0x000fe40000000800 */
[----:B------:R-:W-:Y:S02]  /*0500*/  UMOV UR8, 0x1 ;  /* 0x0000000100087882 */ /* 0x000fe40000000000 */
[----:B------:R-:W-:-:S02]  /*0510*/  UIMAD UR48, UR6, UR45, URZ ;  /* 0x0000002d063072a4 */ /* 0x000fc4000f8e023f */
[----:B------:R-:W-:Y:S01]  /*0520*/  UIMAD UR49, UR42, 0x30, URZ ;  /* 0x000000302a3178a4 */ /* 0x000fe2000f8e023f */
[----:B------:R-:W-:Y:S01]  /*0530*/  IMAD.SHL.U32 R0, R17, 0x2, RZ ;  /* 0x0000000211007824 */ /* 0x000fe200078e00ff */
[----:B------:R-:W-:Y:S01]  /*0540*/  UMOV UR40, URZ ;  /* 0x0000003f00287c82 */ /* 0x000fe20008000000 */
[----:B------:R-:W-:Y:S03]  /*0550*/  BSSY B0, `(.L_x_1717) ;  /* 0x0000028000007945 */ /* 0x000fe60003800000 */
[----:B------:R-:W-:Y:S01]  /*0560*/  IADD3 R10, R0, UR5, RZ ;  /* 0x00000005000a7c10 */ /* 0x000fe2000fffe0ff */
[----:B------:R-:W-:Y:S01]  /*0570*/  @P3 IMAD.MOV.U32 R19, RZ, RZ, RZ ;  /* 0x000000ffff133224 */ /* 0x000fe200078e00ff */
[----:B---3--:R-:W0:Y:S02]  /*0580*/  @P0 R2UR UR43, R6 ;  /* 0x00000000062b03c2 */ /* 0x008e2400000e0000 */
[----:B0-----:R-:W-:-:S07]  /*0590*/  @UP0 UIADD3 UR43, UR43, UR4, URZ ;  /* 0x000000042b2b0290 */ /* 0x001fce000fffe03f */
[----:B------:R-:W-:Y:S02]  /*05a0*/  @!UP0 ULDC UR43, c[0x0][0x1ec] ;  /* 0x00007b00002b8ab9 */ /* 0x000fe40000000800 */
[----:B------:R-:W-:-:S05]  /*05b0*/  IABS R16, UR43 ;  /* 0x0000002b00107c13 */ /* 0x000fca0008000000 */
[----:B------:R-:W-:-:S04]  /*05c0*/  IMAD.HI.U32 R5, R5, R16, RZ ;  /* 0x0000001005057227 */ /* 0x000fc800078e00ff */
[----:B------:R-:W-:-:S04]  /*05d0*/  IMAD.MOV R5, RZ, RZ, -R5 ;  /* 0x000000ffff057224 */ /* 0x000fc800078e0a05 */
[----:B------:R-:W-:-:S05]  /*05e0*/  IMAD R16, R13, R5, R16 ;  /* 0x000000050d107224 */ /* 0x000fca00078e0210 */
[----:B------:R-:W-:Y:S01]  /*05f0*/  ISETP.GT.U32.AND P0, PT, R13, R16, PT ;  /* 0x000000100d00720c */ /* 0x000fe20003f04070 */
[----:B------:R-:W-:Y:S02]  /*0600*/  UISETP.NE.AND UP0, UPT, URZ, UR44, UPT ;  /* 0x0000002c3f00728c */ /* 0x000fe4000bf05270 */
[----:B------:R-:W-:Y:S02]  /*0610*/  UIMAD UR44, UR6, UR44, UR5 ;  /* 0x0000002c062c72a4 */ /* 0x000fe4000f8e0205 */
[----:B------:R-:W-:Y:S02]  /*0620*/  UIADD3 UR45, UR43, -UR45, UR8 ;  /* 0x8000002d2b2d7290 */ /* 0x000fe4000fffe008 */
[----:B------:R-:W-:Y:S02]  /*0630*/  USEL UR44, UR49, UR44, !UP0 ;  /* 0x0000002c312c7287 */ /* 0x000fe4000c000000 */
[----:B------:R-:W-:Y:S02]  /*0640*/  UISETP.LT.AND UP0, UPT, URZ, UR45, UPT ;  /* 0x0000002d3f00728c */ /* 0x000fe4000bf01270 */
[----:B------:R-:W-:-:S02]  /*0650*/  ULDC UR4, c[0x0][0x1d8] ;  /* 0x0000760000047ab9 */ /* 0x000fc40000000800 */
[----:B------:R-:W-:Y:S01]  /*0660*/  @!P0 IMAD.IADD R16, R16, 0x1, -R13 ;  /* 0x0000000110108824 */ /* 0x000fe200078e0a0d */
[----:B------:R-:W-:Y:S02]  /*0670*/  USEL UR45, URZ, UR45, !UP0 ;  /* 0x0000002d3f2d7287 */ /* 0x000fe4000c000000 */
[----:B------:R-:W-:Y:S01]  /*0680*/  UIMAD UR47, UR47, UR4, URZ ;  /* 0x000000042f2f72a4 */ /* 0x000fe2000f8e023f */
[----:B------:R-:W-:Y:S02]  /*0690*/  ISETP.LE.AND P2, PT, RZ, UR43, PT ;  /* 0x0000002bff007c0c */ /* 0x000fe4000bf43270 */
[----:B------:R-:W-:Y:S01]  /*06a0*/  IADD3 R8, R0, UR44, RZ ;  /* 0x0000002c00087c10 */ /* 0x000fe2000fffe0ff */
[----:B--2---:R0:W1:Y:S01]  /*06b0*/  @P1 R2UR UR40, R2 ;  /* 0x00000000022813c2 */ /* 0x00406200000e0000 */
[----:B------:R-:W-:Y:S01]  /*06c0*/  ISETP.GT.U32.AND P1, PT, R13, R16, PT ;  /* 0x000000100d00720c */ /* 0x000fe20003f24070 */
[----:B------:R-:W-:Y:S07]  /*06d0*/  @P3 BRA `(.L_x_1718) ;  /* 0x000000f000003947 */ /* 0x000fee0003800000 */
[----:B------:R-:W-:-:S05]  /*06e0*/  IMAD.MOV.U32 R5, RZ, RZ, 0x2 ;  /* 0x00000002ff057424 */ /* 0x000fca00078e00ff */
[----:B------:R-:W-:-:S13]  /*06f0*/  ISETP.NE.AND P0, PT, R5, c[0x0][0x258], PT ;  /* 0x0000960005007a0c */ /* 0x000fda0003f05270 */
[----:B------:R-:W-:-:S04]  /*0700*/  @!P0 IADD3 R6, P3, R8, c[0x0][0x168], RZ ;  /* 0x00005a0008068a10 */ /* 0x000fc80007f7e0ff */
[----:B------:R-:W-:-:S05]  /*0710*/  @!P0 LEA.HI.X.SX32 R7, R8, c[0x0][0x16c], 0x1, P3 ;  /* 0x00005b0008078a11 */ /* 0x000fca00018f0eff */
[----:B------:R-:W2:Y:S01]  /*0720*/  @!P0 LDG.E.U16 R6, [R6.64] ;  /* 0x0000002406068981 */ /* 0x000ea2000c1e1500 */
[----:B0-----:R-:W-:Y:S02]  /*0730*/  @!P0 IMAD.MOV.U32 R2, RZ, RZ, c[0x0][0x248] ;  /* 0x00009200ff028624 */ /* 0x001fe400078e00ff */
[----:B------:R-:W-:Y:S02]  /*0740*/  @!P0 IMAD.MOV.U32 R3, RZ, RZ, c[0x0][0x24c] ;  /* 0x00009300ff038624 */ /* 0x000fe400078e00ff */
[----:B------:R-:W-:-:S03]  /*0750*/  @P0 IMAD.WIDE R4, R8, R5, c[0x0][0x168] ;  /* 0x00005a0008040625 */ /* 0x000fc600078e0205 */
[----:B------:R-:W3:Y:S04]  /*0760*/  @!P0 LDG.E R2, [R2.64] ;  /* 0x0000002402028981 */ /* 0x000ee8000c1e1900 */
[----:B------:R0:W5:Y:S01]  /*0770*/  @P0 LDG.E R19, [R4.64] ;  /* 0x0000002404130981 */ /* 0x000162000c1e1900 */
[----:B--2---:R-:W3:Y:S08]  /*0780*/  @!P0 I2F.S8 R9, R6 ;  /* 0x0000000600098306 */ /* 0x004ef00000001400 */
[----:B------:R-:W2:Y:S01]  /*0790*/  @!P0 I2F.S8 R11, R6.B1 ;  /* 0x10000006000b8306 */ /* 0x000ea20000001400 */
[----:B---3--:R-:W-:-:S02]  /*07a0*/  @!P0 FMUL.FTZ R9, R9, R2 ;  /* 0x0000000209098220 */ /* 0x008fc40000410000 */
[----:B--2---:R-:W-:-:S05]  /*07b0*/  @!P0 FMUL.FTZ R12, R11, R2 ;  /* 0x000000020b0c8220 */ /* 0x004fca0000410000 */
[----:B------:R-:W-:Y:S02]  /*07c0*/  @!P0 F2FP.PACK_AB R19, R12, R9 ;  /* 0x000000090c13823e */ /* 0x000fe400000000ff */
.L_x_1718:
[----:B0-----:R-:W-:Y:S05]  /*07d0*/  BSYNC B0 ;  /* 0x0000000000007941 */ /* 0x001fea0003800000 */
.L_x_1717:
[----:B------:R-:W-:Y:S01]  /*07e0*/  @!P1 IMAD.IADD R16, R16, 0x1, -R13 ;  /* 0x0000000110109824 */ /* 0x000fe200078e0a0d */
[----:B------:R-:W-:Y:S01]  /*07f0*/  ISETP.NE.AND P0, PT, RZ, c[0x0][0x1d4], PT ;  /* 0x00007500ff007a0c */ /* 0x000fe20003f05270 */
[----:B------:R-:W-:Y:S01]  /*0800*/  IMAD.MOV.U32 R13, RZ, RZ, 0x2 ;  /* 0x00000002ff0d7424 */ /* 0x000fe200078e00ff */
[----:B------:R-:W-:Y:S01]  /*0810*/  ULDC.64 UR38, c[0x2][0x0] ;  /* 0x0080000000267ab9 */ /* 0x000fe20000000a00 */
[----:B------:R-:W-:Y:S01]  /*0820*/  BSSY B0, `(.L_x_1719) ;  /* 0x000001b000007945 */ /* 0x000fe20003800000 */
[----:B------:R-:W-:Y:S01]  /*0830*/  ULDC.64 UR4, c[0x0][0x248] ;  /* 0x0000920000047ab9 */ /* 0x000fe20000000a00 */
[----:B------:R-:W-:Y:S01]  /*0840*/  @!P2 IMAD.MOV R16, RZ, RZ, -R16 ;  /* 0x000000ffff10a224 */ /* 0x000fe200078e0a10 */
[----:B------:R-:W-:Y:S01]  /*0850*/  ISETP.NE.AND P1, PT, R13, c[0x0][0x258], PT ;  /* 0x000096000d007a0c */ /* 0x000fe20003f25270 */
[----:B------:R-:W-:Y:S02]  /*0860*/  UIMAD.WIDE.U32 UR38, UR8, UR4, UR38 ;  /* 0x00000004082672a5 */ /* 0x000fe4000f8e0026 */
[----:B------:R-:W-:-:S02]  /*0870*/  UIMAD UR4, UR8, UR5, URZ ;  /* 0x00000005080472a4 */ /* 0x000fc4000f8e023f */
[----:B------:R-:W-:Y:S02]  /*0880*/  USHF.R.S32.HI UR50, URZ, 0x1f, UR48 ;  /* 0x0000001f3f327899 */ /* 0x000fe40008011430 */
[----:B------:R-:W-:Y:S01]  /*0890*/  UIADD3 UR39, UR39, UR4, URZ ;  /* 0x0000000427277290 */ /* 0x000fe2000fffe03f */
[----:B------:R-:W-:-:S05]  /*08a0*/  @!P0 LOP3.LUT R16, RZ, c[0x0][0x1d4], RZ, 0x33, !PT ;  /* 0x00007500ff108a12 */ /* 0x000fca00078e33ff */
[----:B------:R-:W-:Y:S05]  /*08b0*/  @!P1 BRA `(.L_x_1720) ;  /* 0x0000006000009947 */ /* 0x000fea0003800000 */
[----:B------:R-:W-:Y:S01]  /*08c0*/  ISETP.GT.AND P0, PT, R17, 0x17, PT ;  /* 0x000000171100780c */ /* 0x000fe20003f04270 */
[----:B------:R-:W-:-:S12]  /*08d0*/  IMAD.MOV.U32 R18, RZ, RZ, RZ ;  /* 0x000000ffff127224 */ /* 0x000fd800078e00ff */
[----:B------:R-:W-:Y:S05]  /*08e0*/  @P0 BRA `(.L_x_1721) ;  /* 0x000000e000000947 */ /* 0x000fea0003800000 */
[----:B------:R-:W-:-:S05]  /*08f0*/  IMAD.WIDE R2, R8, R13, c[0x0][0x178] ;  /* 0x00005e0008027625 */ /* 0x000fca00078e020d */
[----:B------:R0:W5:Y:S01]  /*0900*/  LDG.E R18, [R2.64] ;  /* 0x0000002402127981 */ /* 0x000162000c1e1900 */
[----:B------:R-:W-:Y:S05]  /*0910*/  BRA `(.L_x_1721) ;  /* 0x000000b000007947 */ /* 0x000fea0003800000 */
.L_x_1720:
[----:B------:R-:W-:-:S04]  /*0920*/  IADD3 R2, P0, R8, c[0x0][0x178], RZ ;  /* 0x00005e0008027a10 */ /* 0x000fc80007f1e0ff */
[----:B------:R-:W-:-:S05]  /*0930*/  LEA.HI.X.SX32 R3, R8, c[0x0][0x17c], 0x1, P0 ;  /* 0x00005f0008037a11 */ /* 0x000fca00000f0eff */
[----:B------:R-:W2:Y:S01]  /*0940*/  LDG.E.U16 R2, [R2.64] ;  /* 0x0000002402027981 */ /* 0x000ea2000c1e1500 */
[----:B------:R-:W-:Y:S02]  /*0950*/  IMAD.U32 R4, RZ, RZ, UR38 ;  /* 0x00000026ff047e24 */ /* 0x000fe4000f8e00ff */
[----:B------:R-:W-:-:S05]  /*0960*/  IMAD.U32 R5, RZ, RZ, UR39 ;  /* 0x00000027ff057e24 */ /* 0x000fca000f8e00ff */
[----:B------:R-:W3:Y:S01]  /*0970*/  LDG.E R4, [R4.64] ;  /* 0x0000002404047981 */ /* 0x000ee2000c1e1900 */
[----:B--2---:R-:W3:Y:S08]  /*0980*/  I2F.S8 R6, R2 ;  /* 0x0000000200067306 */ /* 0x004ef00000001400 */
[----:B------:R-:W0:Y:S01]  /*0990*/  I2F.S8 R7, R2.B1 ;  /* 0x1000000200077306 */ /* 0x000e220000001400 */
[----:B---3--:R-:W-:-:S02]  /*09a0*/  FMUL.FTZ R6, R6, R4 ;  /* 0x0000000406067220 */ /* 0x008fc40000410000 */
[----:B0-----:R-:W-:-:S05]  /*09b0*/  FMUL.FTZ R7, R7, R4 ;  /* 0x0000000407077220 */ /* 0x001fca0000410000 */
[----:B------:R-:W-:Y:S02]  /*09c0*/  F2FP.PACK_AB R18, R7, R6 ;  /* 0x000000060712723e */ /* 0x000fe400000000ff */
.L_x_1721:
[----:B------:R-:W-:Y:S05]  /*09d0*/  BSYNC B0 ;  /* 0x0000000000007941 */ /* 0x000fea0003800000 */
.L_x_1719:
[----:B------:R-:W-:Y:S01]  /*09e0*/  ULDC.64 UR4, c[0x0][0x1f8] ;  /* 0x00007e0000047ab9 */ /* 0x000fe20000000a00 */
[C---:B------:R-:W-:Y:S01]  /*09f0*/  ISETP.GT.AND P1, PT, R17.reuse, 0x1f, PT ;  /* 0x0000001f1100780c */ /* 0x040fe20003f24270 */
[----:B------:R-:W-:Y:S01]  /*0a00*/  UISETP.NE.U32.AND UP0, UPT, URZ, UR4, UPT ;  /* 0x000000043f00728c */ /* 0x000fe2000bf05070 */
[----:B------:R-:W-:Y:S02]  /*0a10*/  ISETP.EQ.U32.AND P0, PT, RZ, c[0x0][0x240], PT ;  /* 0x00009000ff007a0c */ /* 0x000fe40003f02070 */
[----:B------:R-:W-:Y:S01]  /*0a20*/  ISETP.GT.AND P4, PT, R17, 0x17, PT ;  /* 0x000000171100780c */ /* 0x000fe20003f84270 */
[----:B------:R-:W-:Y:S01]  /*0a30*/  UISETP.NE.AND.EX UP0, UPT, URZ, UR5, UPT, UP0 ;  /* 0x000000053f00728c */ /* 0x000fe2000bf05300 */
[----:B------:R-:W-:Y:S02]  /*0a40*/  ISETP.EQ.OR.EX P0, PT, RZ, c[0x0][0x244], P1, P0 ;  /* 0x00009100ff007a0c */ /* 0x000fe40000f02700 */
[----:B------:R-:W-:Y:S01]  /*0a50*/  ISETP.EQ.U32.AND P2, PT, RZ, c[0x0][0x180], PT ;  /* 0x00006000ff007a0c */ /* 0x000fe20003f42070 */
[----:B------:R-:W-:Y:S01]  /*0a60*/  ULDC.64 UR4, c[0x0][0x1f8] ;  /* 0x00007e0000047ab9 */ /* 0x000fe20000000a00 */
[----:B0-----:R-:W-:-:S02]  /*0a70*/  P2R R2, PR, RZ, 0x2 ;  /* 0x00000002ff027803 */ /* 0x001fc40000000000 */
[----:B------:R-:W-:Y:S02]  /*0a80*/  PLOP3.LUT P3, PT, PT, PT, UP0, 0x80, 0x0 ;  /* 0x000000000000781c */ /* 0x000fe40003f6f008 */
[----:B------:R-:W-:Y:S02]  /*0a90*/  ISETP.EQ.OR.EX P2, PT, RZ, c[0x0][0x184], P4, P2 ;  /* 0x00006100ff007a0c */ /* 0x000fe40002742720 */
[----:B------:R-:W-:Y:S01]  /*0aa0*/  @UP0 UMOV UR7, 0x4 ;  /* 0x0000000400070882 */ /* 0x000fe20000000000 */
[----:B------:R-:W-:Y:S01]  /*0ab0*/  ISETP.EQ.U32.AND P1, PT, RZ, c[0x0][0x170], PT ;  /* 0x00005c00ff007a0c */ /* 0x000fe20003f22070 */
[----:B------:R-:W-:Y:S01]  /*0ac0*/  @UP0 UIMAD.WIDE UR6, UR6, UR7, UR4 ;  /* 0x00000007060602a5 */ /* 0x000fe2000f8e0204 */
[----:B------:R-:W-:Y:S01]  /*0ad0*/  IMAD.MOV.U32 R11, RZ, RZ, RZ ;  /* 0x000000ffff0b7224 */ /* 0x000fe200078e00ff */
[----:B------:R-:W-:Y:S01]  /*0ae0*/  VOTEU.ALL UP0, P0 ;  /* 0x00000000003f7886 */ /* 0x000fe20000000000 */
[----:B------:R-:W-:Y:S01]  /*0af0*/  ISETP.EQ.OR.EX P1, PT, RZ, c[0x0][0x174], P4, P1 ;  /* 0x00005d00ff007a0c */ /* 0x000fe20002722710 */
[----:B------:R-:W-:Y:S01]  /*0b00*/  ULDC UR4, c[0x0][0x1d8] ;  /* 0x0000760000047ab9 */ /* 0x000fe20000000800 */
[----:B------:R-:W-:Y:S01]  /*0b10*/  P2R R2, PR, RZ, 0x10 ;  /* 0x00000010ff027803 */ /* 0x000fe20000000000 */
[----:B------:R-:W-:Y:S01]  /*0b20*/  IMAD.U32 R8, RZ, RZ, UR6 ;  /* 0x00000006ff087e24 */ /* 0x000fe2000f8e00ff */
[----:B-1----:R-:W-:Y:S01]  /*0b30*/  @!UP0 UIMAD UR4, UR40, UR4, UR46 ;  /* 0x00000004280482a4 */ /* 0x002fe2000f8e022e */
[----:B------:R-:W-:-:S02]  /*0b40*/  IMAD.U32 R9, RZ, RZ, UR7 ;  /* 0x00000007ff097e24 */ /* 0x000fc4000f8e00ff */
[----:B------:R-:W-:-:S03]  /*0b50*/  @!P2 IMAD.WIDE R4, R10, R13, c[0x0][0x180] ;  /* 0x000060000a04a625 */ /* 0x000fc600078e020d */
[----:B------:R-:W2:Y:S01]  /*0b60*/  @P3 LDG.E R8, [R8.64] ;  /* 0x0000002408083981 */ /* 0x000ea2000c1e1900 */
[----:B------:R-:W-:Y:S02]  /*0b70*/  IMAD.U32 R3, RZ, RZ, UR4 ;  /* 0x00000004ff037e24 */ /* 0x000fe4000f8e00ff */
[----:B------:R-:W-:Y:S01]  /*0b80*/  IMAD.MOV.U32 R12, RZ, RZ, RZ ;  /* 0x000000ffff0c7224 */ /* 0x000fe200078e00ff */
[----:B------:R-:W3:Y:S01]  /*0b90*/  @!P2 LDG.E R11, [R4.64] ;  /* 0x00000024040ba981 */ /* 0x000ee2000c1e1900 */
[----:B------:R-:W-:Y:S02]  /*0ba0*/  @!P0 IMAD R6, R3, 0x30, R0 ;  /* 0x0000003003068824 */ /* 0x000fe400078e0200 */
[----:B------:R-:W-:-:S04]  /*0bb0*/  @!P1 IMAD.WIDE R2, R10, R13, c[0x0][0x170] ;  /* 0x00005c000a029625 */ /* 0x000fc800078e020d */
[----:B------:R-:W-:Y:S01]  /*0bc0*/  @!P0 IMAD.WIDE R6, R6, R13, c[0x0][0x230] ;  /* 0x00008c0006068625 */ /* 0x000fe200078e020d */
[----:B------:R-:W4:Y:S05]  /*0bd0*/  @!P1 LDG.E R12, [R2.64] ;  /* 0x00000024020c9981 */ /* 0x000f2a000c1e1900 */
[----:B------:R-:W4:Y:S01]  /*0be0*/  @!P0 LDG.E R7, [R6.64] ;  /* 0x0000002406078981 */ /* 0x000f22000c1e1900 */
[----:B------:R-:W-:Y:S02]  /*0bf0*/  ULDC.U8 UR4, c[0x0][0x1e4] ;  /* 0x0000790000047ab9 */ /* 0x000fe40000000000 */
[----:B------:R-:W-:Y:S02]  /*0c00*/  UISETP.NE.AND UP0, UPT, UR4, URZ, UPT ;  /* 0x0000003f0400728c */ /* 0x000fe4000bf05270 */
[----:B------:R-:W-:-:S04]  /*0c10*/  UMOV UR41, URZ ;  /* 0x0000003f00297c82 */ /* 0x000fc80008000000 */
[----:B------:R-:W-:Y:S02]  /*0c20*/  PLOP3.LUT P2, PT, PT, PT, UP0, 0x80, 0x0 ;  /* 0x000000000000781c */ /* 0x000fe40003f4f008 */
[----:B------:R-:W-:Y:S01]  /*0c30*/  ISETP.GE.AND P1, PT, R17, 0x20, PT ;  /* 0x000000201100780c */ /* 0x000fe20003f26270 */
[----:B--2---:R0:W1:Y:S01]  /*0c40*/  @P3 R2UR UR41, R8 ;  /* 0x00000000082933c2 */ /* 0x00406200000e0000 */
[----:B------:R-:W-:Y:S01]  /*0c50*/  ISETP.LT.AND P3, PT, RZ, c[0x0][0x1e0], PT ;  /* 0x00007800ff007a0c */ /* 0x000fe20003f61270 */
[----:B---3-5:R-:W-:Y:S01]  /*0c60*/  HFMA2.MMA R18, R18, 1, 1, R11 ;  /* 0x3c003c0012127835 */ /* 0x028fe2000000000b */
[----:B----4-:R-:W-:-:S09]  /*0c70*/  HADD2 R19, R19, R12 ;  /* 0x0000000c13137230 */ /* 0x010fd20000000000 */
[----:B------:R-:W-:Y:S02]  /*0c80*/  @!P0 HMUL2 R18, R18, R7 ;  /* 0x0000000712128232 */ /* 0x000fe40000000000 */
[----:B------:R-:W-:Y:S05]  /*0c90*/  @!P2 BRA P3, `(.L_x_1722) ;  /* 0x000008600000a947 */ /* 0x000fea0001800000 */
[----:B0-----:R-:W-:Y:S02]  /*0ca0*/  ULDC UR4, c[0x0][0x1e0] ;  /* 0x0000780000047ab9 */ /* 0x001fe40000000800 */
[----:B------:R-:W-:-:S06]  /*0cb0*/  UISETP.GT.OR UP0, UPT, UR8, UR4, !UP0 ;  /* 0x000000040800728c */ /* 0x000fcc000c704670 */
[----:B------:R-:W-:-:S13]  /*0cc0*/  PLOP3.LUT P0, PT, PT, PT, UP0, 0x80, 0x0 ;  /* 0x000000000000781c */ /* 0x000fda0003f0f008 */
[----:B------:R-:W-:Y:S05]  /*0cd0*/  @P0 BRA `(.L_x_1723) ;  /* 0x00000a1000000947 */ /* 0x000fea0003800000 */
[----:B------:R-:W-:Y:S01]  /*0ce0*/  IMAD.MOV.U32 R5, RZ, RZ, c[0x0][0x1e0] ;  /* 0x00007800ff057624 */ /* 0x000fe200078e00ff */
[----:B------:R-:W-:Y:S01]  /*0cf0*/  IABS R8, R0 ;  /* 0x0000000000087213 */ /* 0x000fe20000000000 */
[----:B------:R-:W-:Y:S01]  /*0d00*/  IMAD.MOV.U32 R2, RZ, RZ, RZ ;  /* 0x000000ffff027224 */ /* 0x000fe200078e00ff */
[----:B------:R-:W-:Y:S01]  /*0d10*/  ISETP.LT.AND P1, PT, R0, c[0x0][0x1e0], !P1 ;  /* 0x0000780000007a0c */ /* 0x000fe20004f21270 */
[----:B------:R-:W-:-:S03]  /*0d20*/  IMAD.MOV.U32 R3, RZ, RZ, c[0x0][0x1e0] ;  /* 0x00007800ff037624 */ /* 0x000fc600078e00ff */
[----:B------:R-:W-:Y:S01]  /*0d30*/  P2R R25, PR, RZ, 0x2 ;  /* 0x00000002ff197803 */ /* 0x000fe20000000000 */
[----:B------:R-:W-:-:S05]  /*0d40*/  IMAD.HI.U32 R2, R13, R5, R2 ;  /* 0x000000050d027227 */ /* 0x000fca00078e0002 */
[----:B------:R-:W-:-:S04]  /*0d50*/  SHF.R.S32.HI R23, RZ, 0x1, R2 ;  /* 0x00000001ff177819 */ /* 0x000fc80000011402 */
[-C--:B------:R-:W-:Y:S02]  /*0d60*/  IABS R5, R23.reuse ;  /* 0x0000001700057213 */ /* 0x080fe40000000000 */
[----:B------:R-:W-:Y:S02]  /*0d70*/  IABS R9, R23 ;  /* 0x0000001700097213 */ /* 0x000fe40000000000 */
[----:B------:R-:W0:Y:S08]  /*0d80*/  I2F.RP R4, R5 ;  /* 0x0000000500047306 */ /* 0x000e300000209400 */
[----:B0-----:R-:W0:Y:S02]  /*0d90*/  MUFU.RCP R4, R4 ;  /* 0x0000000400047308 */ /* 0x001e240000001000 */
[----:B0-----:R-:W-:Y:S01]  /*0da0*/  IADD3 R2, R4, 0xffffffe, RZ ;  /* 0x0ffffffe04027810 */ /* 0x001fe20007ffe0ff */
[----:B------:R-:W-:-:S05]  /*0db0*/  IMAD.MOV R4, RZ, RZ, -R9 ;  /* 0x000000ffff047224 */ /* 0x000fca00078e0a09 */
[----:B------:R0:W2:Y:S02]  /*0dc0*/  F2I.FTZ.U32.TRUNC.NTZ R3, R2 ;  /* 0x0000000200037305 */ /* 0x0000a4000021f000 */
[----:B0-----:R-:W-:Y:S02]  /*0dd0*/  IMAD.MOV.U32 R2, RZ, RZ, RZ ;  /* 0x000000ffff027224 */ /* 0x001fe400078e00ff */
[----:B--2---:R-:W-:-:S04]  /*0de0*/  IMAD.MOV R6, RZ, RZ, -R3 ;  /* 0x000000ffff067224 */ /* 0x004fc800078e0a03 */
        /* <DEDUP_REMOVED lines=14> */
[----:B------:R-:W-:-:S03]  /*0ed0*/  ISETP.NE.U32.AND P0, PT, R2, 0x1, PT ;  /* 0x000000010200780c */ /* 0x000fc60003f05070 */
[----:B------:R-:W-:-:S04]  /*0ee0*/  IMAD.MOV.U32 R22, RZ, RZ, R3 ;  /* 0x000000ffff167224 */ /* 0x000fc800078e0003 */
        /* <DEDUP_REMOVED lines=8> */
[----:B------:R0:W2:Y:S01]  /*0f70*/  LDC.64 R2, c[0x4][R0] ;  /* 0x0100000000027b82 */ /* 0x0000a20000000a00 */
        /* <DEDUP_REMOVED lines=14> */
[----:B-12---:R-:W-:Y:S05]  /*1060*/  CALL.ABS.NOINC R2 ;  /* 0x0000000002007343 */ /* 0x006fea0003c00000 */
.L_x_1724:
[----:B------:R-:W-:Y:S01]  /*1070*/  IMAD R0, R23, R22, R24 ;  /* 0x0000001617007224 */ /* 0x000fe200078e0218 */
[----:B------:R-:W-:Y:S01]  /*1080*/  ISETP.NE.AND P6, PT, R25, RZ, PT ;  /* 0x000000ff1900720c */ /* 0x000fe20003fc5270 */
[----:B------:R-:W-:Y:S01]  /*1090*/  IMAD.MOV.U32 R5, RZ, RZ, c[0x0][0x1e0] ;  /* 0x00007800ff057624 */ /* 0x000fe200078e00ff */
[----:B------:R-:W-:Y:S02]  /*10a0*/  WARPSYNC 0xffffffff ;  /* 0xffffffff00007948 */ /* 0x000fe40003800000 */
[----:B------:R-:W-:-:S05]  /*10b0*/  LEA R8, R0, 0xc0, 0x1 ;  /* 0x000000c000087811 */ /* 0x000fca00078e08ff */
[----:B------:R-:W-:-:S04]  /*10c0*/  IMAD R11, R5, 0x2, R8 ;  /* 0x00000002050b7824 */ /* 0x000fc800078e0208 */
[----:B------:R0:W-:Y:S04]  /*10d0*/  @P6 STS [R8], R19 ;  /* 0x0000001308006388 */ /* 0x0001e80000000800 */
[----:B------:R0:W-:Y:S04]  /*10e0*/  @P6 STS [R11], R18 ;  /* 0x000000120b006388 */ /* 0x0001e80000000800 */
[----:B------:R-:W-:Y:S06]  /*10f0*/  BAR.SYNC.DEFER_BLOCKING 0x0 ;  /* 0x0000000000007b1d */ /* 0x000fec0000010000 */
[----:B------:R-:W-:Y:S05]  /*1100*/  @!P6 BRA.U `(.L_x_1725) ;  /* 0x000003a10000e947 */ /* 0x000fea0003800000 */
[----:B0-----:R-:W-:Y:S01]  /*1110*/  SHF.R.S32.HI R0, RZ, 0x1f, R5 ;  /* 0x0000001fff007819 */ /* 0x001fe20000011405 */
[----:B------:R-:W-:Y:S01]  /*1120*/  BSSY B0, `(.L_x_1725) ;  /* 0x0000038000007945 */ /* 0x000fe20003800000 */
[----:B------:R-:W-:-:S02]  /*1130*/  LEA.HI R2, R24, R24, RZ, 0x1 ;  /* 0x0000001818027211 */ /* 0x000fc400078f08ff */
[----:B------:R-:W-:Y:S02]  /*1140*/  LEA.HI R0, R0, c[0x0][0x1e0], RZ, 0x2 ;  /* 0x0000780000007a11 */ /* 0x000fe400078f10ff */
[----:B------:R-:W-:Y:S02]  /*1150*/  SHF.R.S32.HI R3, RZ, 0x1, R2 ;  /* 0x00000001ff037819 */ /* 0x000fe40000011402 */
[----:B------:R-:W-:-:S05]  /*1160*/  SHF.R.S32.HI R0, RZ, 0x2, R0 ;  /* 0x00000002ff007819 */ /* 0x000fca0000011400 */
[----:B------:R-:W-:Y:S01]  /*1170*/  IMAD R0, R22, R0, R3 ;  /* 0x0000000016007224 */ /* 0x000fe200078e0203 */
[----:B------:R-:W-:Y:S05]  /*1180*/  @!P6 BRA `(.L_x_1726) ;  /* 0x000003100000e947 */ /* 0x000fea0003800000 */
[----:B------:R-:W-:Y:S01]  /*1190*/  IMAD.SHL.U32 R10, R0, 0x2, RZ ;  /* 0x00000002000a7824 */ /* 0x000fe200078e00ff */
[----:B------:R-:W-:Y:S03]  /*11a0*/  BSSY B1, `(.L_x_1727) ;  /* 0x0000029000017945 */ /* 0x000fe60003800000 */
[----:B------:R-:W-:Y:S01]  /*11b0*/  IMAD R13, R5, 0x2, R10 ;  /* 0x00000002050d7824 */ /* 0x000fe200078e020a */
[C---:B------:R-:W-:Y:S01]  /*11c0*/  IADD3 R0, R10.reuse, 0xc0, RZ ;  /* 0x000000c00a007810 */ /* 0x040fe20007ffe0ff */
[----:B------:R-:W-:Y:S01]  /*11d0*/  LDS.U16 R19, [R10+0xc0] ;  /* 0x0000c0000a137984 */ /* 0x000fe20000000400 */
[----:B------:R-:W-:-:S03]  /*11e0*/  ISETP.GE.AND P0, PT, R10, c[0x0][0x1e0], PT ;  /* 0x000078000a007a0c */ /* 0x000fc60003f06270 */
[C---:B------:R-:W-:Y:S01]  /*11f0*/  IMAD R12, R23.reuse, 0x2, R0 ;  /* 0x00000002170c7824 */ /* 0x040fe200078e0200 */
[----:B------:R-:W-:Y:S01]  /*1200*/  LDS.U16 R18, [R13+0xc0] ;  /* 0x0000c0000d127984 */ /* 0x000fe20000000400 */
[----:B------:R-:W-:Y:S02]  /*1210*/  IMAD R0, R23, 0x2, R10 ;  /* 0x0000000217007824 */ /* 0x000fe400078e020a */
[----:B------:R-:W-:-:S04]  /*1220*/  IMAD R14, R5, 0x2, R12 ;  /* 0x00000002050e7824 */ /* 0x000fc800078e020c */
[----:B------:R-:W0:Y:S04]  /*1230*/  LDS.U16 R0, [R0+0xc0] ;  /* 0x0000c00000007984 */ /* 0x000e280000000400 */
[----:B------:R-:W2:Y:S01]  /*1240*/  LDS.U16 R3, [R14] ;  /* 0x000000000e037984 */ /* 0x000ea20000000400 */
[----:B0-----:R-:W-:Y:S02]  /*1250*/  PRMT R19, R19, 0x5410, R0 ;  /* 0x0000541013137816 */ /* 0x001fe40000000000 */
[----:B--2---:R-:W-:Y:S01]  /*1260*/  PRMT R18, R18, 0x5410, R3 ;  /* 0x0000541012127816 */ /* 0x004fe20000000003 */
[----:B------:R-:W-:Y:S05]  /*1270*/  @P0 BRA `(.L_x_1728) ;  /* 0x000001b000000947 */ /* 0x000fea0003800000 */
[----:B------:R-:W0:Y:S01]  /*1280*/  I2F R2, c[0x0][0x1e0] ;  /* 0x0000780000027b06 */ /* 0x000e220000201400 */
[----:B------:R-:W-:Y:S01]  /*1290*/  ULDC UR4, c[0x0][0x1ec] ;  /* 0x00007b0000047ab9 */ /* 0x000fe20000000800 */
[----:B------:R-:W-:Y:S01]  /*12a0*/  HADD2.F32 R5, -RZ, R19.H1_H1 ;  /* 0x30000013ff057230 */ /* 0x000fe20000004100 */
[----:B-1----:R-:W-:Y:S01]  /*12b0*/  UIADD3 UR4, -UR41, UR4, URZ ;  /* 0x0000000429047290 */ /* 0x002fe2000fffe13f */
[----:B------:R-:W-:-:S02]  /*12c0*/  HADD2.F32 R9, -RZ, R18.H1_H1 ;  /* 0x30000012ff097230 */ /* 0x000fc40000004100 */
[----:B------:R-:W-:Y:S02]  /*12d0*/  HADD2.F32 R19, -RZ, R19.H0_H0 ;  /* 0x20000013ff137230 */ /* 0x000fe40000004100 */
[----:B------:R-:W-:Y:S01]  /*12e0*/  I2F R0, R10 ;  /* 0x0000000a00007306 */ /* 0x000fe20000201400 */
[----:B------:R-:W-:-:S07]  /*12f0*/  HADD2.F32 R7, -RZ, R18.H0_H0 ;  /* 0x20000012ff077230 */ /* 0x000fce0000004100 */
[----:B0-----:R-:W0:Y:S02]  /*1300*/  MUFU.RCP R3, R2 ;  /* 0x0000000200037308 */ /* 0x001e240000001000 */
[----:B0-----:R-:W-:-:S06]  /*1310*/  FMUL.FTZ R3, R0, R3 ;  /* 0x0000000300037220 */ /* 0x001fcc0000410000 */
[----:B------:R-:W-:Y:S01]  /*1320*/  I2F R0, UR4 ;  /* 0x0000000400007d06 */ /* 0x000fe20008201400 */
[----:B------:R-:W-:-:S07]  /*1330*/  FMUL.FTZ R3, R3, 13.28771209716796875 ;  /* 0x41549a7803037820 */ /* 0x000fce0000410000 */
        /* <DEDUP_REMOVED lines=9> */
[-C--:B------:R-:W-:Y:S02]  /*13d0*/  FFMA.FTZ R2, R0, R19.reuse, -R2 ;  /* 0x0000001300027223 */ /* 0x080fe40000010802 */
[----:B------:R-:W-:Y:S02]  /*13e0*/  FFMA.FTZ R19, R4, R19, R5 ;  /* 0x0000001304137223 */ /* 0x000fe40000010005 */
[-C--:B------:R-:W-:Y:S02]  /*13f0*/  FFMA.FTZ R3, R0, R7.reuse, -R3 ;  /* 0x0000000700037223 */ /* 0x080fe40000010803 */
[----:B------:R-:W-:Y:S01]  /*1400*/  FFMA.FTZ R18, R4, R7, R9 ;  /* 0x0000000704127223 */ /* 0x000fe20000010009 */
[----:B------:R-:W-:-:S04]  /*1410*/  F2FP.PACK_AB R19, R19, R2 ;  /* 0x000000021313723e */ /* 0x000fc800000000ff */
[----:B------:R-:W-:Y:S02]  /*1420*/  F2FP.PACK_AB R18, R18, R3 ;  /* 0x000000031212723e */ /* 0x000fe400000000ff */
.L_x_1728:
[----:B------:R-:W-:Y:S05]  /*1430*/  BSYNC B1 ;  /* 0x0000000000017941 */ /* 0x000fea0003800000 */
.L_x_1727:
[----:B------:R-:W-:Y:S01]  /*1440*/  PRMT R7, R18, 0x7632, R7 ;  /* 0x0000763212077816 */ /* 0x000fe20000000007 */
[----:B------:R0:W-:Y:S01]  /*1450*/  STS.U16 [R13+0xc0], R18 ;  /* 0x0000c0120d007388 */ /* 0x0001e20000000400 */
[----:B------:R-:W-:-:S03]  /*1460*/  PRMT R6, R19, 0x7632, R6 ;  /* 0x0000763213067816 */ /* 0x000fc60000000006 */
[----:B------:R0:W-:Y:S04]  /*1470*/  STS.U16 [R14], R7 ;  /* 0x000000070e007388 */ /* 0x0001e80000000400 */
[----:B------:R0:W-:Y:S04]  /*1480*/  STS.U16 [R10+0xc0], R19 ;  /* 0x0000c0130a007388 */ /* 0x0001e80000000400 */
[----:B------:R0:W-:Y:S02]  /*1490*/  STS.U16 [R12], R6 ;  /* 0x000000060c007388 */ /* 0x0001e40000000400 */
.L_x_1726:
[----:B------:R-:W-:Y:S05]  /*14a0*/  BSYNC B0 ;  /* 0x0000000000007941 */ /* 0x000fea0003800000 */
.L_x_1725:
[----:B0-----:R-:W-:Y:S06]  /*14b0*/  BAR.SYNC.DEFER_BLOCKING 0x0 ;  /* 0x0000000000007b1d */ /* 0x001fec0000010000 */
[----:B------:R0:W2:Y:S04]  /*14c0*/  @P6 LDS R19, [R8] ;  /* 0x0000000008136984 */ /* 0x0000a80000000800 */
[----:B------:R0:W3:Y:S04]  /*14d0*/  @P6 LDS R18, [R11] ;  /* 0x000000000b126984 */ /* 0x0000e80000000800 */
[----:B------:R-:W-:Y:S06]  /*14e0*/  BAR.SYNC.DEFER_BLOCKING 0x0 ;  /* 0x0000000000007b1d */ /* 0x000fec0000010000 */
[----:B------:R-:W-:Y:S05]  /*14f0*/  BRA `(.L_x_1723) ;  /* 0x000001f000007947 */ /* 0x000fea0003800000 */
.L_x_1722:
[----:B0-----:R-:W-:Y:S01]  /*1500*/  ISETP.GE.AND P0, PT, R0, c[0x0][0x1e0], PT ;  /* 0x0000780000007a0c */ /* 0x001fe20003f06270 */
[----:B------:R-:W-:-:S12]  /*1510*/  BSSY B0, `(.L_x_1723) ;  /* 0x000001d000007945 */ /* 0x000fd80003800000 */
[----:B------:R-:W-:Y:S05]  /*1520*/  @P0 BRA `(.L_x_1729) ;  /* 0x000001b000000947 */ /* 0x000fea0003800000 */
[----:B------:R-:W0:Y:S01]  /*1530*/  I2F R4, c[0x0][0x1e0] ;  /* 0x0000780000047b06 */ /* 0x000e220000201400 */
[----:B------:R-:W-:Y:S01]  /*1540*/  ULDC UR4, c[0x0][0x1ec] ;  /* 0x00007b0000047ab9 */ /* 0x000fe20000000800 */
[--C-:B------:R-:W-:Y:S01]  /*1550*/  HADD2.F32 R8, -RZ, R18.reuse.H1_H1 ;  /* 0x30000012ff087230 */ /* 0x100fe20000004100 */
[----:B-1----:R-:W-:Y:S01]  /*1560*/  UIADD3 UR4, -UR41, UR4, URZ ;  /* 0x0000000429047290 */ /* 0x002fe2000fffe13f */
[----:B------:R-:W-:-:S04]  /*1570*/  HADD2.F32 R18, -RZ, R18.H0_H0 ;  /* 0x20000012ff127230 */ /* 0x000fc80000004100 */
[----:B------:R-:W-:Y:S08]  /*1580*/  I2F R0, R0 ;  /* 0x0000000000007306 */ /* 0x000ff00000201400 */
[----:B0-----:R0:W1:Y:S02]  /*1590*/  MUFU.RCP R3, R4 ;  /* 0x0000000400037308 */ /* 0x0010640000001000 */
[----:B0-----:R-:W-:-:S02]  /*15a0*/  HADD2.F32 R4, -RZ, R19.H1_H1 ;  /* 0x30000013ff047230 */ /* 0x001fc40000004100 */
[----:B------:R-:W-:Y:S01]  /*15b0*/  HADD2.F32 R19, -RZ, R19.H0_H0 ;  /* 0x20000013ff137230 */ /* 0x000fe20000004100 */
[----:B-1----:R-:W-:-:S03]  /*15c0*/  FMUL.FTZ R2, R0, R3 ;  /* 0x0000000300027220 */ /* 0x002fc60000410000 */
        /* <DEDUP_REMOVED lines=17> */
.L_x_1729:
[----:B------:R-:W-:Y:S05]  /*16e0*/  BSYNC B0 ;  /* 0x0000000000007941 */ /* 0x000fea0003800000 */
.L_x_1723:
[----:B0-----:R-:W-:Y:S01]  /*16f0*/  ISETP.GT.AND P0, PT, R17, 0x1f, PT ;  /* 0x0000001f1100780c */ /* 0x001fe20003f04270 */
[----:B------:R-:W-:Y:S01]  /*1700*/  BSSY B0, `(.L_x_1730) ;  /* 0x0000025000007945 */ /* 0x000fe20003800000 */
[----:B------:R-:W-:-:S11]  /*1710*/  IMAD.MOV.U32 R2, RZ, RZ, RZ ;  /* 0x000000ffff027224 */ /* 0x000fd600078e00ff */
[----:B------:R-:W-:Y:S05]  /*1720*/  @P0 BRA `(.L_x_1731) ;  /* 0x0000022000000947 */ /* 0x000fea0003800000 */
[----:B--2---:R0:W-:Y:S01]  /*1730*/  STS [R17.X4+0x40], R19 ;  /* 0x0000401311007388 */ /* 0x0041e20000004800 */
[----:B------:R-:W-:Y:S01]  /*1740*/  ISETP.GT.AND P0, PT, R17, 0x17, PT ;  /* 0x000000171100780c */ /* 0x000fe20003f04270 */
[----:B---3--:R-:W-:Y:S01]  /*1750*/  HFMA2.MMA R0, R19, R18, -RZ ;  /* 0x0000001213007235 */ /* 0x008fe200001000ff */
[----:B------:R-:W-:Y:S09]  /*1760*/  BSSY B1, `(.L_x_1732) ;  /* 0x0000011000017945 */ /* 0x000ff20003800000 */
[----:B------:R-:W-:-:S02]  /*1770*/  HADD2.F32 R4, -RZ, R0.H0_H0 ;  /* 0x20000000ff047230 */ /* 0x000fc40000004100 */
[----:B------:R-:W-:Y:S01]  /*1780*/  HADD2.F32 R5, -RZ, R0.H1_H1 ;  /* 0x30000000ff057230 */ /* 0x000fe20000004100 */
[----:B------:R-:W-:Y:S05]  /*1790*/  @P0 BRA `(.L_x_1733) ;  /* 0x000000d000000947 */ /* 0x000fea0003800000 */
[----:B0-----:R-:W-:-:S04]  /*17a0*/  SHF.R.S32.HI R0, RZ, 0x1f, R17 ;  /* 0x0000001fff007819 */ /* 0x001fc80000011411 */
[----:B------:R-:W-:-:S04]  /*17b0*/  LEA.HI R0, R0, R17, RZ, 0x2 ;  /* 0x0000001100007211 */ /* 0x000fc800078f10ff */
[C---:B------:R-:W-:Y:S01]  /*17c0*/  LOP3.LUT R2, R0.reuse, 0x7ffffffc, RZ, 0xc0, !PT ;  /* 0x7ffffffc00027812 */ /* 0x040fe200078ec0ff */
[----:B------:R-:W-:-:S04]  /*17d0*/  IMAD.SHL.U32 R0, R0, 0x2, RZ ;  /* 0x0000000200007824 */ /* 0x000fc800078e00ff */
[----:B------:R-:W-:Y:S01]  /*17e0*/  IMAD.IADD R3, R17, 0x1, -R2 ;  /* 0x0000000111037824 */ /* 0x000fe200078e0a02 */
[----:B------:R-:W-:-:S03]  /*17f0*/  LOP3.LUT R0, R0, 0xfffffff8, RZ, 0xc0, !PT ;  /* 0xfffffff800007812 */ /* 0x000fc600078ec0ff */
[----:B------:R-:W-:Y:S01]  /*1800*/  IMAD R2, R16, 0x4, R3 ;  /* 0x0000000410027824 */ /* 0x000fe200078e0203 */
[----:B------:R-:W-:-:S03]  /*1810*/  IADD3 R3, R0, UR49, RZ ;  /* 0x0000003100037c10 */ /* 0x000fc6000fffe0ff */
[----:B------:R-:W-:Y:S02]  /*1820*/  IMAD.SHL.U32 R0, R2, 0x2, RZ ;  /* 0x0000000202007824 */ /* 0x000fe400078e00ff */
[----:B------:R-:W-:Y:S02]  /*1830*/  IMAD.MOV.U32 R2, RZ, RZ, 0x2 ;  /* 0x00000002ff027424 */ /* 0x000fe400078e00ff */
[----:B------:R-:W-:-:S04]  /*1840*/  IMAD R3, R3, c[0x0][0x1d4], R0 ;  /* 0x0000750003037a24 */ /* 0x000fc800078e0200 */
[----:B------:R-:W-:-:S05]  /*1850*/  IMAD.WIDE R2, R3, R2, c[0x0][0x198] ;  /* 0x0000660003027625 */ /* 0x000fca00078e0202 */
[----:B------:R0:W-:Y:S02]  /*1860*/  STG.E [R2.64], R18 ;  /* 0x0000001202007986 */ /* 0x0001e4000c101924 */
.L_x_1733:
[----:B0-----:R-:W-:Y:S05]  /*1870*/  BSYNC B1 ;  /* 0x0000000000017941 */ /* 0x001fea0003800000 */
.L_x_1732:
[----:B------:R-:W-:Y:S01]  /*1880*/  FADD.FTZ R4, R4, R5 ;  /* 0x0000000504047221 */ /* 0x000fe20000010000 */
[----:B------:R-:W-:Y:S05]  /*1890*/  BRA.DIV ~URZ, `(.L_x_1734) ;  /* 0x000048e27f007947 */ /* 0x000fea000b800000 */
[----:B------:R0:W2:Y:S02]  /*18a0*/  SHFL.BFLY PT, R0, R4, 0x10, 0x1f ;  /* 0x0e001f0004007f89 */ /* 0x0000a400000e0000 */
.L_x_1808:
[----:B--2---:R-:W-:Y:S01]  /*18b0*/  FADD.FTZ R9, R4, R0 ;  /* 0x0000000004097221 */ /* 0x004fe20000010000 */
[----:B------:R-:W-:Y:S05]  /*18c0*/  BRA.DIV ~URZ, `(.L_x_1735) ;  /* 0x000049127f007947 */ /* 0x000fea000b800000 */
[----:B------:R-:W2:Y:S02]  /*18d0*/  SHFL.BFLY PT, R0, R9, 0x8, 0x1f ;  /* 0x0d001f0009007f89 */ /* 0x000ea400000e0000 */
[----:B--2---:R-:W-:-:S05]  /*18e0*/  FADD.FTZ R0, R9, R0 ;  /* 0x0000000009007221 */ /* 0x004fca0000010000 */
[----:B------:R-:W2:Y:S02]  /*18f0*/  SHFL.BFLY PT, R3, R0, 0x4, 0x1f ;  /* 0x0c801f0000037f89 */ /* 0x000ea400000e0000 */
[----:B--2---:R-:W-:-:S05]  /*1900*/  FADD.FTZ R3, R0, R3 ;  /* 0x0000000300037221 */ /* 0x004fca0000010000 */
[----:B------:R-:W2:Y:S02]  /*1910*/  SHFL.BFLY PT, R2, R3, 0x2, 0x1f ;  /* 0x0c401f0003027f89 */ /* 0x000ea400000e0000 */
[----:B0-2---:R-:W-:-:S05]  /*1920*/  FADD.FTZ R4, R3, R2 ;  /* 0x0000000203047221 */ /* 0x005fca0000010000 */
[----:B------:R0:W2:Y:S02]  /*1930*/  SHFL.BFLY PT, R5, R4, 0x1, 0x1f ;  /* 0x0c201f0004057f89 */ /* 0x0000a400000e0000 */
.L_x_1809:
[----:B--2---:R-:W-:Y:S02]  /*1940*/  FADD.FTZ R2, R5, R4 ;  /* 0x0000000405027221 */ /* 0x004fe40000010000 */
.L_x_1731:
[----:B------:R-:W-:Y:S05]  /*1950*/  BSYNC B0 ;  /* 0x0000000000007941 */ /* 0x000fea0003800000 */
.L_x_1730:
[----:B------:R-:W-:-:S13]  /*1960*/  ISETP.NE.AND P0, PT, R17, RZ, PT ;  /* 0x000000ff1100720c */ /* 0x000fda0003f05270 */
[----:B------:R-:W-:Y:S01]  /*1970*/  @P0 IMAD.MOV.U32 R0, RZ, RZ, -0x800001 ;  /* 0xff7fffffff000424 */ /* 0x000fe200078e00ff */
[----:B------:R-:W-:Y:S05]  /*1980*/  @P0 BRA `(.L_x_1736) ;  /* 0x0000013000000947 */ /* 0x000fea0003800000 */
[----:B------:R-:W-:Y:S01]  /*1990*/  ISETP.NE.U32.AND P0, PT, RZ, c[0x0][0x218], PT ;  /* 0x00008600ff007a0c */ /* 0x000fe20003f05070 */
[----:B------:R-:W-:Y:S01]  /*19a0*/  UIADD3 UR4, -UR45, UR43, URZ ;  /* 0x0000002b2d047290 */ /* 0x000fe2000fffe13f */
[----:B------:R-:W-:Y:S02]  /*19b0*/  FMUL.FTZ R0, R2, c[0x0][0x1f0] ;  /* 0x00007c0002007a20 */ /* 0x000fe40000410000 */
[----:B------:R-:W-:-:S03]  /*19c0*/  ISETP.NE.AND.EX P0, PT, RZ, c[0x0][0x21c], PT, P0 ;  /* 0x00008700ff007a0c */ /* 0x000fc60003f05300 */
[----:B------:R-:W-:-:S10]  /*19d0*/  IMAD.U32 R7, RZ, RZ, UR4 ;  /* 0x00000004ff077e24 */ /* 0x000fd4000f8e00ff */
[----:B------:R-:W-:Y:S05]  /*19e0*/  @!P0 BRA `(.L_x_1737) ;  /* 0x000000c000008947 */ /* 0x000fea0003800000 */
[----:B-1----:R-:W-:Y:S02]  /*19f0*/  UIADD3 UR4, -UR41, UR43, URZ ;  /* 0x0000002b29047290 */ /* 0x002fe4000fffe13f */
[----:B------:R-:W-:Y:S02]  /*1a00*/  ULDC UR6, c[0x0][0x220] ;  /* 0x0000880000067ab9 */ /* 0x000fe40000000800 */
[----:B------:R-:W-:Y:S02]  /*1a10*/  UIMAD UR5, UR46, UR6, UR4 ;  /* 0x000000062e0572a4 */ /* 0x000fe4000f8e0204 */
[----:B------:R-:W-:Y:S02]  /*1a20*/  UMOV UR7, 0x2 ;  /* 0x0000000200077882 */ /* 0x000fe40000000000 */
[----:B------:R-:W-:-:S03]  /*1a30*/  UIMAD UR6, UR5, UR6, UR4 ;  /* 0x00000006050672a4 */ /* 0x000fc6000f8e0204 */
[----:B------:R-:W-:Y:S02]  /*1a40*/  ULDC.64 UR4, c[0x0][0x218] ;  /* 0x0000860000047ab9 */ /* 0x000fe40000000a00 */
[----:B------:R-:W-:-:S06]  /*1a50*/  UIMAD.WIDE UR4, UR6, UR7, UR4 ;  /* 0x00000007060472a5 */ /* 0x000fcc000f8e0204 */
[----:B------:R-:W-:Y:S02]  /*1a60*/  IMAD.U32 R2, RZ, RZ, UR4 ;  /* 0x00000004ff027e24 */ /* 0x000fe4000f8e00ff */
[----:B------:R-:W-:-:S05]  /*1a70*/  IMAD.U32 R3, RZ, RZ, UR5 ;  /* 0x00000005ff037e24 */ /* 0x000fca000f8e00ff */
[----:B------:R-:W4:Y:S02]  /*1a80*/  LDG.E.U16 R2, [R2.64] ;  /* 0x0000002402027981 */ /* 0x000f24000c1e1500 */
[----:B----4-:R-:W-:-:S05]  /*1a90*/  HADD2.F32 R5, -RZ, R2.H0_H0 ;  /* 0x20000002ff057230 */ /* 0x010fca0000004100 */
[----:B------:R-:W-:-:S05]  /*1aa0*/  FADD.FTZ R0, R0, R5 ;  /* 0x0000000500007221 */ /* 0x000fca0000010000 */
.L_x_1737:
[----:B------:R4:W-:Y:S02]  /*1ab0*/  STS [R7.X4+0xc0], R0 ;  /* 0x0000c00007007388 */ /* 0x0009e40000004800 */
.L_x_1736:
[----:B------:R-:W-:Y:S02]  /*1ac0*/  WARPSYNC 0xffffffff ;  /* 0xffffffff00007948 */ /* 0x000fe40003800000 */
[----:B------:R-:W-:Y:S01]  /*1ad0*/  UIADD3 UR4, UR43, 0x1f, -UR45 ;  /* 0x0000001f2b047890 */ /* 0x000fe2000fffe82d */
[----:B------:R-:W-:Y:S01]  /*1ae0*/  IADD3 R76, R17, UR45, RZ ;  /* 0x0000002d114c7c10 */ /* 0x000fe2000fffe0ff */
[----:B------:R-:W-:Y:S02]  /*1af0*/  BAR.SYNC.DEFER_BLOCKING 0x0 ;  /* 0x0000000000007b1d */ /* 0x000fe40000010000 */
[----:B------:R-:W-:-:S04]  /*1b00*/  USHF.R.S32.HI UR5, URZ, 0x1f, UR4 ;  /* 0x0000001f3f057899 */ /* 0x000fc80008011404 */
[----:B------:R-:W-:Y:S01]  /*1b10*/  ULEA.HI UR5, UR5, UR4, URZ, 0x5 ;  /* 0x0000000405057291 */ /* 0x000fe2000f8f283f */
[----:B------:R-:W-:Y:S02]  /*1b20*/  BSSY B0, `(.L_x_1738) ;  /* 0x0000125000007945 */ /* 0x000fe40003800000 */
[----:B------:R-:W-:Y:S02]  /*1b30*/  ULDC UR4, c[0x0][0x1d0] ;  /* 0x0000740000047ab9 */ /* 0x000fe40000000800 */
[----:B------:R-:W-:Y:S02]  /*1b40*/  ULOP3.LUT UR5, UR5, 0xffffffe0, URZ, 0xc0, !UPT ;  /* 0xffffffe005057892 */ /* 0x000fe4000f8ec03f */
[----:B------:R-:W-:Y:S02]  /*1b50*/  UIMAD UR46, UR47, UR4, UR46 ;  /* 0x000000042f2e72a4 */ /* 0x000fe4000f8e022e */
[----:B------:R-:W-:Y:S02]  /*1b60*/  UIADD3 UR5, UR45, UR5, URZ ;  /* 0x000000052d057290 */ /* 0x000fe4000fffe03f */
[----:B------:R-:W-:-:S04]  /*1b70*/  UIMAD UR46, UR46, 0x30, URZ ;  /* 0x000000302e2e78a4 */ /* 0x000fc8000f8e023f */
[----:B------:R-:W-:-:S13]  /*1b80*/  ISETP.GE.AND P0, PT, R76, UR5, PT ;  /* 0x000000054c007c0c */ /* 0x000fda000bf06270 */
[----:B------:R-:W-:Y:S05]  /*1b90*/  @P0 BRA `(.L_x_1739) ;  /* 0x000011d000000947 */ /* 0x000fea0003800000 */
[----:B------:R-:W-:Y:S01]  /*1ba0*/  IABS R74, c[0x0][0x1d4] ;  /* 0x00007500004a7a13 */ /* 0x000fe20000000000 */
[----:B0---4-:R-:W0:Y:S01]  /*1bb0*/  LDS.128 R4, [0x60] ;  /* 0x00006000ff047984 */ /* 0x011e220000000c00 */
[----:B------:R-:W-:Y:S02]  /*1bc0*/  IMAD.MOV.U32 R81, RZ, RZ, c[0x0][0x1e8] ;  /* 0x00007a00ff517624 */ /* 0x000fe400078e00ff */
[----:B---3--:R-:W3:Y:S01]  /*1bd0*/  I2F.RP R18, R74 ;  /* 0x0000004a00127306 */ /* 0x008ee20000209400 */
[----:B------:R-:W4:Y:S01]  /*1be0*/  LDS.128 R8, [0x40] ;  /* 0x00004000ff087984 */ /* 0x000f220000000c00 */
[----:B------:R-:W-:Y:S01]  /*1bf0*/  IMAD.MOV.U32 R77, RZ, RZ, c[0x0][0x1d4] ;  /* 0x00007500ff4d7624 */ /* 0x000fe200078e00ff */
[----:B------:R-:W-:Y:S02]  /*1c00*/  IADD3 R81, R81, c[0x0][0x210], RZ ;  /* 0x0000840051517a10 */ /* 0x000fe40007ffe0ff */
[----:B------:R-:W2:Y:S01]  /*1c10*/  LDS.128 R12, [0x50] ;  /* 0x00005000ff0c7984 */ /* 0x000ea20000000c00 */
[----:B------:R-:W-:-:S03]  /*1c20*/  IMAD R77, R77, 0x30, RZ ;  /* 0x000000304d4d7824 */ /* 0x000fc600078e02ff */
[----:B------:R-:W1:Y:S04]  /*1c30*/  LDS.128 R20, [0x70] ;  /* 0x00007000ff147984 */ /* 0x000e680000000c00 */
[----:B------:R-:W0:Y:S01]  /*1c40*/  LDS.128 R24, [0x80] ;  /* 0x00008000ff187984 */ /* 0x000e220000000c00 */
[----:B---3--:R-:W3:Y:S03]  /*1c50*/  MUFU.RCP R18, R18 ;  /* 0x0000001200127308 */ /* 0x008ee60000001000 */
[----:B------:R-:W0:Y:S04]  /*1c60*/  LDS.128 R28, [0x90] ;  /* 0x00009000ff1c7984 */ /* 0x000e280000000c00 */
[----:B------:R-:W0:Y:S04]  /*1c70*/  LDS.128 R32, [0xa0] ;  /* 0x0000a000ff207984 */ /* 0x000e280000000c00 */
[----:B------:R-:W0:Y:S04]  /*1c80*/  LDS.128 R36, [0xb0] ;  /* 0x0000b000ff247984 */ /* 0x000e280000000c00 */
[----:B--2---:R-:W2:Y:S01]  /*1c90*/  S2R R19, SR_CTAID.X ;  /* 0x0000000000137919 */ /* 0x004ea20000002500 */
[----:B---3--:R-:W-:Y:S01]  /*1ca0*/  IADD3 R2, R18, 0xffffffe, RZ ;  /* 0x0ffffffe12027810 */ /* 0x008fe20007ffe0ff */
[----:B------:R-:W-:-:S03]  /*1cb0*/  IMAD.MOV.U32 R18, RZ, RZ, c[0x0][0x220] ;  /* 0x00008800ff127624 */ /* 0x000fc600078e00ff */
[----:B------:R3:W5:Y:S02]  /*1cc0*/  F2I.FTZ.U32.TRUNC.NTZ R3, R2 ;  /* 0x0000000200037305 */ /* 0x000764000021f000 */
[----:B---3--:R-:W-:Y:S02]  /*1cd0*/  IMAD.MOV.U32 R2, RZ, RZ, RZ ;  /* 0x000000ffff027224 */ /* 0x008fe400078e00ff */
[----:B-----5:R-:W-:Y:S02]  /*1ce0*/  IMAD.MOV R75, RZ, RZ, -R3 ;  /* 0x000000ffff4b7224 */ /* 0x020fe400078e0a03 */
[----:B--2---:R-:W-:Y:S02]  /*1cf0*/  IMAD R79, R19, R18, UR43 ;  /* 0x0000002b134f7e24 */ /* 0x004fe4000f8e0212 */
[----:B------:R-:W-:-:S04]  /*1d00*/  IMAD R75, R75, R74, RZ ;  /* 0x0000004a4b4b7224 */ /* 0x000fc800078e02ff */
[----:B------:R-:W-:-:S04]  /*1d10*/  IMAD.HI.U32 R75, R3, R75, R2 ;  /* 0x0000004b034b7227 */ /* 0x000fc800078e0002 */
[----:B------:R-:W-:-:S04]  /*1d20*/  IMAD.MOV.U32 R2, RZ, RZ, 0x2 ;  /* 0x00000002ff027424 */ /* 0x000fc800078e00ff */
[----:B01--4-:R-:W-:-:S04]  /*1d30*/  IMAD.WIDE R2, R19, R2, c[0x0][0x228] ;  /* 0x00008a0013027625 */ /* 0x013fc800078e0202 */
.L_x_1758:
[----:B------:R-:W-:Y:S01]  /*1d40*/  ISETP.NE.U32.AND P0, PT, RZ, c[0x0][0x200], PT ;  /* 0x00008000ff007a0c */ /* 0x000fe20003f05070 */
[----:B0-----:R-:W-:Y:S02]  /*1d50*/  IMAD.U32 R19, RZ, RZ, UR48 ;  /* 0x00000030ff137e24 */ /* 0x001fe4000f8e00ff */
[----:B------:R-:W-:Y:S01]  /*1d60*/  IMAD.U32 R72, RZ, RZ, UR50 ;  /* 0x00000032ff487e24 */ /* 0x000fe2000f8e00ff */
[----:B------:R-:W-:-:S13]  /*1d70*/  ISETP.NE.AND.EX P0, PT, RZ, c[0x0][0x204], PT, P0 ;  /* 0x00008100ff007a0c */ /* 0x000fda0003f05300 */
[----:B------:R-:W-:Y:S02]  /*1d80*/  @P0 IADD3 R18, P1, P2, R76, c[0x0][0x200], R19 ;  /* 0x000080004c120a10 */ /* 0x000fe40007a3e013 */
[----:B------:R-:W-:-:S04]  /*1d90*/  @P0 SHF.R.S32.HI R19, RZ, 0x1f, R76 ;  /* 0x0000001fff130819 */ /* 0x000fc8000001144c */
[----:B------:R-:W-:-:S06]  /*1da0*/  @P0 IADD3.X R19, R19, c[0x0][0x204], R72, P1, P2 ;  /* 0x0000810013130a10 */ /* 0x000fcc0000fe4448 */
[----:B------:R0:W2:Y:S01]  /*1db0*/  @P0 LDG.E.U8 R19, [R18.64] ;  /* 0x0000002412130981 */ /* 0x0000a2000c1e1100 */
        /* <DEDUP_REMOVED lines=15> */
[C---:B------:R-:W-:Y:S02]  /*1eb0*/  IADD3 R82, R83.reuse, c[0x0][0x1d4], RZ ;  /* 0x0000750053527a10 */ /* 0x040fe40007ffe0ff */
[C---:B------:R-:W-:Y:S02]  /*1ec0*/  IADD3 R72, P1, R83.reuse, UR48, RZ ;  /* 0x0000003053487c10 */ /* 0x040fe4000ff3e0ff */
[----:B0-----:R-:W-:Y:S02]  /*1ed0*/  IADD3 R18, R82, c[0x0][0x1d4], RZ ;  /* 0x0000750052127a10 */ /* 0x001fe40007ffe0ff */
[----:B------:R-:W-:Y:S02]  /*1ee0*/  LEA.HI.X.SX32 R73, R83, UR50, 0x1, P1 ;  /* 0x0000003253497c11 */ /* 0x000fe400088f0eff */
[----:B------:R-:W-:Y:S02]  /*1ef0*/  ISETP.GE.AND P1, PT, R76, UR43, PT ;  /* 0x0000002b4c007c0c */ /* 0x000fe4000bf26270 */
[----:B------:R-:W-:-:S02]  /*1f00*/  IADD3 R78, R18, c[0x0][0x1d4], RZ ;  /* 0x00007500124e7a10 */ /* 0x000fc40007ffe0ff */
[----:B------:R-:W-:Y:S02]  /*1f10*/  LEA R18, P2, R72, c[0x0][0x1a8], 0x2 ;  /* 0x00006a0048127a11 */ /* 0x000fe400078410ff */
[----:B------:R-:W-:-:S04]  /*1f20*/  IADD3 R78, R78, c[0x0][0x1d4], RZ ;  /* 0x000075004e4e7a10 */ /* 0x000fc80007ffe0ff */
[----:B------:R-:W-:-:S04]  /*1f30*/  IADD3 R80, R78, c[0x0][0x1d4], RZ ;  /* 0x000075004e507a10 */ /* 0x000fc80007ffe0ff */
[----:B------:R-:W-:Y:S02]  /*1f40*/  IADD3 R78, R80, c[0x0][0x1d4], RZ ;  /* 0x00007500504e7a10 */ /* 0x000fe40007ffe0ff */
[----:B--2---:R-:W-:Y:S02]  /*1f50*/  ISETP.NE.AND P0, PT, R19, RZ, P0 ;  /* 0x000000ff1300720c */ /* 0x004fe40000705270 */
[----:B------:R-:W-:Y:S01]  /*1f60*/  LEA.HI.X R19, R72, c[0x0][0x1ac], R73, 0x2, P2 ;  /* 0x00006b0048137a11 */ /* 0x000fe200010f1449 */
[----:B-----5:R-:W-:Y:S05]  /*1f70*/  @P1 BRA `(.L_x_1741) ;  /* 0x0000010000001947 */ /* 0x020fea0003800000 */
[----:B------:R-:W-:-:S05]  /*1f80*/  IMAD.SHL.U32 R40, R83, 0x8, RZ ;  /* 0x0000000853287824 */ /* 0x000fca00078e00ff */
[----:B------:R-:W-:-:S13]  /*1f90*/  ISETP.GE.AND P2, PT, R40, R77, PT ;  /* 0x0000004d2800720c */ /* 0x000fda0003f46270 */
[----:B------:R-:W2:Y:S01]  /*1fa0*/  @!P2 LDG.E R41, [R18.64] ;  /* 0x000000241229a981 */ /* 0x000ea2000c1e1900 */
[----:B------:R-:W-:-:S04]  /*1fb0*/  IMAD.U32 R42, RZ, RZ, UR46 ;  /* 0x0000002eff2a7e24 */ /* 0x000fc8000f8e00ff */
[----:B------:R-:W-:Y:S02]  /*1fc0*/  @!P2 IMAD R42, R42, c[0x0][0x1d4], RZ ;  /* 0x000075002a2aaa24 */ /* 0x000fe400078e02ff */
[----:B--2---:R-:W-:-:S04]  /*1fd0*/  @!P2 IMAD R41, R41, c[0x0][0x1d8], RZ ;  /* 0x000076002929aa24 */ /* 0x004fc800078e02ff */
[----:B------:R-:W-:-:S04]  /*1fe0*/  @!P2 IMAD R41, R41, 0x30, RZ ;  /* 0x000000302929a824 */ /* 0x000fc800078e02ff */
[----:B------:R-:W-:Y:S01]  /*1ff0*/  @!P2 IMAD R41, R41, c[0x0][0x1d4], R40 ;  /* 0x000075002929aa24 */ /* 0x000fe200078e0228 */
[----:B------:R-:W-:-:S04]  /*2000*/  @!P2 SHF.R.S32.HI R40, RZ, 0x1f, R42 ;  /* 0x0000001fff28a819 */ /* 0x000fc8000001142a */
[C---:B------:R-:W-:Y:S02]  /*2010*/  @!P2 IADD3 R73, P3, R41.reuse, R42, RZ ;  /* 0x0000002a2949a210 */ /* 0x040fe40007f7e0ff */
[----:B------:R-:W-:Y:S02]  /*2020*/  CS2R R42, SRZ ;  /* 0x00000000002a7805 */ /* 0x000fe4000001ff00 */
[----:B------:R-:W-:Y:S02]  /*2030*/  @!P2 LEA.HI.X.SX32 R40, R41, R40, 0x1, P3 ;  /* 0x000000282928a211 */ /* 0x000fe400018f0eff */
[----:B------:R-:W-:-:S04]  /*2040*/  @!P2 LEA R72, P3, R73, c[0x0][0x198], 0x1 ;  /* 0x000066004948aa11 */ /* 0x000fc800078608ff */
[----:B------:R-:W-:Y:S02]  /*2050*/  @!P2 LEA.HI.X R73, R73, c[0x0][0x19c], R40, 0x1, P3 ;  /* 0x000067004949aa11 */ /* 0x000fe400018f0c28 */
[----:B------:R-:W-:-:S06]  /*2060*/  CS2R R40, SRZ ;  /* 0x0000000000287805 */ /* 0x000fcc000001ff00 */
[----:B------:R0:W5:Y:S02]  /*2070*/  @!P2 LDG.E.128 R40, [R72.64] ;  /* 0x000000244828a981 */ /* 0x000164000c1e1d00 */
.L_x_1741:
[----:B------:R-:W-:Y:S05]  /*2080*/  BSYNC B1 ;  /* 0x0000000000017941 */ /* 0x000fea0003800000 */
.L_x_1740:
[----:B------:R-:W-:Y:S01]  /*2090*/  BSSY B1, `(.L_x_1742) ;  /* 0x0000012000017945 */ /* 0x000fe20003800000 */
[----:B------:R-:W-:Y:S05]  /*20a0*/  @P1 BRA `(.L_x_1743) ;  /* 0x0000010000001947 */ /* 0x000fea0003800000 */
[----:B------:R-:W-:-:S05]  /*20b0*/  IMAD.SHL.U32 R44, R82, 0x8, RZ ;  /* 0x00000008522c7824 */ /* 0x000fca00078e00ff */
[----:B------:R-:W-:-:S13]  /*20c0*/  ISETP.GE.AND P2, PT, R44, R77, PT ;  /* 0x0000004d2c00720c */ /* 0x000fda0003f46270 */
[----:B------:R-:W2:Y:S01]  /*20d0*/  @!P2 LDG.E R45, [R18.64] ;  /* 0x00000024122da981 */ /* 0x000ea2000c1e1900 */
[----:B------:R-:W-:-:S04]  /*20e0*/  IMAD.U32 R46, RZ, RZ, UR46 ;  /* 0x0000002eff2e7e24 */ /* 0x000fc8000f8e00ff */
[----:B------:R-:W-:Y:S02]  /*20f0*/  @!P2 IMAD R46, R46, c[0x0][0x1d4], RZ ;  /* 0x000075002e2eaa24 */ /* 0x000fe400078e02ff */
[----:B--2---:R-:W-:-:S04]  /*2100*/  @!P2 IMAD R45, R45, c[0x0][0x1d8], RZ ;  /* 0x000076002d2daa24 */ /* 0x004fc800078e02ff */
[----:B------:R-:W-:-:S04]  /*2110*/  @!P2 IMAD R45, R45, 0x30, RZ ;  /* 0x000000302d2da824 */ /* 0x000fc800078e02ff */
[----:B------:R-:W-:-:S05]  /*2120*/  @!P2 IMAD R44, R45, c[0x0][0x1d4], R44 ;  /* 0x000075002d2caa24 */ /* 0x000fca00078e022c */
[----:B------:R-:W-:Y:S02]  /*2130*/  @!P2 SHF.R.S32.HI R45, RZ, 0x1f, R44 ;  /* 0x0000001fff2da819 */ /* 0x000fe4000001142c */
[----:B------:R-:W-:-:S04]  /*2140*/  @!P2 IADD3 R44, P3, R46, R44, RZ ;  /* 0x0000002c2e2ca210 */ /* 0x000fc80007f7e0ff */
[----:B------:R-:W-:Y:S02]  /*2150*/  @!P2 LEA.HI.X.SX32 R45, R46, R45, 0x1, P3 ;  /* 0x0000002d2e2da211 */ /* 0x000fe400018f0eff */
[----:B0-----:R-:W-:Y:S01]  /*2160*/  @!P2 LEA R72, P3, R44, c[0x0][0x198], 0x1 ;  /* 0x000066002c48aa11 */ /* 0x001fe200078608ff */
[----:B------:R-:W-:-:S03]  /*2170*/  CS2R R46, SRZ ;  /* 0x00000000002e7805 */ /* 0x000fc6000001ff00 */
[----:B------:R-:W-:Y:S02]  /*2180*/  @!P2 LEA.HI.X R73, R44, c[0x0][0x19c], R45, 0x1, P3 ;  /* 0x000067002c49aa11 */ /* 0x000fe400018f0c2d */
[----:B------:R-:W-:-:S06]  /*2190*/  CS2R R44, SRZ ;  /* 0x00000000002c7805 */ /* 0x000fcc000001ff00 */
[----:B------:R0:W5:Y:S02]  /*21a0*/  @!P2 LDG.E.128 R44, [R72.64] ;  /* 0x00000024482ca981 */ /* 0x000164000c1e1d00 */
.L_x_1743:
[----:B------:R-:W-:Y:S05]  /*21b0*/  BSYNC B1 ;  /* 0x0000000000017941 */ /* 0x000fea0003800000 */
.L_x_1742:
[----:B------:R-:W-:Y:S01]  /*21c0*/  BSSY B1, `(.L_x_1744) ;  /* 0x0000013000017945 */ /* 0x000fe20003800000 */
[----:B------:R-:W-:Y:S05]  /*21d0*/  @P1 BRA `(.L_x_1745) ;  /* 0x0000011000001947 */ /* 0x000fea0003800000 */
[----:B------:R-:W-:-:S05]  /*21e0*/  IADD3 R48, R82, c[0x0][0x1d4], RZ ;  /* 0x0000750052307a10 */ /* 0x000fca0007ffe0ff */
        /* <DEDUP_REMOVED lines=16> */
.L_x_1745:
[----:B------:R-:W-:Y:S05]  /*22f0*/  BSYNC B1 ;  /* 0x0000000000017941 */ /* 0x000fea0003800000 */
.L_x_1744:
[----:B------:R-:W-:Y:S01]  /*2300*/  BSSY B1, `(.L_x_1746) ;  /* 0x0000014000017945 */ /* 0x000fe20003800000 */
[----:B------:R-:W-:Y:S05]  /*2310*/  @P1 BRA `(.L_x_1747) ;  /* 0x0000012000001947 */ /* 0x000fea0003800000 */
[----:B------:R-:W-:-:S04]  /*2320*/  IMAD.MOV.U32 R53, RZ, RZ, c[0x0][0x1d4] ;  /* 0x00007500ff357624 */ /* 0x000fc800078e00ff */
[----:B------:R-:W-:-:S04]  /*2330*/  IMAD R52, R53, 0x2, R82 ;  /* 0x0000000235347824 */ /* 0x000fc800078e0252 */
        /* <DEDUP_REMOVED lines=16> */
.L_x_1747:
[----:B------:R-:W-:Y:S05]  /*2440*/  BSYNC B1 ;  /* 0x0000000000017941 */ /* 0x000fea0003800000 */
.L_x_1746:
[----:B------:R-:W-:Y:S01]  /*2450*/  BSSY B1, `(.L_x_1748) ;  /* 0x0000015000017945 */ /* 0x000fe20003800000 */
[----:B------:R-:W-:Y:S05]  /*2460*/  @P1 BRA `(.L_x_1749) ;  /* 0x0000013000001947 */ /* 0x000fea0003800000 */
[----:B------:R-:W-:-:S04]  /*2470*/  IMAD.MOV.U32 R57, RZ, RZ, c[0x0][0x1d4] ;  /* 0x00007500ff397624 */ /* 0x000fc800078e00ff */
[----:B------:R-:W-:-:S05]  /*2480*/  IMAD R56, R57, 0x2, R82 ;  /* 0x0000000239387824 */ /* 0x000fca00078e0252 */
[----:B------:R-:W-:-:S05]  /*2490*/  IADD3 R56, R56, c[0x0][0x1d4], RZ ;  /* 0x0000750038387a10 */ /* 0x000fca0007ffe0ff */
[----:B------:R-:W-:-:S05]  /*24a0*/  IMAD.SHL.U32 R56, R56, 0x8, RZ ;  /* 0x0000000838387824 */ /* 0x000fca00078e00ff */
[----:B------:R-:W-:-:S13]  /*24b0*/  ISETP.GE.AND P2, PT, R56, R77, PT ;  /* 0x0000004d3800720c */ /* 0x000fda0003f46270 */
[----:B------:R-:W2:Y:S01]  /*24c0*/  @!P2 LDG.E R57, [R18.64] ;  /* 0x000000241239a981 */ /* 0x000ea2000c1e1900 */
[----:B------:R-:W-:-:S05]  /*24d0*/  MOV R58, UR46 ;  /* 0x0000002e003a7c02 */ /* 0x000fca0008000f00 */
        /* <DEDUP_REMOVED lines=12> */
.L_x_1749:
[----:B------:R-:W-:Y:S05]  /*25a0*/  BSYNC B1 ;  /* 0x0000000000017941 */ /* 0x000fea0003800000 */
.L_x_1748:
        /* <DEDUP_REMOVED lines=18> */
.L_x_1751:
[----:B------:R-:W-:Y:S05]  /*26d0*/  BSYNC B1 ;  /* 0x0000000000017941 */ /* 0x000fea0003800000 */
.L_x_1750:
        /* <DEDUP_REMOVED lines=18> */
.L_x_1753:
[----:B------:R-:W-:Y:S05]  /*2800*/  BSYNC B1 ;  /* 0x0000000000017941 */ /* 0x000fea0003800000 */
.L_x_1752:
        /* <DEDUP_REMOVED lines=19> */
.L_x_1755:
[----:B------:R-:W-:Y:S05]  /*2940*/  BSYNC B1 ;  /* 0x0000000000017941 */ /* 0x000fea0003800000 */
.L_x_1754:
[----:B------:R-:W-:Y:S01]  /*2950*/  BSSY B1, `(.L_x_1756) ;  /* 0x000003d000017945 */ /* 0x000fe20003800000 */
[----:B------:R-:W-:Y:S05]  /*2960*/  @P1 BRA `(.L_x_1757) ;  /* 0x000003b000001947 */ /* 0x000fea0003800000 */
[----:B------:R-:W-:-:S04]  /*2970*/  ISETP.NE.U32.AND P1, PT, RZ, c[0x0][0x218], PT ;  /* 0x00008600ff007a0c */ /* 0x000fc80003f25070 */
[----:B------:R-:W-:Y:S02]  /*2980*/  ISETP.NE.AND.EX P2, PT, RZ, c[0x0][0x21c], PT, P1 ;  /* 0x00008700ff007a0c */ /* 0x000fe40003f45310 */
[----:B------:R-:W-:-:S04]  /*2990*/  ISETP.NE.U32.AND P1, PT, RZ, c[0x0][0x228], PT ;  /* 0x00008a00ff007a0c */ /* 0x000fc80003f25070 */
[----:B------:R-:W-:-:S07]  /*29a0*/  ISETP.NE.AND.EX P1, PT, RZ, c[0x0][0x22c], PT, P1 ;  /* 0x00008b00ff007a0c */ /* 0x000fce0003f25310 */
[----:B0-----:R-:W-:Y:S02]  /*29b0*/  @P2 IMAD.MOV.U32 R73, RZ, RZ, 0x2 ;  /* 0x00000002ff492424 */ /* 0x001fe400078e00ff */
[----:B------:R-:W-:-:S04]  /*29c0*/  @P2 IMAD R72, R79, c[0x0][0x220], R76 ;  /* 0x000088004f482a24 */ /* 0x000fc800078e024c */
[----:B------:R-:W-:Y:S01]  /*29d0*/  @P2 IMAD.WIDE R72, R72, R73, c[0x0][0x218] ;  /* 0x0000860048482625 */ /* 0x000fe200078e0249 */
[----:B------:R-:W2:Y:S04]  /*29e0*/  @P1 LDG.E.U16 R18, [R2.64] ;  /* 0x0000002402121981 */ /* 0x000ea8000c1e1500 */
[----:B------:R0:W3:Y:S01]  /*29f0*/  @P2 LDG.E.U16 R19, [R72.64] ;  /* 0x0000002448132981 */ /* 0x0000e2000c1e1500 */
[----:B-----5:R-:W-:Y:S01]  /*2a00*/  HFMA2.MMA R78, R9, R41, -RZ ;  /* 0x00000029094e7235 */ /* 0x020fe200001000ff */
[----:B0-----:R-:W-:-:S09]  /*2a10*/  HMUL2 R73, R8, R40 ;  /* 0x0000002808497232 */ /* 0x001fd20000000000 */
[----:B------:R-:W-:Y:S01]  /*2a20*/  HFMA2 R78, R13, R45, R78 ;  /* 0x0000002d0d4e7231 */ /* 0x000fe2000000004e */
[----:B------:R-:W-:Y:S01]  /*2a30*/  HFMA2.MMA R80, R12, R44, R73 ;  /* 0x0000002c0c507235 */ /* 0x000fe20000000049 */
[----:B------:R-:W-:Y:S02]  /*2a40*/  HMUL2 R73, R10, R42 ;  /* 0x0000002a0a497232 */ /* 0x000fe40000000000 */
[----:B------:R-:W-:-:S04]  /*2a50*/  HFMA2 R82, R5, R49, R78 ;  /* 0x0000003105527231 */ /* 0x000fc8000000004e */
[----:B------:R-:W-:Y:S01]  /*2a60*/  HFMA2.MMA R78, R14, R46, R73 ;  /* 0x0000002e0e4e7235 */ /* 0x000fe20000000049 */
[----:B------:R-:W-:Y:S01]  /*2a70*/  HMUL2 R73, R11, R43 ;  /* 0x0000002b0b497232 */ /* 0x000fe20000000000 */
[----:B------:R-:W-:-:S05]  /*2a80*/  HFMA2.MMA R82, R21, R53, R82 ;  /* 0x0000003515527235 */ /* 0x000fca0000000052 */
[----:B------:R-:W-:Y:S02]  /*2a90*/  HFMA2.MMA R73, R15, R47, R73 ;  /* 0x0000002f0f497235 */ /* 0x000fe40000000049 */
[----:B------:R-:W-:Y:S02]  /*2aa0*/  HFMA2.MMA R80, R4, R48, R80 ;  /* 0x0000003004507235 */ /* 0x000fe40000000050 */
[----:B------:R-:W-:Y:S02]  /*2ab0*/  HFMA2.MMA R82, R25, R57, R82 ;  /* 0x0000003919527235 */ /* 0x000fe40000000052 */
[----:B------:R-:W-:Y:S01]  /*2ac0*/  HFMA2.MMA R73, R7, R51, R73 ;  /* 0x0000003307497235 */ /* 0x000fe20000000049 */
[----:B------:R-:W-:-:S03]  /*2ad0*/  HFMA2 R78, R6, R50, R78 ;  /* 0x00000032064e7231 */ /* 0x000fc6000000004e */
[----:B------:R-:W-:Y:S02]  /*2ae0*/  HFMA2.MMA R82, R29, R61, R82 ;  /* 0x0000003d1d527235 */ /* 0x000fe40000000052 */
[----:B------:R-:W-:Y:S01]  /*2af0*/  HFMA2.MMA R73, R23, R55, R73 ;  /* 0x0000003717497235 */ /* 0x000fe20000000049 */
[----:B------:R-:W-:Y:S02]  /*2b00*/  HFMA2 R80, R20, R52, R80 ;  /* 0x0000003414507231 */ /* 0x000fe40000000050 */
[----:B------:R-:W-:Y:S01]  /*2b10*/  HFMA2 R78, R22, R54, R78 ;  /* 0x00000036164e7231 */ /* 0x000fe2000000004e */
[----:B------:R-:W-:Y:S02]  /*2b20*/  HFMA2.MMA R82, R33, R65, R82 ;  /* 0x0000004121527235 */ /* 0x000fe40000000052 */
[----:B------:R-:W-:Y:S01]  /*2b30*/  HFMA2.MMA R73, R27, R59, R73 ;  /* 0x0000003b1b497235 */ /* 0x000fe20000000049 */
[----:B------:R-:W-:Y:S02]  /*2b40*/  HFMA2 R80, R24, R56, R80 ;  /* 0x0000003818507231 */ /* 0x000fe40000000050 */
[----:B------:R-:W-:-:S02]  /*2b50*/  HFMA2 R78, R26, R58, R78 ;  /* 0x0000003a1a4e7231 */ /* 0x000fc4000000004e */
[----:B------:R-:W-:Y:S01]  /*2b60*/  HFMA2 R80, R28, R60, R80 ;  /* 0x0000003c1c507231 */ /* 0x000fe20000000050 */
[----:B------:R-:W-:Y:S02]  /*2b70*/  HFMA2.MMA R73, R31, R63, R73 ;  /* 0x0000003f1f497235 */ /* 0x000fe40000000049 */
[----:B------:R-:W-:Y:S01]  /*2b80*/  HFMA2.MMA R82, R37, R69, R82 ;  /* 0x0000004525527235 */ /* 0x000fe20000000052 */
[----:B------:R-:W-:Y:S02]  /*2b90*/  HFMA2 R80, R32, R64, R80 ;  /* 0x0000004020507231 */ /* 0x000fe40000000050 */
[----:B------:R-:W-:Y:S01]  /*2ba0*/  HFMA2 R78, R30, R62, R78 ;  /* 0x0000003e1e4e7231 */ /* 0x000fe2000000004e */
[----:B------:R-:W-:Y:S01]  /*2bb0*/  HFMA2.MMA R73, R35, R67, R73 ;  /* 0x0000004323497235 */ /* 0x000fe20000000049 */
[----:B------:R-:W-:Y:S02]  /*2bc0*/  HFMA2 R80, R36, R68, R80 ;  /* 0x0000004424507231 */ /* 0x000fe40000000050 */
[----:B------:R-:W-:-:S03]  /*2bd0*/  HFMA2 R78, R34, R66, R78 ;  /* 0x00000042224e7231 */ /* 0x000fc6000000004e */
[----:B------:R-:W-:Y:S02]  /*2be0*/  HADD2 R80, R80, R82 ;  /* 0x0000005250507230 */ /* 0x000fe40000000000 */
[----:B------:R-:W-:Y:S02]  /*2bf0*/  HFMA2 R78, R38, R70, R78 ;  /* 0x00000046264e7231 */ /* 0x000fe4000000004e */
[----:B------:R-:W-:Y:S02]  /*2c00*/  HFMA2 R73, R39, R71, R73 ;  /* 0x0000004727497231 */ /* 0x000fe40000000049 */
[----:B------:R-:W-:Y:S01]  /*2c10*/  HADD2 R78, R80, R78 ;  /* 0x0000004e504e7230 */ /* 0x000fe20000000000 */
[----:B------:R-:W-:-:S05]  /*2c20*/  @P1 ISETP.GE.AND P3, PT, R76, R81, PT ;  /* 0x000000514c00120c */ /* 0x000fca0003f66270 */
[----:B------:R-:W-:Y:S01]  /*2c30*/  HFMA2.MMA R73, R78, 1, 1, R73 ;  /* 0x3c003c004e497835 */ /* 0x000fe20000000049 */
[----:B------:R-:W-:-:S04]  /*2c40*/  @P1 SEL R83, RZ, UR41, P3 ;  /* 0x00000029ff531c07 */ /* 0x000fc80009800000 */
[----:B------:R-:W-:-:S05]  /*2c50*/  @P1 IADD3 R83, R83, -UR43, R76 ;  /* 0x8000002b53531c10 */ /* 0x000fca000fffe04c */
[--C-:B------:R-:W-:Y:S01]  /*2c60*/  HADD2.F32 R72, -RZ, R73.reuse.H0_H0 ;  /* 0x20000049ff487230 */ /* 0x100fe20000004100 */
[----:B------:R-:W0:Y:S01]  /*2c70*/  @P1 I2F R80, R83 ;  /* 0x0000005300501306 */ /* 0x000e220000201400 */
[----:B------:R-:W-:-:S05]  /*2c80*/  HADD2.F32 R73, -RZ, R73.H1_H1 ;  /* 0x30000049ff497230 */ /* 0x000fca0000004100 */
[----:B------:R-:W-:Y:S01]  /*2c90*/  FADD.FTZ R72, R72, R73 ;  /* 0x0000004948487221 */ /* 0x000fe20000010000 */
[----:B--2---:R-:W-:Y:S02]  /*2ca0*/  @P1 HADD2.F32 R18, -RZ, R18.H0_H0 ;  /* 0x20000012ff121230 */ /* 0x004fe40000004100 */
[----:B---3--:R-:W-:Y:S01]  /*2cb0*/  @P2 HADD2.F32 R78, -RZ, R19.H0_H0 ;  /* 0x20000013ff4e2230 */ /* 0x008fe20000004100 */
[----:B------:R-:W-:-:S04]  /*2cc0*/  FMUL.FTZ R19, R72, c[0x0][0x1f0] ;  /* 0x00007c0048137a20 */ /* 0x000fc80000410000 */
[----:B------:R-:W-:Y:S01]  /*2cd0*/  @P2 FADD.FTZ R19, R19, R78 ;  /* 0x0000004e13132221 */ /* 0x000fe20000010000 */
[----:B------:R-:W-:-:S03]  /*2ce0*/  IADD3 R72, R76, -UR45, RZ ;  /* 0x8000002d4c487c10 */ /* 0x000fc6000fffe0ff */
[----:B0-----:R-:W-:-:S05]  /*2cf0*/  @P1 FFMA.FTZ R19, R80, R18, R19 ;  /* 0x0000001250131223 */ /* 0x001fca0000010013 */
[----:B------:R0:W-:Y:S01]  /*2d00*/  STS [R72.X4+0xc0], R19 ;  /* 0x0000c01348007388 */ /* 0x0001e20000004800 */
[----:B------:R-:W-:-:S03]  /*2d10*/  @!P0 FMNMX.FTZ R0, R0, R19, !PT ;  /* 0x0000001300008209 */ /* 0x000fc60007810000 */
.L_x_1757:
[----:B------:R-:W-:Y:S05]  /*2d20*/  BSYNC B1 ;  /* 0x0000000000017941 */ /* 0x000fea0003800000 */
.L_x_1756:
[----:B------:R-:W-:-:S04]  /*2d30*/  IADD3 R76, R76, 0x100, RZ ;  /* 0x000001004c4c7810 */ /* 0x000fc80007ffe0ff */
[----:B------:R-:W-:-:S13]  /*2d40*/  ISETP.GE.AND P0, PT, R76, UR5, PT ;  /* 0x000000054c007c0c */ /* 0x000fda000bf06270 */
[----:B------:R-:W-:Y:S01]  /*2d50*/  @P0 CALL.REL.NOINC `(.L_x_1739) ;  /* 0x0000001000000944 */ /* 0x000fe20003c00000 */
[----:B------:R-:W-:Y:S05]  /*2d60*/  BRA `(.L_x_1758) ;  /* 0xffffefd000007947 */ /* 0x000fea000383ffff */
.L_x_1739:
[----:B------:R-:W-:Y:S05]  /*2d70*/  BSYNC B0 ;  /* 0x0000000000007941 */ /* 0x000fea0003800000 */
.L_x_1738:
[----:B------:R-:W0:Y:S01]  /*2d80*/  SHFL.BFLY PT, R3, R0, 0x10, 0x1f ;  /* 0x0e001f0000037f89 */ /* 0x000e2200000e0000 */
[----:B------:R-:W-:Y:S01]  /*2d90*/  SHF.R.S32.HI R8, RZ, 0x1f, R17 ;  /* 0x0000001fff087819 */ /* 0x000fe20000011411 */
[----:B------:R-:W-:Y:S01]  /*2da0*/  BSSY B0, `(.L_x_1759) ;  /* 0x0000039000007945 */ /* 0x000fe20003800000 */
[----:B0-----:R-:W-:-:S05]  /*2db0*/  FMNMX.FTZ R3, R3, R0, !PT ;  /* 0x0000000003037209 */ /* 0x001fca0007810000 */
[----:B------:R-:W0:Y:S02]  /*2dc0*/  SHFL.BFLY PT, R2, R3, 0x8, 0x1f ;  /* 0x0d001f0003027f89 */ /* 0x000e2400000e0000 */
[----:B0-----:R-:W-:-:S05]  /*2dd0*/  FMNMX.FTZ R2, R3, R2, !PT ;  /* 0x0000000203027209 */ /* 0x001fca0007810000 */
[----:B------:R-:W0:Y:S02]  /*2de0*/  SHFL.BFLY PT, R5, R2, 0x4, 0x1f ;  /* 0x0c801f0002057f89 */ /* 0x000e2400000e0000 */
[----:B0-----:R-:W-:Y:S01]  /*2df0*/  FMNMX.FTZ R5, R2, R5, !PT ;  /* 0x0000000502057209 */ /* 0x001fe20007810000 */
[----:B------:R-:W-:-:S04]  /*2e00*/  IMAD.MOV.U32 R2, RZ, RZ, -0x800001 ;  /* 0xff7fffffff027424 */ /* 0x000fc800078e00ff */
[----:B------:R-:W0:Y:S02]  /*2e10*/  SHFL.BFLY PT, R4, R5, 0x2, 0x1f ;  /* 0x0c401f0005047f89 */ /* 0x000e2400000e0000 */
[----:B0-----:R-:W-:Y:S02]  /*2e20*/  FMNMX.FTZ R6, R5, R4, !PT ;  /* 0x0000000405067209 */ /* 0x001fe40007810000 */
[----:B------:R-:W-:-:S03]  /*2e30*/  LEA.HI R4, R8, R17, RZ, 0x5 ;  /* 0x0000001108047211 */ /* 0x000fc600078f28ff */
[----:B----4-:R-:W0:Y:S01]  /*2e40*/  SHFL.BFLY PT, R7, R6, 0x1, 0x1f ;  /* 0x0c201f0006077f89 */ /* 0x010e2200000e0000 */
[----:B------:R-:W-:-:S05]  /*2e50*/  LOP3.LUT R0, R4, 0xffffffe0, RZ, 0xc0, !PT ;  /* 0xffffffe004007812 */ /* 0x000fca00078ec0ff */
[----:B------:R-:W-:-:S05]  /*2e60*/  IMAD.IADD R0, R17, 0x1, -R0 ;  /* 0x0000000111007824 */ /* 0x000fca00078e0a00 */
[C---:B------:R-:W-:Y:S02]  /*2e70*/  ISETP.NE.AND P0, PT, R0.reuse, RZ, PT ;  /* 0x000000ff0000720c */ /* 0x040fe40003f05270 */
[----:B------:R-:W-:-:S11]  /*2e80*/  ISETP.GT.AND P1, PT, R0, 0x7, PT ;  /* 0x000000070000780c */ /* 0x000fd60003f24270 */
[----:B------:R-:W-:Y:S02]  /*2e90*/  @!P0 SHF.R.S32.HI R4, RZ, 0x5, R4 ;  /* 0x00000005ff048819 */ /* 0x000fe40000011404 */
[----:B0-----:R-:W-:-:S05]  /*2ea0*/  @!P0 FMNMX.FTZ R3, R6, R7, !PT ;  /* 0x0000000706038209 */ /* 0x001fca0007810000 */
[----:B------:R0:W-:Y:S04]  /*2eb0*/  @!P0 STS [R4.X4], R3 ;  /* 0x0000000304008388 */ /* 0x0001e80000004800 */
[----:B------:R-:W-:Y:S01]  /*2ec0*/  BAR.SYNC.DEFER_BLOCKING 0x0 ;  /* 0x0000000000007b1d */ /* 0x000fe20000010000 */
[----:B0-----:R-:W-:-:S05]  /*2ed0*/  IMAD.MOV.U32 R4, RZ, RZ, RZ ;  /* 0x000000ffff047224 */ /* 0x001fca00078e00ff */
[----:B------:R0:W4:Y:S02]  /*2ee0*/  @!P1 LDS R2, [R0.X4] ;  /* 0x0000000000029984 */ /* 0x0001240000004800 */
[----:B0-----:R-:W-:-:S04]  /*2ef0*/  IADD3 R0, R17, UR45, RZ ;  /* 0x0000002d11007c10 */ /* 0x001fc8000fffe0ff */
[----:B------:R-:W-:Y:S01]  /*2f00*/  ISETP.GT.AND P1, PT, R0, UR43, PT ;  /* 0x0000002b00007c0c */ /* 0x000fe2000bf24270 */
[----:B----4-:R-:W0:Y:S02]  /*2f10*/  SHFL.BFLY PT, R5, R2, 0x4, 0x1f ;  /* 0x0c801f0002057f89 */ /* 0x010e2400000e0000 */
[----:B0-----:R-:W-:-:S05]  /*2f20*/  FMNMX.FTZ R5, R5, R2, !PT ;  /* 0x0000000205057209 */ /* 0x001fca0007810000 */
[----:B------:R-:W0:Y:S02]  /*2f30*/  SHFL.BFLY PT, R6, R5, 0x2, 0x1f ;  /* 0x0c401f0005067f89 */ /* 0x000e2400000e0000 */
[----:B0-----:R-:W-:-:S05]  /*2f40*/  FMNMX.FTZ R6, R5, R6, !PT ;  /* 0x0000000605067209 */ /* 0x001fca0007810000 */
[----:B------:R-:W0:Y:S02]  /*2f50*/  SHFL.BFLY PT, R7, R6, 0x1, 0x1f ;  /* 0x0c201f0006077f89 */ /* 0x000e2400000e0000 */
[----:B0-----:R-:W-:-:S06]  /*2f60*/  FMNMX.FTZ R7, R6, R7, !PT ;  /* 0x0000000706077209 */ /* 0x001fcc0007810000 */
[----:B------:R-:W0:Y:S01]  /*2f70*/  SHFL.IDX PT, R7, R7, RZ, 0x1f ;  /* 0x00001fff07077589 */ /* 0x000e2200000e0000 */
[----:B------:R-:W-:Y:S05]  /*2f80*/  @P1 BRA `(.L_x_1760) ;  /* 0x000001a000001947 */ /* 0x000fea0003800000 */
[----:B------:R-:W-:Y:S01]  /*2f90*/  ISETP.NE.U32.AND P0, PT, RZ, c[0x0][0x200], PT ;  /* 0x00008000ff007a0c */ /* 0x000fe20003f05070 */
[----:B------:R-:W-:-:S03]  /*2fa0*/  IMAD.MOV.U32 R4, RZ, RZ, RZ ;  /* 0x000000ffff047224 */ /* 0x000fc600078e00ff */
[----:B------:R-:W-:-:S08]  /*2fb0*/  ISETP.NE.AND.EX P0, PT, RZ, c[0x0][0x204], PT, P0 ;  /* 0x00008100ff007a0c */ /* 0x000fd00003f05300 */
.L_x_1764:
[----:B0-----:R-:W-:Y:S01]  /*2fc0*/  IADD3 R2, R0, -UR45, RZ ;  /* 0x8000002d00027c10 */ /* 0x001fe2000fffe0ff */
[----:B------:R-:W-:Y:S03]  /*2fd0*/  BSSY B1, `(.L_x_1761) ;  /* 0x0000010000017945 */ /* 0x000fe60003800000 */
[----:B------:R-:W-:Y:S01]  /*2fe0*/  LEA R6, R2, 0xc0, 0x2 ;  /* 0x000000c002067811 */ /* 0x000fe200078e10ff */
[----:B------:R-:W-:Y:S05]  /*2ff0*/  @!P0 BRA `(.L_x_1762) ;  /* 0x0000009000008947 */ /* 0x000fea0003800000 */
[----:B------:R-:W-:Y:S01]  /*3000*/  IMAD.U32 R5, RZ, RZ, UR48 ;  /* 0x00000030ff057e24 */ /* 0x000fe2000f8e00ff */
[----:B------:R-:W-:Y:S01]  /*3010*/  SHF.R.S32.HI R3, RZ, 0x1f, R0 ;  /* 0x0000001fff037819 */ /* 0x000fe20000011400 */
[----:B------:R-:W-:-:S03]  /*3020*/  IMAD.U32 R10, RZ, RZ, UR50 ;  /* 0x00000032ff0a7e24 */ /* 0x000fc6000f8e00ff */
[----:B------:R-:W-:-:S04]  /*3030*/  IADD3 R2, P2, P3, R0, c[0x0][0x200], R5 ;  /* 0x0000800000027a10 */ /* 0x000fc80007b5e005 */
[----:B------:R-:W-:-:S05]  /*3040*/  IADD3.X R3, R3, c[0x0][0x204], R10, P2, P3 ;  /* 0x0000810003037a10 */ /* 0x000fca00017e640a */
[----:B------:R-:W4:Y:S02]  /*3050*/  LDG.E.U8 R2, [R2.64] ;  /* 0x0000002402027981 */ /* 0x000f24000c1e1100 */
[----:B----4-:R-:W-:-:S13]  /*3060*/  ISETP.NE.AND P2, PT, R2, RZ, PT ;  /* 0x000000ff0200720c */ /* 0x010fda0003f45270 */
[----:B------:R-:W-:Y:S01]  /*3070*/  @P2 IMAD.MOV.U32 R5, RZ, RZ, RZ ;  /* 0x000000ffff052224 */ /* 0x000fe200078e00ff */
[----:B------:R-:W-:Y:S05]  /*3080*/  @P2 BRA `(.L_x_1763) ;  /* 0x0000004000002947 */ /* 0x000fea0003800000 */
.L_x_1762:
[----:B------:R-:W4:Y:S02]  /*3090*/  LDS R2, [R6] ;  /* 0x0000000006027984 */ /* 0x000f240000000800 */
[----:B0---4-:R-:W-:-:S04]  /*30a0*/  FADD.FTZ R2, -R7, R2 ;  /* 0x0000000207027221 */ /* 0x011fc80000010100 */
[----:B------:R-:W-:-:S04]  /*30b0*/  FMUL.FTZ R2, R2, 1.4426950216293334961 ;  /* 0x3fb8aa3b02027820 */ /* 0x000fc80000410000 */
[----:B------:R0:W4:Y:S03]  /*30c0*/  MUFU.EX2 R5, R2 ;  /* 0x0000000200057308 */ /* 0x0001260000000800 */
.L_x_1763:
[----:B------:R-:W-:Y:S05]  /*30d0*/  BSYNC B1 ;  /* 0x0000000000017941 */ /* 0x000fea0003800000 */
.L_x_1761:
[----:B----4-:R4:W-:Y:S01]  /*30e0*/  STS [R6], R5 ;  /* 0x0000000506007388 */ /* 0x0109e20000000800 */
[----:B------:R-:W-:Y:S01]  /*30f0*/  IADD3 R0, R0, 0x100, RZ ;  /* 0x0000010000007810 */ /* 0x000fe20007ffe0ff */
[----:B------:R-:W-:-:S03]  /*3100*/  FADD.FTZ R4, R5, R4 ;  /* 0x0000000405047221 */ /* 0x000fc60000010000 */
[----:B------:R-:W-:-:S13]  /*3110*/  ISETP.GT.AND P2, PT, R0, UR43, PT ;  /* 0x0000002b00007c0c */ /* 0x000fda000bf44270 */
[----:B----4-:R-:W-:Y:S05]  /*3120*/  @!P2 BRA `(.L_x_1764) ;  /* 0xfffffe900000a947 */ /* 0x010fea000383ffff */
.L_x_1760:
[----:B------:R-:W-:Y:S05]  /*3130*/  BSYNC B0 ;  /* 0x0000000000007941 */ /* 0x000fea0003800000 */
.L_x_1759:
[----:B------:R-:W4:Y:S01]  /*3140*/  SHFL.BFLY PT, R3, R4, 0x10, 0x1f ;  /* 0x0e001f0004037f89 */ /* 0x000f2200000e0000 */
[----:B------:R-:W-:Y:S01]  /*3150*/  LOP3.LUT P0, R6, R17, 0x1f, RZ, 0xc0, !PT ;  /* 0x0000001f11067812 */ /* 0x000fe2000780c0ff */
[----:B------:R-:W-:Y:S01]  /*3160*/  ULDC UR7, c[0x0][0x1ec] ;  /* 0x00007b0000077ab9 */ /* 0x000fe20000000800 */
[----:B------:R-:W-:Y:S01]  /*3170*/  BSSY B0, `(.L_x_1765) ;  /* 0x000003d000007945 */ /* 0x000fe20003800000 */
[----:B------:R-:W-:Y:S01]  /*3180*/  ULDC UR8, c[0x0][0x1d4] ;  /* 0x0000750000087ab9 */ /* 0x000fe20000000800 */
[----:B------:R-:W-:Y:S01]  /*3190*/  ISETP.GT.U32.AND P2, PT, R6, 0x7, PT ;  /* 0x000000070600780c */ /* 0x000fe20003f44070 */
[----:B------:R-:W-:Y:S02]  /*31a0*/  ULDC.U8 UR4, c[0x0][0x26c] ;  /* 0x00009b0000047ab9 */ /* 0x000fe40000000000 */
[----:B------:R-:W-:Y:S02]  /*31b0*/  UISETP.LT.AND UP1, UPT, UR7, UR8, UPT ;  /* 0x000000080700728c */ /* 0x000fe4000bf21270 */
[----:B------:R-:W-:-:S02]  /*31c0*/  UISETP.NE.AND UP0, UPT, UR4, URZ, UPT ;  /* 0x0000003f0400728c */ /* 0x000fc4000bf05270 */
[----:B------:R-:W-:-:S04]  /*31d0*/  USEL UR4, UR7, UR8, UP1 ;  /* 0x0000000807047287 */ /* 0x000fc80008800000 */
[----:B------:R-:W-:-:S03]  /*31e0*/  UIADD3 UR5, UR4, 0x4, URZ ;  /* 0x0000000404057890 */ /* 0x000fc6000fffe03f */
[----:B------:R-:W-:Y:S02]  /*31f0*/  ULDC UR4, c[0x0][0x268] ;  /* 0x00009a0000047ab9 */ /* 0x000fe40000000800 */
[----:B------:R-:W-:Y:S02]  /*3200*/  USHF.R.S32.HI UR6, URZ, 0x1f, UR5 ;  /* 0x0000001f3f067899 */ /* 0x000fe40008011405 */
[----:B------:R-:W-:Y:S01]  /*3210*/  @UP0 UIMAD UR4, UR42, UR4, UR7 ;  /* 0x000000042a0402a4 */ /* 0x000fe2000f8e0207 */
[----:B----4-:R-:W-:Y:S01]  /*3220*/  FADD.FTZ R3, R3, R4 ;  /* 0x0000000403037221 */ /* 0x010fe20000010000 */
[----:B------:R-:W-:Y:S01]  /*3230*/  @!P0 SHF.R.U32.HI R4, RZ, 0x3, R17 ;  /* 0x00000003ff048819 */ /* 0x000fe20000011611 */
[----:B------:R-:W-:Y:S02]  /*3240*/  ULEA.HI UR5, UR6, UR5, URZ, 0x2 ;  /* 0x0000000506057291 */ /* 0x000fe4000f8f103f */
[----:B------:R-:W-:Y:S01]  /*3250*/  @UP0 UIMAD UR6, UR4, UR8, URZ ;  /* 0x00000008040602a4 */ /* 0x000fe2000f8e023f */
[----:B------:R-:W4:Y:S01]  /*3260*/  SHFL.BFLY PT, R0, R3, 0x8, 0x1f ;  /* 0x0d001f0003007f89 */ /* 0x000f2200000e0000 */
[----:B------:R-:W-:Y:S01]  /*3270*/  @!P0 LOP3.LUT R4, R4, 0x1ffffffc, RZ, 0xc0, !PT ;  /* 0x1ffffffc04048812 */ /* 0x000fe200078ec0ff */
[----:B------:R-:W-:-:S02]  /*3280*/  USHF.L.U32 UR5, UR5, 0x2, URZ ;  /* 0x0000000205057899 */ /* 0x000fc4000800063f */
[----:B------:R-:W-:Y:S02]  /*3290*/  @UP0 USHF.R.S32.HI UR8, URZ, 0x1f, UR6 ;  /* 0x0000001f3f080899 */ /* 0x000fe40008011406 */
[----:B------:R-:W-:Y:S02]  /*32a0*/  ULOP3.LUT UR7, UR5, 0xfffffff0, URZ, 0xc0, !UPT ;  /* 0xfffffff005077892 */ /* 0x000fe4000f8ec03f */
[----:B------:R-:W-:Y:S02]  /*32b0*/  UMOV UR4, URZ ;  /* 0x0000003f00047c82 */ /* 0x000fe40008000000 */
[----:B------:R-:W-:Y:S02]  /*32c0*/  UMOV UR5, URZ ;  /* 0x0000003f00057c82 */ /* 0x000fe40008000000 */
[----:B------:R-:W-:Y:S02]  /*32d0*/  @UP0 UMOV UR4, UR6 ;  /* 0x0000000600040c82 */ /* 0x000fe40008000000 */
[----:B------:R-:W-:-:S02]  /*32e0*/  @UP0 UMOV UR5, UR8 ;  /* 0x0000000800050c82 */ /* 0x000fc40008000000 */
[----:B------:R-:W-:Y:S01]  /*32f0*/  UIADD3 UR6, UR7, 0xc0, URZ ;  /* 0x000000c007067890 */ /* 0x000fe2000fffe03f */
[----:B----4-:R-:W-:-:S05]  /*3300*/  FADD.FTZ R0, R3, R0 ;  /* 0x0000000003007221 */ /* 0x010fca0000010000 */
[----:B------:R-:W4:Y:S02]  /*3310*/  SHFL.BFLY PT, R5, R0, 0x4, 0x1f ;  /* 0x0c801f0000057f89 */ /* 0x000f2400000e0000 */
[----:B----4-:R-:W-:-:S05]  /*3320*/  FADD.FTZ R5, R0, R5 ;  /* 0x0000000500057221 */ /* 0x010fca0000010000 */
[----:B0-----:R-:W0:Y:S02]  /*3330*/  SHFL.BFLY PT, R2, R5, 0x2, 0x1f ;  /* 0x0c401f0005027f89 */ /* 0x001e2400000e0000 */
        /* <DEDUP_REMOVED lines=12> */
[----:B------:R0:W4:Y:S01]  /*3400*/  SHFL.IDX PT, R0, R2, RZ, 0x1f ;  /* 0x00001fff02007589 */ /* 0x00012200000e0000 */
[----:B------:R-:W-:Y:S05]  /*3410*/  @P1 BRA `(.L_x_1766) ;  /* 0x0000012000001947 */ /* 0x000fea0003800000 */
[----:B----4-:R-:W-:Y:S01]  /*3420*/  FADD.FTZ R0, R0, 9.9999999747524270788e-07 ;  /* 0x358637bd00007421 */ /* 0x010fe20000010000 */
[----:B------:R-:W-:-:S03]  /*3430*/  IADD3 R4, R17, UR45, RZ ;  /* 0x0000002d11047c10 */ /* 0x000fc6000fffe0ff */
[----:B------:R4:W0:Y:S04]  /*3440*/  MUFU.RCP R7, R0 ;  /* 0x0000000000077308 */ /* 0x0008280000001000 */
.L_x_1767:
[----:B------:R-:W-:Y:S02]  /*3450*/  IADD3 R6, R4, -UR45, RZ ;  /* 0x8000002d04067c10 */ /* 0x000fe4000fffe0ff */
[----:B------:R-:W-:-:S03]  /*3460*/  PLOP3.LUT P1, PT, PT, PT, UP0, 0x80, 0x0 ;  /* 0x000000000000781c */ /* 0x000fc60003f2f008 */
[----:B----4-:R-:W4:Y:S10]  /*3470*/  LDS R0, [R6.X4+0xc0] ;  /* 0x0000c00006007984 */ /* 0x010f340000004800 */
[----:B------:R-:W-:Y:S01]  /*3480*/  @P1 IADD3 R3, P0, R4, UR4, RZ ;  /* 0x0000000404031c10 */ /* 0x000fe2000ff1e0ff */
[----:B0---4-:R-:W-:-:S03]  /*3490*/  FMUL.FTZ R9, R0, R7 ;  /* 0x0000000700097220 */ /* 0x011fc60000410000 */
[----:B------:R-:W-:Y:S02]  /*34a0*/  @P1 LEA.HI.X.SX32 R0, R4, UR5, 0x1, P0 ;  /* 0x0000000504001c11 */ /* 0x000fe400080f0eff */
[C---:B------:R-:W-:Y:S02]  /*34b0*/  @P1 LEA R2, P0, R3.reuse, c[0x0][0x260], 0x2 ;  /* 0x0000980003021a11 */ /* 0x040fe400078010ff */
[----:B------:R-:W-:Y:S02]  /*34c0*/  F2FP.PACK_AB R5, RZ, R9 ;  /* 0x00000009ff05723e */ /* 0x000fe400000000ff */
[----:B------:R-:W-:Y:S02]  /*34d0*/  @P1 LEA.HI.X R3, R3, c[0x0][0x264], R0, 0x2, P0 ;  /* 0x0000990003031a11 */ /* 0x000fe400000f1400 */
[----:B------:R-:W-:Y:S02]  /*34e0*/  LEA R0, R6, UR6, 0x1 ;  /* 0x0000000606007c11 */ /* 0x000fe4000f8e08ff */
[----:B------:R-:W-:Y:S01]  /*34f0*/  IADD3 R4, R4, 0x100, RZ ;  /* 0x0000010004047810 */ /* 0x000fe20007ffe0ff */
[----:B------:R0:W-:Y:S03]  /*3500*/  @P1 STG.E [R2.64], R9 ;  /* 0x0000000902001986 */ /* 0x0001e6000c101924 */
[----:B------:R-:W-:Y:S01]  /*3510*/  ISETP.GT.AND P0, PT, R4, UR43, PT ;  /* 0x0000002b04007c0c */ /* 0x000fe2000bf04270 */
[----:B------:R0:W-:-:S12]  /*3520*/  STS.U16 [R0], R5 ;  /* 0x0000000500007388 */ /* 0x0001d80000000400 */
[----:B0-----:R-:W-:Y:S05]  /*3530*/  @!P0 BRA `(.L_x_1767) ;  /* 0xffffff1000008947 */ /* 0x001fea000383ffff */
.L_x_1766:
[----:B------:R-:W-:Y:S05]  /*3540*/  BSYNC B0 ;  /* 0x0000000000007941 */ /* 0x000fea0003800000 */
.L_x_1765:
[----:B------:R-:W-:Y:S01]  /*3550*/  USHF.R.S32.HI UR4, URZ, 0x1f, UR43 ;  /* 0x0000001f3f047899 */ /* 0x000fe2000801142b */
[----:B------:R-:W-:Y:S01]  /*3560*/  LEA.HI R3, R8, R17, RZ, 0x3 ;  /* 0x0000001108037211 */ /* 0x000fe200078f18ff */
[----:B------:R-:W-:Y:S01]  /*3570*/  CS2R R6, SRZ ;  /* 0x0000000000067805 */ /* 0x000fe2000001ff00 */
[----:B------:R-:W-:Y:S01]  /*3580*/  ISETP.EQ.U32.AND P0, PT, RZ, c[0x0][0x190], PT ;  /* 0x00006400ff007a0c */ /* 0x000fe20003f02070 */
[----:B------:R-:W-:Y:S01]  /*3590*/  ULEA.HI UR4, UR4, UR43, URZ, 0x5 ;  /* 0x0000002b04047291 */ /* 0x000fe2000f8f283f */
[----:B----4-:R-:W-:Y:S02]  /*35a0*/  LOP3.LUT R0, R3, 0xfffffff8, RZ, 0xc0, !PT ;  /* 0xfffffff803007812 */ /* 0x010fe400078ec0ff */
[----:B------:R-:W-:Y:S01]  /*35b0*/  SHF.R.S32.HI R3, RZ, 0x3, R3 ;  /* 0x00000003ff037819 */ /* 0x000fe20000011403 */
[----:B------:R-:W-:Y:S02]  /*35c0*/  ULOP3.LUT UR4, UR4, 0xffffffe0, URZ, 0xc0, !UPT ;  /* 0xffffffe004047892 */ /* 0x000fe4000f8ec03f */
[----:B------:R-:W-:-:S02]  /*35d0*/  IMAD.IADD R0, R17, 0x1, -R0 ;  /* 0x0000000111007824 */ /* 0x000fc400078e0a00 */
[----:B------:R-:W-:-:S03]  /*35e0*/  UIADD3 UR4, -UR4, UR43, URZ ;  /* 0x0000002b04047290 */ /* 0x000fc6000fffe13f */
[C---:B------:R-:W-:Y:S01]  /*35f0*/  ISETP.GT.AND P4, PT, R0.reuse, 0x5, PT ;  /* 0x000000050000780c */ /* 0x040fe20003f84270 */
[----:B------:R-:W-:-:S03]  /*3600*/  IMAD.SHL.U32 R0, R0, 0x8, RZ ;  /* 0x0000000800007824 */ /* 0x000fc600078e00ff */
[----:B------:R-:W-:-:S04]  /*3610*/  ISETP.NE.OR P1, PT, R3, UR4, P4 ;  /* 0x0000000403007c0c */ /* 0x000fc8000a725670 */
[----:B------:R-:W-:-:S13]  /*3620*/  ISETP.EQ.OR.EX P0, PT, RZ, c[0x0][0x194], P1, P0 ;  /* 0x00006500ff007a0c */ /* 0x000fda0000f02700 */
[----:B------:R-:W4:Y:S01]  /*3630*/  @!P0 S2R R5, SR_CTAID.X ;  /* 0x0000000000058919 */ /* 0x000f220000002500 */
[----:B------:R-:W-:Y:S01]  /*3640*/  @!P0 IMAD.MOV.U32 R15, RZ, RZ, 0x2 ;  /* 0x00000002ff0f8424 */ /* 0x000fe200078e00ff */
[----:B------:R-:W-:Y:S01]  /*3650*/  ULDC UR4, c[0x0][0x1d4] ;  /* 0x0000750000047ab9 */ /* 0x000fe20000000800 */
[----:B------:R-:W-:Y:S01]  /*3660*/  BSSY B0, `(.L_x_1768) ;  /* 0x0000159000007945 */ /* 0x000fe20003800000 */
[----:B------:R-:W-:Y:S01]  /*3670*/  UIMAD UR4, UR42, UR4, URZ ;  /* 0x000000042a0472a4 */ /* 0x000fe2000f8e023f */
[----:B0-----:R-:W-:Y:S01]  /*3680*/  IMAD.MOV.U32 R2, RZ, RZ, RZ ;  /* 0x000000ffff027224 */ /* 0x001fe200078e00ff */
[----:B------:R-:W-:Y:S01]  /*3690*/  CS2R R8, SRZ ;  /* 0x0000000000087805 */ /* 0x000fe2000001ff00 */
[----:B------:R-:W-:Y:S01]  /*36a0*/  CS2R R10, SRZ ;  /* 0x00000000000a7805 */ /* 0x000fe2000001ff00 */
[----:B------:R-:W-:Y:S01]  /*36b0*/  CS2R R12, SRZ ;  /* 0x00000000000c7805 */ /* 0x000fe2000001ff00 */
[----:B----4-:R-:W-:Y:S02]  /*36c0*/  @!P0 IMAD R14, R5, 0x30, R0 ;  /* 0x00000030050e8824 */ /* 0x010fe400078e0200 */
[----:B------:R-:W-:-:S02]  /*36d0*/  CS2R R4, SRZ ;  /* 0x0000000000047805 */ /* 0x000fc4000001ff00 */
[----:B------:R-:W-:-:S05]  /*36e0*/  @!P0 IMAD.WIDE R14, R14, R15, c[0x0][0x190] ;  /* 0x000064000e0e8625 */ /* 0x000fca00078e020f */
[----:B------:R0:W5:Y:S02]  /*36f0*/  @!P0 LDG.E.128 R4, [R14.64] ;  /* 0x000000240e048981 */ /* 0x000164000c1e1d00 */
[----:B0-----:R-:W-:Y:S02]  /*3700*/  IMAD.MOV.U32 R15, RZ, RZ, RZ ;  /* 0x000000ffff0f7224 */ /* 0x001fe400078e00ff */
[----:B------:R-:W-:Y:S06]  /*3710*/  BAR.SYNC.DEFER_BLOCKING 0x0 ;  /* 0x0000000000007b1d */ /* 0x000fec0000010000 */
[----:B------:R-:W-:Y:S05]  /*3720*/  @P4 BRA `(.L_x_1769) ;  /* 0x000014c000004947 */ /* 0x000fea0003800000 */
[----:B------:R-:W-:Y:S01]  /*3730*/  IMAD.U32 R29, RZ, RZ, UR43 ;  /* 0x0000002bff1d7e24 */ /* 0x000fe2000f8e00ff */
[C---:B------:R-:W-:Y:S01]  /*3740*/  IADD3 R14, R3.reuse, UR45, RZ ;  /* 0x0000002d030e7c10 */ /* 0x040fe2000fffe0ff */
[----:B--2---:R-:W-:Y:S01]  /*3750*/  IMAD.U32 R19, RZ, RZ, UR46 ;  /* 0x0000002eff137e24 */ /* 0x004fe2000f8e00ff */
[----:B------:R-:W-:Y:S01]  /*3760*/  BSSY B1, `(.L_x_1770) ;  /* 0x0000084000017945 */ /* 0x000fe20003800000 */
[----:B------:R-:W-:Y:S01]  /*3770*/  LEA R28, R3, UR6, 0x1 ;  /* 0x00000006031c7c11 */ /* 0x000fe2000f8e08ff */
[----:B------:R-:W-:Y:S01]  /*3780*/  IMAD.MOV.U32 R2, RZ, RZ, RZ ;  /* 0x000000ffff027224 */ /* 0x000fe200078e00ff */
[----:B------:R-:W-:Y:S01]  /*3790*/  IMNMX R29, R29, c[0x0][0x1d4], PT ;  /* 0x000075001d1d7a17 */ /* 0x000fe20003800200 */
[----:B---3--:R-:W-:-:S03]  /*37a0*/  IMAD R18, R19, c[0x0][0x1d4], R0 ;  /* 0x0000750013127a24 */ /* 0x008fc600078e0200 */
[----:B------:R-:W-:Y:S02]  /*37b0*/  ISETP.GE.AND P0, PT, R14, R29, PT ;  /* 0x0000001d0e00720c */ /* 0x000fe40003f06270 */
[----:B------:R-:W-:-:S11]  /*37c0*/  SHF.R.S32.HI R19, RZ, 0x1f, R18 ;  /* 0x0000001fff137819 */ /* 0x000fd60000011412 */
[----:B------:R-:W-:Y:S05]  /*37d0*/  @P0 BRA `(.L_x_1771) ;  /* 0x000007c000000947 */ /* 0x000fea0003800000 */
[----:B------:R-:W-:Y:S01]  /*37e0*/  IMAD.U32 R2, RZ, RZ, UR45 ;  /* 0x0000002dff027e24 */ /* 0x000fe2000f8e00ff */
[----:B------:R-:W-:Y:S01]  /*37f0*/  LOP3.LUT R9, RZ, R29, RZ, 0x33, !PT ;  /* 0x0000001dff097212 */ /* 0x000fe200078e33ff */
[----:B------:R-:W-:Y:S01]  /*3800*/  BSSY B2, `(.L_x_1772) ;  /* 0x000002c000027945 */ /* 0x000fe20003800000 */
[----:B------:R-:W-:Y:S01]  /*3810*/  IMAD.MOV.U32 R15, RZ, RZ, RZ ;  /* 0x000000ffff0f7224 */ /* 0x000fe200078e00ff */
[----:B------:R-:W-:Y:S01]  /*3820*/  CS2R R12, SRZ ;  /* 0x00000000000c7805 */ /* 0x000fe2000001ff00 */
[----:B------:R-:W-:Y:S01]  /*3830*/  IADD3 R2, -R2, -0x2, -R3 ;  /* 0xfffffffe02027810 */ /* 0x000fe20007ffe903 */
[----:B------:R-:W-:Y:S01]  /*3840*/  IMAD.MOV.U32 R32, RZ, RZ, R14 ;  /* 0x000000ffff207224 */ /* 0x000fe200078e000e */
[----:B------:R-:W-:-:S03]  /*3850*/  CS2R R10, SRZ ;  /* 0x00000000000a7805 */ /* 0x000fc6000001ff00 */
[----:B------:R-:W-:Y:S02]  /*3860*/  IMAD.IADD R2, R2, 0x1, -R9 ;  /* 0x0000000102027824 */ /* 0x000fe400078e0a09 */
[----:B------:R-:W-:-:S03]  /*3870*/  CS2R R8, SRZ ;  /* 0x0000000000087805 */ /* 0x000fc6000001ff00 */
[C---:B------:R-:W-:Y:S02]  /*3880*/  LOP3.LUT P2, RZ, R2.reuse, 0x20, RZ, 0xc0, !PT ;  /* 0x0000002002ff7812 */ /* 0x040fe4000784c0ff */
[----:B------:R-:W-:Y:S01]  /*3890*/  LOP3.LUT P0, RZ, R2, 0xffffffe0, RZ, 0xc0, !PT ;  /* 0xffffffe002ff7812 */ /* 0x000fe2000780c0ff */
[----:B------:R-:W-:-:S10]  /*38a0*/  IMAD.MOV.U32 R2, RZ, RZ, RZ ;  /* 0x000000ffff027224 */ /* 0x000fd400078e00ff */
[----:B------:R-:W-:Y:S05]  /*38b0*/  @P2 BRA `(.L_x_1773) ;  /* 0x0000020000002947 */ /* 0x000fea0003800000 */
[----:B------:R-:W-:-:S04]  /*38c0*/  IADD3 R2, P2, R14, UR48, RZ ;  /* 0x000000300e027c10 */ /* 0x000fc8000ff5e0ff */
[----:B------:R-:W-:Y:S02]  /*38d0*/  LEA.HI.X.SX32 R9, R14, UR50, 0x1, P2 ;  /* 0x000000320e097c11 */ /* 0x000fe400090f0eff */
        /* <DEDUP_REMOVED lines=10> */
[----:B------:R-:W0:Y:S04]  /*3980*/  LDS.U16 R2, [R28] ;  /* 0x000000001c027984 */ /* 0x000e280000000400 */
[----:B------:R-:W2:Y:S01]  /*3990*/  LDG.E.128 R20, [R10.64] ;  /* 0x000000240a147981 */ /* 0x000ea2000c1e1d00 */
[----:B------:R-:W-:Y:S01]  /*39a0*/  IADD3 R32, R14, 0x20, RZ ;  /* 0x000000200e207810 */ /* 0x000fe20007ffe0ff */
[----:B0-----:R-:W-:Y:S02]  /*39b0*/  HADD2.F32 R2, -RZ, R2.H0_H0 ;  /* 0x20000002ff027230 */ /* 0x001fe40000004100 */
[----:B--2---:R-:W-:-:S02]  /*39c0*/  HADD2.F32 R9, -RZ, R20.H1_H1 ;  /* 0x30000014ff097230 */ /* 0x004fc40000004100 */
[--C-:B------:R-:W-:Y:S02]  /*39d0*/  HADD2.F32 R13, -RZ, R21.reuse.H0_H0 ;  /* 0x20000015ff0d7230 */ /* 0x100fe40000004100 */
[----:B------:R-:W-:Y:S01]  /*39e0*/  HADD2.F32 R15, -RZ, R20.H0_H0 ;  /* 0x20000014ff0f7230 */ /* 0x000fe20000004100 */
[C---:B------:R-:W-:Y:S01]  /*39f0*/  FFMA.FTZ R12, R2.reuse, R9, RZ ;  /* 0x00000009020c7223 */ /* 0x040fe200000100ff */
[----:B------:R-:W-:Y:S01]  /*3a00*/  HADD2.F32 R21, -RZ, R21.H1_H1 ;  /* 0x30000015ff157230 */ /* 0x000fe20000004100 */
        /* <DEDUP_REMOVED lines=11> */
.L_x_1773:
[----:B------:R-:W-:Y:S05]  /*3ac0*/  BSYNC B2 ;  /* 0x0000000000027941 */ /* 0x000fea0003800000 */
.L_x_1772:
[----:B------:R-:W-:Y:S05]  /*3ad0*/  @!P0 BRA `(.L_x_1771) ;  /* 0x000004c000008947 */ /* 0x000fea0003800000 */
[C---:B------:R-:W-:Y:S01]  /*3ae0*/  LEA R20, R32.reuse, UR7, 0x1 ;  /* 0x0000000720147c11 */ /* 0x040fe2000f8e08ff */
[----:B------:R-:W-:Y:S01]  /*3af0*/  IMAD.U32 R21, RZ, RZ, UR45 ;  /* 0x0000002dff157e24 */ /* 0x000fe2000f8e00ff */
[----:B-----5:R-:W-:Y:S01]  /*3b00*/  IADD3 R41, P0, R32, UR48, RZ ;  /* 0x0000003020297c10 */ /* 0x020fe2000ff1e0ff */
[----:B------:R-:W-:Y:S01]  /*3b10*/  IMAD.MOV.U32 R23, RZ, RZ, c[0x0][0x1d8] ;  /* 0x00007600ff177624 */ /* 0x000fe200078e00ff */
[----:B------:R-:W-:Y:S01]  /*3b20*/  IADD3 R20, R20, 0x40, RZ ;  /* 0x0000004014147810 */ /* 0x000fe20007ffe0ff */
[C---:B------:R-:W-:Y:S01]  /*3b30*/  IMAD R42, R32.reuse, 0x30, RZ ;  /* 0x00000030202a7824 */ /* 0x040fe200078e02ff */
[----:B------:R-:W-:Y:S01]  /*3b40*/  LEA.HI.X.SX32 R22, R32, UR50, 0x1, P0 ;  /* 0x0000003220167c11 */ /* 0x000fe200080f0eff */
[----:B------:R-:W-:Y:S01]  /*3b50*/  IMAD.MOV.U32 R35, RZ, RZ, RZ ;  /* 0x000000ffff237224 */ /* 0x000fe200078e00ff */
[----:B------:R-:W-:Y:S01]  /*3b60*/  LEA R40, P0, R41, c[0x0][0x1a8], 0x2 ;  /* 0x00006a0029287a11 */ /* 0x000fe200078010ff */
[----:B------:R-:W-:Y:S01]  /*3b70*/  IMAD R21, R21, -0x2, R20 ;  /* 0xfffffffe15157824 */ /* 0x000fe200078e0214 */
[----:B------:R-:W-:Y:S01]  /*3b80*/  IADD3 R43, R42, 0x600, RZ ;  /* 0x000006002a2b7810 */ /* 0x000fe20007ffe0ff */
[----:B------:R-:W-:Y:S01]  /*3b90*/  IMAD R20, R23, c[0x0][0x1d4], RZ ;  /* 0x0000750017147a24 */ /* 0x000fe200078e02ff */
[----:B------:R-:W-:-:S02]  /*3ba0*/  LEA.HI.X R41, R41, c[0x0][0x1ac], R22, 0x2, P0 ;  /* 0x00006b0029297a11 */ /* 0x000fc400000f1416 */
[----:B------:R-:W-:Y:S01]  /*3bb0*/  IADD3 R34, R21, 0xc0, RZ ;  /* 0x000000c015227810 */ /* 0x000fe20007ffe0ff */
[----:B------:R-:W-:-:S03]  /*3bc0*/  IMAD R33, R20, 0x30, RZ ;  /* 0x0000003014217824 */ /* 0x000fc600078e02ff */
.L_x_1774:
[----:B------:R-:W-:Y:S01]  /*3bd0*/  IMAD.MOV.U32 R30, RZ, RZ, R40 ;  /* 0x000000ffff1e7224 */ /* 0x000fe200078e0028 */
[----:B------:R-:W0:Y:S01]  /*3be0*/  LDS.U16 R36, [R34+-0x40] ;  /* 0xffffc00022247984 */ /* 0x000e220000000400 */
[----:B------:R-:W-:-:S03]  /*3bf0*/  IMAD.MOV.U32 R31, RZ, RZ, R41 ;  /* 0x000000ffff1f7224 */ /* 0x000fc600078e0029 */
[----:B------:R-:W2:Y:S04]  /*3c00*/  LDS.U16 R38, [R34] ;  /* 0x0000000022267984 */ /* 0x000ea80000000400 */
[----:B------:R-:W3:Y:S04]  /*3c10*/  LDG.E R20, [R30.64] ;  /* 0x000000241e147981 */ /* 0x000ee8000c1e1900 */
[----:B------:R-:W4:Y:S01]  /*3c20*/  LDG.E R22, [R30.64+0x80] ;  /* 0x000080241e167981 */ /* 0x000f22000c1e1900 */
[----:B---3--:R-:W-:-:S04]  /*3c30*/  IMAD R20, R33, R20, R42 ;  /* 0x0000001421147224 */ /* 0x008fc800078e022a */
[----:B------:R-:W-:Y:S02]  /*3c40*/  IMAD.IADD R20, R20, 0x1, R35 ;  /* 0x0000000114147824 */ /* 0x000fe400078e0223 */
[----:B----4-:R-:W-:-:S03]  /*3c50*/  IMAD R22, R33, R22, R43 ;  /* 0x0000001621167224 */ /* 0x010fc600078e022b */
[----:B------:R-:W-:-:S04]  /*3c60*/  IADD3 R21, P0, R18, R20, RZ ;  /* 0x0000001412157210 */ /* 0x000fc80007f1e0ff */
[----:B------:R-:W-:Y:S02]  /*3c70*/  LEA.HI.X.SX32 R24, R20, R19, 0x1, P0 ;  /* 0x0000001314187211 */ /* 0x000fe400000f0eff */
[----:B------:R-:W-:-:S04]  /*3c80*/  LEA R20, P0, R21, c[0x0][0x1a0], 0x1 ;  /* 0x0000680015147a11 */ /* 0x000fc800078008ff */
[----:B------:R-:W-:Y:S01]  /*3c90*/  LEA.HI.X R21, R21, c[0x0][0x1a4], R24, 0x1, P0 ;  /* 0x0000690015157a11 */ /* 0x000fe200000f0c18 */
[----:B------:R-:W-:-:S05]  /*3ca0*/  IMAD.IADD R24, R22, 0x1, R35 ;  /* 0x0000000116187824 */ /* 0x000fca00078e0223 */
[----:B------:R-:W-:Y:S01]  /*3cb0*/  IADD3 R25, P0, R18, R24, RZ ;  /* 0x0000001812197210 */ /* 0x000fe20007f1e0ff */
[----:B------:R-:W3:Y:S03]  /*3cc0*/  LDG.E.128 R20, [R20.64] ;  /* 0x0000002414147981 */ /* 0x000ee6000c1e1d00 */
[----:B------:R-:W-:Y:S02]  /*3cd0*/  LEA.HI.X.SX32 R26, R24, R19, 0x1, P0 ;  /* 0x00000013181a7211 */ /* 0x000fe400000f0eff */
[----:B------:R-:W-:-:S04]  /*3ce0*/  LEA R24, P0, R25, c[0x0][0x1a0], 0x1 ;  /* 0x0000680019187a11 */ /* 0x000fc800078008ff */
[----:B------:R-:W-:-:S06]  /*3cf0*/  LEA.HI.X R25, R25, c[0x0][0x1a4], R26, 0x1, P0 ;  /* 0x0000690019197a11 */ /* 0x000fcc00000f0c1a */
[----:B------:R-:W4:Y:S01]  /*3d00*/  LDG.E.128 R24, [R24.64] ;  /* 0x0000002418187981 */ /* 0x000f22000c1e1d00 */
[----:B------:R-:W-:Y:S01]  /*3d10*/  IADD3 R40, P0, R30, 0x100, RZ ;  /* 0x000001001e287810 */ /* 0x000fe20007f1e0ff */
[----:B0-----:R-:W-:Y:S01]  /*3d20*/  HADD2.F32 R36, -RZ, R36.H0_H0 ;  /* 0x20000024ff247230 */ /* 0x001fe20000004100 */
[----:B------:R-:W-:Y:S01]  /*3d30*/  IADD3 R32, R32, 0x40, RZ ;  /* 0x0000004020207810 */ /* 0x000fe20007ffe0ff */
[----:B--2---:R-:W-:Y:S01]  /*3d40*/  HADD2.F32 R38, -RZ, R38.H0_H0 ;  /* 0x20000026ff267230 */ /* 0x004fe20000004100 */
[----:B------:R-:W-:Y:S01]  /*3d50*/  IADD3 R34, R34, 0x80, RZ ;  /* 0x0000008022227810 */ /* 0x000fe20007ffe0ff */
[----:B------:R-:W-:Y:S01]  /*3d60*/  IMAD.X R41, RZ, RZ, R31, P0 ;  /* 0x000000ffff297224 */ /* 0x000fe200000e061f */
[----:B------:R-:W-:Y:S02]  /*3d70*/  ISETP.GE.AND P0, PT, R32, R29, PT ;  /* 0x0000001d2000720c */ /* 0x000fe40003f06270 */
[----:B------:R-:W-:Y:S01]  /*3d80*/  IADD3 R35, R35, 0xc00, RZ ;  /* 0x00000c0023237810 */ /* 0x000fe20007ffe0ff */
[----:B---3--:R-:W-:-:S02]  /*3d90*/  HADD2.F32 R30, -RZ, R20.H0_H0 ;  /* 0x20000014ff1e7230 */ /* 0x008fc40000004100 */
[----:B------:R-:W-:Y:S02]  /*3da0*/  HADD2.F32 R31, -RZ, R20.H1_H1 ;  /* 0x30000014ff1f7230 */ /* 0x000fe40000004100 */
[--C-:B------:R-:W-:Y:S01]  /*3db0*/  HADD2.F32 R20, -RZ, R21.reuse.H0_H0 ;  /* 0x20000015ff147230 */ /* 0x100fe20000004100 */
[C---:B------:R-:W-:Y:S01]  /*3dc0*/  FFMA.FTZ R15, R36.reuse, R30, R15 ;  /* 0x0000001e240f7223 */ /* 0x040fe2000001000f */
[----:B------:R-:W-:Y:S01]  /*3dd0*/  HADD2.F32 R21, -RZ, R21.H1_H1 ;  /* 0x30000015ff157230 */ /* 0x000fe20000004100 */
        /* <DEDUP_REMOVED lines=9> */
[--C-:B----4-:R-:W-:Y:S01]  /*3e70*/  HADD2.F32 R20, -RZ, R24.reuse.H0_H0 ;  /* 0x20000018ff147230 */ /* 0x110fe20000004100 */
[C---:B------:R-:W-:Y:S01]  /*3e80*/  FFMA.FTZ R9, R36.reuse, R22, R9 ;  /* 0x0000001624097223 */ /* 0x040fe20000010009 */
[----:B------:R-:W-:Y:S01]  /*3e90*/  HADD2.F32 R21, -RZ, R24.H1_H1 ;  /* 0x30000018ff157230 */ /* 0x000fe20000004100 */
[----:B------:R-:W-:Y:S01]  /*3ea0*/  FFMA.FTZ R2, R36, R23, R2 ;  /* 0x0000001724027223 */ /* 0x000fe20000010002 */
[----:B------:R-:W-:Y:S01]  /*3eb0*/  HADD2.F32 R22, -RZ, R25.H0_H0 ;  /* 0x20000019ff167230 */ /* 0x000fe20000004100 */
[C---:B------:R-:W-:Y:S01]  /*3ec0*/  FFMA.FTZ R15, R38.reuse, R20, R15 ;  /* 0x00000014260f7223 */ /* 0x040fe2000001000f */
[----:B------:R-:W-:Y:S01]  /*3ed0*/  HADD2.F32 R24, -RZ, R27.H0_H0 ;  /* 0x2000001bff187230 */ /* 0x000fe20000004100 */
        /* <DEDUP_REMOVED lines=10> */
[----:B------:R-:W-:Y:S01]  /*3f80*/  FFMA.FTZ R2, R38, R27, R2 ;  /* 0x0000001b26027223 */ /* 0x000fe20000010002 */
[----:B------:R-:W-:Y:S05]  /*3f90*/  @!P0 BRA `(.L_x_1774) ;  /* 0xfffffc3000008947 */ /* 0x000fea000383ffff */
.L_x_1771:
[----:B------:R-:W-:Y:S05]  /*3fa0*/  BSYNC B1 ;  /* 0x0000000000017941 */ /* 0x000fea0003800000 */
.L_x_1770:
[----:B------:R-:W-:-:S13]  /*3fb0*/  ISETP.GE.AND P0, PT, R14, UR43, PT ;  /* 0x0000002b0e007c0c */ /* 0x000fda000bf06270 */
[----:B------:R-:W-:Y:S05]  /*3fc0*/  @P0 BRA `(.L_x_1769) ;  /* 0x00000c2000000947 */ /* 0x000fea0003800000 */
[----:B------:R-:W-:Y:S01]  /*3fd0*/  IMAD.U32 R21, RZ, RZ, UR45 ;  /* 0x0000002dff157e24 */ /* 0x000fe2000f8e00ff */
[----:B------:R-:W-:Y:S01]  /*3fe0*/  LOP3.LUT R20, RZ, R3, RZ, 0x33, !PT ;  /* 0x00000003ff147212 */ /* 0x000fe200078e33ff */
[----:B------:R-:W-:Y:S03]  /*3ff0*/  BSSY B1, `(.L_x_1775) ;  /* 0x000003f000017945 */ /* 0x000fe60003800000 */
[----:B------:R-:W-:-:S04]  /*4000*/  IADD3 R32, -R21, UR43, R20 ;  /* 0x0000002b15207c10 */ /* 0x000fc8000fffe114 */
[----:B------:R-:W-:-:S13]  /*4010*/  LOP3.LUT P0, RZ, R32, 0x20, RZ, 0xc0, !PT ;  /* 0x0000002020ff7812 */ /* 0x000fda000780c0ff */
[----:B------:R-:W-:Y:S05]  /*4020*/  @P0 BRA `(.L_x_1776) ;  /* 0x000003b000000947 */ /* 0x000fea0003800000 */
[----:B------:R-:W-:Y:S01]  /*4030*/  ISETP.GE.AND P0, PT, R14, c[0x0][0x1d4], PT ;  /* 0x000075000e007a0c */ /* 0x000fe20003f06270 */
[----:B------:R-:W-:-:S12]  /*4040*/  BSSY B2, `(.L_x_1777) ;  /* 0x0000038000027945 */ /* 0x000fd80003800000 */
[----:B------:R-:W-:Y:S05]  /*4050*/  @!P0 BRA `(.L_x_1778) ;  /* 0x0000036000008947 */ /* 0x000fea0003800000 */
[----:B------:R-:W-:Y:S01]  /*4060*/  IABS R23, c[0x0][0x1d4] ;  /* 0x0000750000177a13 */ /* 0x000fe20000000000 */
[----:B------:R-:W0:Y:S01]  /*4070*/  LDS.U16 R28, [R28] ;  /* 0x000000001c1c7984 */ /* 0x000e220000000400 */
        /* <DEDUP_REMOVED lines=22> */
[----:B------:R-:W-:-:S04]  /*41e0*/  IADD3 R22, P0, R20, UR48, RZ ;  /* 0x0000003014167c10 */ /* 0x000fc8000ff1e0ff */
[----:B------:R-:W-:Y:S02]  /*41f0*/  IADD3.X R21, R21, UR50, RZ, P0, !PT ;  /* 0x0000003215157c10 */ /* 0x000fe400087fe4ff */
        /* <DEDUP_REMOVED lines=10> */
[----:B------:R-:W2:Y:S01]  /*42a0*/  LDG.E.128 R20, [R20.64] ;  /* 0x0000002414147981 */ /* 0x000ea2000c1e1d00 */
[----:B0-----:R-:W-:Y:S02]  /*42b0*/  HADD2.F32 R26, -RZ, R28.H0_H0 ;  /* 0x2000001cff1a7230 */ /* 0x001fe40000004100 */
[--C-:B--2---:R-:W-:Y:S02]  /*42c0*/  HADD2.F32 R30, -RZ, R22.reuse.H0_H0 ;  /* 0x20000016ff1e7230 */ /* 0x104fe40000004100 */
[----:B------:R-:W-:Y:S02]  /*42d0*/  HADD2.F32 R31, -RZ, R22.H1_H1 ;  /* 0x30000016ff1f7230 */ /* 0x000fe40000004100 */
        /* <DEDUP_REMOVED lines=14> */
.L_x_1778:
[----:B------:R-:W-:Y:S05]  /*43c0*/  BSYNC B2 ;  /* 0x0000000000027941 */ /* 0x000fea0003800000 */
.L_x_1777:
[----:B------:R-:W-:Y:S02]  /*43d0*/  IADD3 R14, R14, 0x20, RZ ;  /* 0x000000200e0e7810 */ /* 0x000fe40007ffe0ff */
.L_x_1776:
[----:B------:R-:W-:Y:S05]  /*43e0*/  BSYNC B1 ;  /* 0x0000000000017941 */ /* 0x000fea0003800000 */
.L_x_1775:
[----:B------:R-:W-:-:S13]  /*43f0*/  LOP3.LUT P0, RZ, R32, 0xffffffe0, RZ, 0xc0, !PT ;  /* 0xffffffe020ff7812 */ /* 0x000fda000780c0ff */
[----:B------:R-:W-:Y:S05]  /*4400*/  @!P0 BRA `(.L_x_1769) ;  /* 0x000007e000008947 */ /* 0x000fea0003800000 */
[----:B------:R-:W-:Y:S01]  /*4410*/  LEA R25, R14, UR7, 0x1 ;  /* 0x000000070e197c11 */ /* 0x000fe2000f8e08ff */
[----:B------:R-:W-:Y:S02]  /*4420*/  IMAD.U32 R20, RZ, RZ, UR45 ;  /* 0x0000002dff147e24 */ /* 0x000fe4000f8e00ff */
[----:B------:R-:W-:Y:S02]  /*4430*/  IMAD.MOV.U32 R24, RZ, RZ, RZ ;  /* 0x000000ffff187224 */ /* 0x000fe400078e00ff */
[----:B------:R-:W-:Y:S02]  /*4440*/  IMAD R25, R20, -0x2, R25 ;  /* 0xfffffffe14197824 */ /* 0x000fe400078e0219 */
.L_x_1783:
[C---:B------:R-:W-:Y:S01]  /*4450*/  ISETP.GE.AND P2, PT, R14.reuse, c[0x0][0x1d4], PT ;  /* 0x000075000e007a0c */ /* 0x040fe20003f46270 */
[----:B------:R-:W-:Y:S01]  /*4460*/  BSSY B1, `(.L_x_1779) ;  /* 0x000003b000017945 */ /* 0x000fe20003800000 */
[----:B------:R-:W-:Y:S02]  /*4470*/  IADD3 R33, R14, 0x20, RZ ;  /* 0x000000200e217810 */ /* 0x000fe40007ffe0ff */
[----:B------:R-:W-:Y:S02]  /*4480*/  IADD3 R26, R25, R24, RZ ;  /* 0x00000018191a7210 */ /* 0x000fe40007ffe0ff */
[----:B------:R-:W-:-:S07]  /*4490*/  ISETP.GE.AND P0, PT, R33, c[0x0][0x1d4], PT ;  /* 0x0000750021007a0c */ /* 0x000fce0003f06270 */
[----:B------:R-:W-:Y:S05]  /*44a0*/  @!P2 BRA `(.L_x_1780) ;  /* 0x000003600000a947 */ /* 0x000fea0003800000 */
[----:B------:R-:W-:Y:S02]  /*44b0*/  IABS R23, c[0x0][0x1d4] ;  /* 0x0000750000177a13 */ /* 0x000fe40000000000 */
[----:B------:R-:W-:Y:S02]  /*44c0*/  IABS R28, R14 ;  /* 0x0000000e001c7213 */ /* 0x000fe40000000000 */
[----:B------:R-:W0:Y:S01]  /*44d0*/  I2F.RP R22, R23 ;  /* 0x0000001700167306 */ /* 0x000e220000209400 */
[----:B------:R-:W-:Y:S02]  /*44e0*/  ISETP.GE.AND P3, PT, R14, RZ, PT ;  /* 0x000000ff0e00720c */ /* 0x000fe40003f66270 */
[----:B------:R-:W-:-:S05]  /*44f0*/  ISETP.NE.AND P5, PT, RZ, c[0x0][0x1d4], PT ;  /* 0x00007500ff007a0c */ /* 0x000fca0003fa5270 */
[----:B0-----:R-:W0:Y:S02]  /*4500*/  MUFU.RCP R22, R22 ;  /* 0x0000001600167308 */ /* 0x001e240000001000 */
[----:B0-----:R-:W-:-:S06]  /*4510*/  IADD3 R27, R22, 0xffffffe, RZ ;  /* 0x0ffffffe161b7810 */ /* 0x001fcc0007ffe0ff */
[----:B------:R0:W2:Y:S02]  /*4520*/  F2I.FTZ.U32.TRUNC.NTZ R21, R27 ;  /* 0x0000001b00157305 */ /* 0x0000a4000021f000 */
[----:B0-----:R-:W0:Y:S01]  /*4530*/  LDS.U16 R27, [R26+0xc0] ;  /* 0x0000c0001a1b7984 */ /* 0x001e220000000400 */
        /* <DEDUP_REMOVED lines=29> */
[----:B--2---:R-:W-:Y:S02]  /*4710*/  HADD2.F32 R32, -RZ, R22.H0_H0 ;  /* 0x20000016ff207230 */ /* 0x004fe40000004100 */
[----:B------:R-:W-:Y:S02]  /*4720*/  HADD2.F32 R34, -RZ, R23.H0_H0 ;  /* 0x20000017ff227230 */ /* 0x000fe40000004100 */
        /* <DEDUP_REMOVED lines=14> */
.L_x_1780:
[----:B------:R-:W-:Y:S05]  /*4810*/  BSYNC B1 ;  /* 0x0000000000017941 */ /* 0x000fea0003800000 */
.L_x_1779:
[----:B------:R-:W-:Y:S01]  /*4820*/  BSSY B1, `(.L_x_1781) ;  /* 0x0000038000017945 */ /* 0x000fe20003800000 */
[----:B------:R-:W-:Y:S05]  /*4830*/  @!P0 BRA `(.L_x_1782) ;  /* 0x0000036000008947 */ /* 0x000fea0003800000 */
[----:B------:R-:W-:Y:S01]  /*4840*/  IABS R23, c[0x0][0x1d4] ;  /* 0x0000750000177a13 */ /* 0x000fe20000000000 */
[----:B------:R-:W0:Y:S01]  /*4850*/  LDS.U16 R26, [R26+0x100] ;  /* 0x000100001a1a7984 */ /* 0x000e220000000400 */
        /* <DEDUP_REMOVED lines=52> */
.L_x_1782:
[----:B------:R-:W-:Y:S05]  /*4ba0*/  BSYNC B1 ;  /* 0x0000000000017941 */ /* 0x000fea0003800000 */
.L_x_1781:
[----:B------:R-:W-:Y:S02]  /*4bb0*/  IADD3 R14, R14, 0x40, RZ ;  /* 0x000000400e0e7810 */ /* 0x000fe40007ffe0ff */
[----:B------:R-:W-:Y:S02]  /*4bc0*/  IADD3 R24, R24, 0x80, RZ ;  /* 0x0000008018187810 */ /* 0x000fe40007ffe0ff */
[----:B------:R-:W-:-:S13]  /*4bd0*/  ISETP.GE.AND P0, PT, R14, UR43, PT ;  /* 0x0000002b0e007c0c */ /* 0x000fda000bf06270 */
[----:B------:R-:W-:Y:S05]  /*4be0*/  @!P0 BRA `(.L_x_1783) ;  /* 0xfffff86000008947 */ /* 0x000fea000383ffff */
.L_x_1769:
[----:B------:R-:W-:Y:S05]  /*4bf0*/  BSYNC B0 ;  /* 0x0000000000007941 */ /* 0x000fea0003800000 */
.L_x_1768:
[----:B------:R-:W-:Y:S01]  /*4c00*/  BSSY B0, `(.L_x_1784) ;  /* 0x000005c000007945 */ /* 0x000fe20003800000 */
[----:B------:R-:W-:Y:S05]  /*4c10*/  @P1 BRA `(.L_x_1785) ;  /* 0x000005a000001947 */ /* 0x000fea0003800000 */
[----:B------:R-:W-:Y:S01]  /*4c20*/  ULDC.64 UR8, c[0x0][0x240] ;  /* 0x0000900000087ab9 */ /* 0x000fe20000000a00 */
[----:B------:R-:W-:Y:S01]  /*4c30*/  IMAD.MOV.U32 R25, RZ, RZ, 0x2 ;  /* 0x00000002ff197424 */ /* 0x000fe200078e00ff */
[----:B------:R-:W-:Y:S02]  /*4c40*/  UISETP.NE.U32.AND UP0, UPT, URZ, UR8, UPT ;  /* 0x000000083f00728c */ /* 0x000fe4000bf05070 */
[----:B------:R-:W-:Y:S02]  /*4c50*/  ULDC UR6, c[0x0][0x1d8] ;  /* 0x0000760000067ab9 */ /* 0x000fe40000000800 */
[----:B------:R-:W-:-:S06]  /*4c60*/  UISETP.NE.AND.EX UP0, UPT, URZ, UR9, UPT, UP0 ;  /* 0x000000093f00728c */ /* 0x000fcc000bf05300 */
[----:B------:R-:W-:-:S13]  /*4c70*/  PLOP3.LUT P2, PT, PT, PT, UP0, 0x80, 0x0 ;  /* 0x000000000000781c */ /* 0x000fda0003f4f008 */
[----:B---3--:R-:W0:Y:S02]  /*4c80*/  @P2 S2R R18, SR_CTAID.X ;  /* 0x0000000000122919 */ /* 0x008e240000002500 */
[----:B0-----:R-:W0:Y:S01]  /*4c90*/  @P2 R2UR UR5, R18 ;  /* 0x00000000120523c2 */ /* 0x001e2200000e0000 */
[----:B------:R-:W-:Y:S02]  /*4ca0*/  ISETP.NE.AND P1, PT, R25, c[0x0][0x258], PT ;  /* 0x0000960019007a0c */ /* 0x000fe40003f25270 */
[----:B------:R-:W-:Y:S01]  /*4cb0*/  IADD3 R14, R0, UR44, RZ ;  /* 0x0000002c000e7c10 */ /* 0x000fe2000fffe0ff */
[----:B0-----:R-:W-:-:S06]  /*4cc0*/  @UP0 UIMAD UR5, UR40, UR6, UR5 ;  /* 0x00000006280502a4 */ /* 0x001fcc000f8e0205 */
[----:B--2---:R-:W-:-:S04]  /*4cd0*/  IMAD.U32 R19, RZ, RZ, UR5 ;  /* 0x00000005ff137e24 */ /* 0x004fc8000f8e00ff */
[----:B------:R-:W-:-:S04]  /*4ce0*/  @P2 IMAD R20, R19, 0x30, R0 ;  /* 0x0000003013142824 */ /* 0x000fc800078e0200 */
[----:B------:R-:W-:-:S04]  /*4cf0*/  @P2 IMAD.WIDE R20, R20, R25, c[0x0][0x238] ;  /* 0x00008e0014142625 */ /* 0x000fc800078e0219 */
[----:B------:R-:W-:Y:S02]  /*4d00*/  @P1 IMAD.WIDE R24, R14, R25, c[0x0][0x188] ;  /* 0x000062000e181625 */ /* 0x000fe400078e0219 */
[----:B------:R-:W5:Y:S04]  /*4d10*/  @P2 LDG.E.128 R20, [R20.64] ;  /* 0x0000002414142981 */ /* 0x000f68000c1e1d00 */
[----:B------:R-:W5:Y:S01]  /*4d20*/  @P1 LDG.E.128 R24, [R24.64] ;  /* 0x0000002418181981 */ /* 0x000f62000c1e1d00 */
[----:B------:R-:W-:Y:S01]  /*4d30*/  IMAD.U32 R19, RZ, RZ, UR4 ;  /* 0x00000004ff137e24 */ /* 0x000fe2000f8e00ff */
[----:B------:R-:W-:Y:S01]  /*4d40*/  UIADD3 UR5, -UR45, UR43, URZ ;  /* 0x0000002b2d057290 */ /* 0x000fe2000fffe13f */
[----:B------:R-:W-:Y:S02]  /*4d50*/  IMAD R16, R16, 0x30, RZ ;  /* 0x0000003010107824 */ /* 0x000fe400078e02ff */
[----:B------:R-:W-:Y:S01]  /*4d60*/  IMAD R19, R19, 0x30, R0 ;  /* 0x0000003013137824 */ /* 0x000fe200078e0200 */
[----:B------:R-:W-:-:S04]  /*4d70*/  ULEA UR5, UR5, UR7, 0x1 ;  /* 0x0000000705057291 */ /* 0x000fc8000f8e083f */
[----:B------:R-:W-:Y:S02]  /*4d80*/  SHF.R.S32.HI R29, RZ, 0x1f, R19 ;  /* 0x0000001fff1d7819 */ /* 0x000fe40000011413 */
[----:B------:R-:W-:-:S03]  /*4d90*/  IADD3 R19, P0, R16, R19, RZ ;  /* 0x0000001310137210 */ /* 0x000fc60007f1e0ff */
[----:B------:R-:W0:Y:S01]  /*4da0*/  LDS.U16 R34, [UR5+0xc0] ;  /* 0x0000c005ff227984 */ /* 0x000e220008000400 */
[----:B------:R-:W-:Y:S02]  /*4db0*/  LEA.HI.X.SX32 R16, R16, R29, 0x1, P0 ;  /* 0x0000001d10107211 */ /* 0x000fe400000f0eff */
[----:B------:R-:W-:-:S04]  /*4dc0*/  LEA R18, P0, R19, c[0x0][0x1a0], 0x1 ;  /* 0x0000680013127a11 */ /* 0x000fc800078008ff */
[----:B------:R-:W-:Y:S01]  /*4dd0*/  LEA.HI.X R19, R19, c[0x0][0x1a4], R16, 0x1, P0 ;  /* 0x0000690013137a11 */ /* 0x000fe200000f0c10 */
[----:B------:R-:W-:Y:S05]  /*4de0*/  @P1 BRA `(.L_x_1786) ;  /* 0x0000023000001947 */ /* 0x000fea0003800000 */
[----:B-----5:R-:W-:-:S04]  /*4df0*/  IADD3 R24, P0, R14, c[0x0][0x188], RZ ;  /* 0x000062000e187a10 */ /* 0x020fc80007f1e0ff */
[----:B------:R-:W-:-:S05]  /*4e00*/  LEA.HI.X.SX32 R25, R14, c[0x0][0x18c], 0x1, P0 ;  /* 0x000063000e197a11 */ /* 0x000fca00000f0eff */
[----:B------:R-:W2:Y:S01]  /*4e10*/  LDG.E.64 R32, [R24.64] ;  /* 0x0000002418207981 */ /* 0x000ea2000c1e1b00 */
[----:B------:R-:W-:Y:S02]  /*4e20*/  IMAD.U32 R27, RZ, RZ, UR39 ;  /* 0x00000027ff1b7e24 */ /* 0x000fe4000f8e00ff */
[----:B------:R-:W-:-:S05]  /*4e30*/  IMAD.U32 R26, RZ, RZ, UR38 ;  /* 0x00000026ff1a7e24 */ /* 0x000fca000f8e00ff */
[----:B------:R3:W4:Y:S01]  /*4e40*/  LDG.E R27, [R26.64+0x4] ;  /* 0x000004241a1b7981 */ /* 0x000722000c1e1900 */
[C-C-:B--2---:R-:W-:Y:S01]  /*4e50*/  SHF.R.U64 R31, R32.reuse, 0x10, R33.reuse ;  /* 0x00000010201f7819 */ /* 0x144fe20000001221 */
[----:B------:R-:W4:Y:S01]  /*4e60*/  I2F.S8 R28, R33 ;  /* 0x00000021001c7306 */ /* 0x000f220000001400 */
[----:B------:R-:W-:Y:S02]  /*4e70*/  PRMT R14, R32, 0x9910, RZ ;  /* 0x00009910200e7816 */ /* 0x000fe400000000ff */
[----:B---3--:R-:W-:Y:S02]  /*4e80*/  PRMT R26, R33, 0x9910, RZ ;  /* 0x00009910211a7816 */ /* 0x008fe400000000ff */
[----:B------:R-:W-:Y:S02]  /*4e90*/  PRMT R25, R31, 0x9910, RZ ;  /* 0x000099101f197816 */ /* 0x000fe400000000ff */
[--C-:B------:R-:W-:Y:S01]  /*4ea0*/  SHF.R.U32.HI R29, RZ, 0x10, R33.reuse ;  /* 0x00000010ff1d7819 */ /* 0x100fe20000011621 */
[----:B------:R-:W2:Y:S01]  /*4eb0*/  I2F.S8 R24, R31 ;  /* 0x0000001f00187306 */ /* 0x000ea20000001400 */
[----:B------:R-:W-:-:S02]  /*4ec0*/  SHF.R.S32.HI R30, RZ, 0x18, R33 ;  /* 0x00000018ff1e7819 */ /* 0x000fc40000011421 */
[----:B------:R-:W-:Y:S02]  /*4ed0*/  SHF.R.S32.HI R14, RZ, 0x8, R14 ;  /* 0x00000008ff0e7819 */ /* 0x000fe4000001140e */
[----:B------:R-:W-:Y:S02]  /*4ee0*/  SHF.R.S32.HI R26, RZ, 0x8, R26 ;  /* 0x00000008ff1a7819 */ /* 0x000fe4000001141a */
[----:B------:R-:W-:Y:S01]  /*4ef0*/  SHF.R.S32.HI R25, RZ, 0x8, R25 ;  /* 0x00000008ff197819 */ /* 0x000fe20000011419 */
[----:B------:R-:W3:Y:S08]  /*4f00*/  I2F.S8 R29, R29 ;  /* 0x0000001d001d7306 */ /* 0x000ef00000001400 */
[----:B------:R-:W1:Y:S08]  /*4f10*/  I2F.S16 R30, R30 ;  /* 0x0000001e001e7306 */ /* 0x000e700000101400 */
[----:B------:R4:W0:Y:S08]  /*4f20*/  I2F.S8 R16, R32 ;  /* 0x0000002000107306 */ /* 0x0008300000001400 */
[----:B------:R-:W0:Y:S01]  /*4f30*/  I2F.S16 R14, R14 ;  /* 0x0000000e000e7306 */ /* 0x000e220000101400 */
[----:B----4-:R-:W-:-:S02]  /*4f40*/  FMUL.FTZ R32, R28, R27 ;  /* 0x0000001b1c207220 */ /* 0x010fc40000410000 */
[-C--:B--2---:R-:W-:Y:S02]  /*4f50*/  FMUL.FTZ R28, R24, R27.reuse ;  /* 0x0000001b181c7220 */ /* 0x084fe40000410000 */
[-C--:B---3--:R-:W-:Y:S02]  /*4f60*/  FMUL.FTZ R24, R29, R27.reuse ;  /* 0x0000001b1d187220 */ /* 0x088fe40000410000 */
[-C--:B-1----:R-:W-:Y:S01]  /*4f70*/  FMUL.FTZ R35, R30, R27.reuse ;  /* 0x0000001b1e237220 */ /* 0x082fe20000410000 */
[----:B------:R-:W1:Y:S01]  /*4f80*/  I2F.S16 R26, R26 ;  /* 0x0000001a001a7306 */ /* 0x000e620000101400 */
[----:B0-----:R-:W-:-:S07]  /*4f90*/  FMUL.FTZ R16, R16, R27 ;  /* 0x0000001b10107220 */ /* 0x001fce0000410000 */
[----:B------:R-:W0:Y:S01]  /*4fa0*/  I2F.S16 R25, R25 ;  /* 0x0000001900197306 */ /* 0x000e220000101400 */
[-C--:B------:R-:W-:Y:S02]  /*4fb0*/  FMUL.FTZ R29, R14, R27.reuse ;  /* 0x0000001b0e1d7220 */ /* 0x080fe40000410000 */
[----:B-1----:R-:W-:-:S05]  /*4fc0*/  FMUL.FTZ R33, R26, R27 ;  /* 0x0000001b1a217220 */ /* 0x002fca0000410000 */
[----:B------:R-:W-:Y:S01]  /*4fd0*/  F2FP.PACK_AB R26, R33, R32 ;  /* 0x00000020211a723e */ /* 0x000fe200000000ff */
[----:B0-----:R-:W-:Y:S01]  /*4fe0*/  FMUL.FTZ R31, R25, R27 ;  /* 0x0000001b191f7220 */ /* 0x001fe20000410000 */
[----:B------:R-:W-:Y:S02]  /*4ff0*/  F2FP.PACK_AB R27, R35, R24 ;  /* 0x00000018231b723e */ /* 0x000fe400000000ff */
[----:B------:R-:W-:Y:S02]  /*5000*/  F2FP.PACK_AB R24, R29, R16 ;  /* 0x000000101d18723e */ /* 0x000fe400000000ff */
[----:B------:R-:W-:-:S04]  /*5010*/  F2FP.PACK_AB R25, R31, R28 ;  /* 0x0000001c1f19723e */ /* 0x000fc800000000ff */
.L_x_1786:
[----:B-----5:R-:W-:Y:S01]  /*5020*/  HFMA2.MMA R4, R24, 1, 1, R4 ;  /* 0x3c003c0018047835 */ /* 0x020fe20000000004 */
[----:B------:R-:W-:Y:S01]  /*5030*/  HADD2 R5, R25, R5 ;  /* 0x0000000519057230 */ /* 0x000fe20000000000 */
[----:B------:R-:W-:Y:S01]  /*5040*/  HFMA2.MMA R6, R26, 1, 1, R6 ;  /* 0x3c003c001a067835 */ /* 0x000fe20000000006 */
[----:B------:R-:W-:Y:S02]  /*5050*/  HADD2 R7, R27, R7 ;  /* 0x000000071b077230 */ /* 0x000fe40000000000 */
[----:B0-----:R-:W-:-:S02]  /*5060*/  HADD2.F32 R34, -RZ, R34.H0_H0 ;  /* 0x20000022ff227230 */ /* 0x001fc40000004100 */
[----:B------:R-:W-:Y:S02]  /*5070*/  @P2 HFMA2.MMA R5, R5, R21, -RZ ;  /* 0x0000001505052235 */ /* 0x000fe400001000ff */
[----:B------:R-:W-:Y:S01]  /*5080*/  @P2 HFMA2.MMA R7, R7, R23, -RZ ;  /* 0x0000001707072235 */ /* 0x000fe200001000ff */
[----:B------:R-:W-:Y:S02]  /*5090*/  @P2 HMUL2 R4, R4, R20 ;  /* 0x0000001404042232 */ /* 0x000fe40000000000 */
[----:B------:R-:W-:-:S03]  /*50a0*/  @P2 HMUL2 R6, R6, R22 ;  /* 0x0000001606062232 */ /* 0x000fc60000000000 */
[--C-:B------:R-:W-:Y:S02]  /*50b0*/  HADD2.F32 R14, -RZ, R4.reuse.H0_H0 ;  /* 0x20000004ff0e7230 */ /* 0x100fe40000004100 */
[----:B------:R0:W-:Y:S01]  /*50c0*/  STG.E.128 [R18.64], R4 ;  /* 0x0000000412007986 */ /* 0x0001e2000c101d24 */
        /* <DEDUP_REMOVED lines=14> */
[----:B------:R-:W-:Y:S02]  /*51b0*/  FFMA.FTZ R2, R34, R27, R2 ;  /* 0x0000001b22027223 */ /* 0x000fe40000010002 */
.L_x_1785:
[----:B0-----:R-:W-:Y:S05]  /*51c0*/  BSYNC B0 ;  /* 0x0000000000007941 */ /* 0x001fea0003800000 */
.L_x_1784:
[----:B------:R-:W-:Y:S06]  /*51d0*/  BAR.SYNC.DEFER_BLOCKING 0x0 ;  /* 0x0000000000007b1d */ /* 0x000fec0000010000 */
[----:B------:R-:W-:Y:S05]  /*51e0*/  @P4 BRA `(.L_x_1787) ;  /* 0x00000ac000004947 */ /* 0x000fea0003800000 */
[----:B-----5:R-:W-:Y:S01]  /*51f0*/  LOP3.LUT R5, R17, 0xffffff80, RZ, 0xc0, !PT ;  /* 0xffffff8011057812 */ /* 0x020fe200078ec0ff */
        /* <DEDUP_REMOVED lines=22> */
.L_x_1788:
[----:B------:R-:W-:Y:S01]  /*5360*/  WARPSYNC 0xffffffff ;  /* 0xffffffff00007948 */ /* 0x000fe20003800000 */
[----:B------:R-:W-:Y:S01]  /*5370*/  BAR.SYNC.DEFER_BLOCKING 0x0 ;  /* 0x0000000000007b1d */ /* 0x000fe20000010000 */
[----:B------:R-:W-:-:S05]  /*5380*/  ISETP.GT.AND P0, PT, R17, 0x1f, PT ;  /* 0x0000001f1100780c */ /* 0x000fca0003f04270 */
[----:B------:R-:W-:Y:S01]  /*5390*/  BSSY B0, `(.L_x_1789) ;  /* 0x0000013000007945 */ /* 0x000fe20003800000 */
[----:B------:R-:W-:Y:S05]  /*53a0*/  @P6 BRA `(.L_x_1790) ;  /* 0x0000011000006947 */ /* 0x000fea0003800000 */
[----:B0-----:R-:W0:Y:S02]  /*53b0*/  LDS.128 R4, [R3] ;  /* 0x0000000003047984 */ /* 0x001e240000000c00 */
[--C-:B0-----:R-:W-:Y:S02]  /*53c0*/  HADD2.F32 R14, -RZ, R4.reuse.H0_H0 ;  /* 0x20000004ff0e7230 */ /* 0x101fe40000004100 */
[----:B--2---:R-:W-:Y:S02]  /*53d0*/  HADD2.F32 R19, -RZ, R4.H1_H1 ;  /* 0x30000004ff137230 */ /* 0x004fe40000004100 */
        /* <DEDUP_REMOVED lines=14> */
.L_x_1790:
[----:B------:R-:W-:Y:S05]  /*54c0*/  BSYNC B0 ;  /* 0x0000000000007941 */ /* 0x000fea0003800000 */
.L_x_1789:
[----:B------:R-:W-:Y:S01]  /*54d0*/  BAR.SYNC.DEFER_BLOCKING 0x0 ;  /* 0x0000000000007b1d */ /* 0x000fe20000010000 */
[----:B------:R-:W-:-:S04]  /*54e0*/  ISETP.GT.AND P6, PT, R17, 0xf, PT ;  /* 0x0000000f1100780c */ /* 0x000fc80003fc4270 */
[----:B0-----:R-:W-:Y:S01]  /*54f0*/  P2R R4, PR, RZ, 0x40 ;  /* 0x00000040ff047803 */ /* 0x001fe20000000000 */
[----:B------:R-:W-:Y:S01]  /*5500*/  BSSY B0, `(.L_x_1791) ;  /* 0x0000007000007945 */ /* 0x000fe20003800000 */
[----:B------:R-:W-:Y:S05]  /*5510*/  @P5 BRA `(.L_x_1792) ;  /* 0x0000005000005947 */ /* 0x000fea0003800000 */
[----:B------:R-:W-:Y:S02]  /*5520*/  F2FP.PACK_AB R4, R12, R15 ;  /* 0x0000000f0c04723e */ /* 0x000fe400000000ff */
[----:B------:R-:W-:Y:S02]  /*5530*/  F2FP.PACK_AB R5, R10, R13 ;  /* 0x0000000d0a05723e */ /* 0x000fe400000000ff */
[----:B------:R-:W-:Y:S02]  /*5540*/  F2FP.PACK_AB R6, R8, R11 ;  /* 0x0000000b0806723e */ /* 0x000fe400000000ff */
[----:B------:R-:W-:-:S05]  /*5550*/  F2FP.PACK_AB R7, R2, R9 ;  /* 0x000000090207723e */ /* 0x000fca00000000ff */
[----:B------:R0:W-:Y:S02]  /*5560*/  STS.128 [R3+-0x300], R4 ;  /* 0xfffd000403007388 */ /* 0x0001e40000000c00 */
.L_x_1792:
[----:B------:R-:W-:Y:S05]  /*5570*/  BSYNC B0 ;  /* 0x0000000000007941 */ /* 0x000fea0003800000 */
.L_x_1791:
[----:B------:R-:W-:Y:S01]  /*5580*/  BAR.SYNC.DEFER_BLOCKING 0x0 ;  /* 0x0000000000007b1d */ /* 0x000fe20000010000 */
[C---:B------:R-:W-:Y:S02]  /*5590*/  ISETP.GT.AND P6, PT, R17.reuse, 0x3f, PT ;  /* 0x0000003f1100780c */ /* 0x040fe40003fc4270 */
[----:B------:R-:W-:-:S03]  /*55a0*/  ISETP.GT.AND P5, PT, R17, 0x7, PT ;  /* 0x000000071100780c */ /* 0x000fc60003fa4270 */
[----:B------:R-:W-:Y:S08]  /*55b0*/  BSSY B0, `(.L_x_1793) ;  /* 0x0000013000007945 */ /* 0x000ff00003800000 */
[----:B------:R-:W-:Y:S05]  /*55c0*/  @P6 BRA `(.L_x_1794) ;  /* 0x0000011000006947 */ /* 0x000fea0003800000 */
[----:B0-----:R-:W0:Y:S02]  /*55d0*/  LDS.128 R4, [R3] ;  /* 0x0000000003047984 */ /* 0x001e240000000c00 */
[----:B0-----:R-:W-:-:S02]  /*55e0*/  HADD2.F32 R14, -RZ, R4.H0_H0 ;  /* 0x20000004ff0e7230 */ /* 0x001fc40000004100 */
        /* <DEDUP_REMOVED lines=15> */
.L_x_1794:
[----:B------:R-:W-:Y:S05]  /*56e0*/  BSYNC B0 ;  /* 0x0000000000007941 */ /* 0x000fea0003800000 */
.L_x_1793:
        /* <DEDUP_REMOVED lines=8> */
.L_x_1796:
[----:B------:R-:W-:Y:S05]  /*5770*/  BSYNC B0 ;  /* 0x0000000000007941 */ /* 0x000fea0003800000 */
.L_x_1795:
[----:B------:R-:W-:Y:S06]  /*5780*/  BAR.SYNC.DEFER_BLOCKING 0x0 ;  /* 0x0000000000007b1d */ /* 0x000fec0000010000 */
[----:B------:R-:W-:Y:S01]  /*5790*/  BSSY B0, `(.L_x_1797) ;  /* 0x0000013000007945 */ /* 0x000fe20003800000 */
[----:B------:R-:W-:Y:S05]  /*57a0*/  @P0 BRA `(.L_x_1798) ;  /* 0x0000011000000947 */ /* 0x000fea0003800000 */
[----:B0-----:R-:W0:Y:S02]  /*57b0*/  LDS.128 R4, [R3] ;  /* 0x0000000003047984 */ /* 0x001e240000000c00 */
[--C-:B0-----:R-:W-:Y:S02]  /*57c0*/  HADD2.F32 R14, -RZ, R4.reuse.H0_H0 ;  /* 0x20000004ff0e7230 */ /* 0x101fe40000004100 */
[----:B--2---:R-:W-:-:S02]  /*57d0*/  HADD2.F32 R19, -RZ, R4.H1_H1 ;  /* 0x30000004ff137230 */ /* 0x004fc40000004100 */
        /* <DEDUP_REMOVED lines=14> */
.L_x_1798:
[----:B------:R-:W-:Y:S05]  /*58c0*/  BSYNC B0 ;  /* 0x0000000000007941 */ /* 0x000fea0003800000 */
.L_x_1797:
        /* <DEDUP_REMOVED lines=8> */
.L_x_1800:
[----:B------:R-:W-:Y:S05]  /*5950*/  BSYNC B0 ;  /* 0x0000000000007941 */ /* 0x000fea0003800000 */
.L_x_1799:
[----:B------:R-:W-:Y:S01]  /*5960*/  BAR.SYNC.DEFER_BLOCKING 0x0 ;  /* 0x0000000000007b1d */ /* 0x000fe20000010000 */
[----:B------:R-:W-:-:S05]  /*5970*/  ISETP.GT.AND P0, PT, R17, 0xf, PT ;  /* 0x0000000f1100780c */ /* 0x000fca0003f04270 */
        /* <DEDUP_REMOVED lines=19> */
.L_x_1802:
[----:B------:R-:W-:Y:S05]  /*5ab0*/  BSYNC B0 ;  /* 0x0000000000007941 */ /* 0x000fea0003800000 */
.L_x_1801:
        /* <DEDUP_REMOVED lines=8> */
.L_x_1804:
[----:B------:R-:W-:Y:S05]  /*5b40*/  BSYNC B0 ;  /* 0x0000000000007941 */ /* 0x000fea0003800000 */
.L_x_1803:
        /* <DEDUP_REMOVED lines=20> */
.L_x_1806:
[----:B------:R-:W-:Y:S05]  /*5c90*/  BSYNC B0 ;  /* 0x0000000000007941 */ /* 0x000fea0003800000 */
.L_x_1805:
[----:B------:R-:W-:Y:S06]  /*5ca0*/  BAR.SYNC.DEFER_BLOCKING 0x0 ;  /* 0x0000000000007b1d */ /* 0x000fec0000010000 */
.L_x_1787:
[----:B------:R-:W-:-:S04]  /*5cb0*/  IADD3 R17, R17, 0x7, RZ ;  /* 0x0000000711117810 */ /* 0x000fc80007ffe0ff */
[----:B------:R-:W-:-:S13]  /*5cc0*/  ISETP.GT.U32.OR P4, PT, R17, 0xe, P4 ;  /* 0x0000000e1100780c */ /* 0x000fda0002784470 */
[----:B------:R-:W-:Y:S05]  /*5cd0*/  @P4 EXIT ;  /* 0x000000000000494d */ /* 0x000fea0003800000 */
[----:B0----5:R-:W-:-:S05]  /*5ce0*/  IMAD.MOV.U32 R5, RZ, RZ, 0x2 ;  /* 0x00000002ff057424 */ /* 0x021fca00078e00ff */
[----:B------:R-:W-:-:S13]  /*5cf0*/  ISETP.NE.AND P0, PT, R5, c[0x0][0x258], PT ;  /* 0x0000960005007a0c */ /* 0x000fda0003f05270 */
[----:B------:R-:W-:Y:S05]  /*5d00*/  @!P0 BRA `(.L_x_1807) ;  /* 0x000000c000008947 */ /* 0x000fea0003800000 */
[----:B------:R-:W-:Y:S01]  /*5d10*/  IMAD.U32 R3, RZ, RZ, UR42 ;  /* 0x0000002aff037e24 */ /* 0x000fe2000f8e00ff */
[----:B------:R-:W-:Y:S02]  /*5d20*/  F2FP.PACK_AB R15, R12, R15 ;  /* 0x0000000f0c0f723e */ /* 0x000fe400000000ff */
[----:B------:R-:W-:Y:S01]  /*5d30*/  F2FP.PACK_AB R13, R10, R13 ;  /* 0x0000000d0a0d723e */ /* 0x000fe200000000ff */
[----:B------:R-:W-:Y:S01]  /*5d40*/  IMAD R4, R3, 0x30, R0 ;  /* 0x0000003003047824 */ /* 0x000fe200078e0200 */
[----:B------:R-:W-:Y:S02]  /*5d50*/  F2FP.PACK_AB R11, R8, R11 ;  /* 0x0000000b080b723e */ /* 0x000fe400000000ff */
[----:B------:R-:W-:Y:S01]  /*5d60*/  F2FP.PACK_AB R9, R2, R9 ;  /* 0x000000090209723e */ /* 0x000fe200000000ff */
[----:B------:R-:W-:-:S05]  /*5d70*/  IMAD.WIDE R4, R4, R5, c[0x0][0x160] ;  /* 0x0000580004047625 */ /* 0x000fca00078e0205 */
[----:B------:R-:W-:Y:S04]  /*5d80*/  STG.E [R4.64], R15 ;  /* 0x0000000f04007986 */ /* 0x000fe8000c101924 */
[----:B------:R-:W-:Y:S04]  /*5d90*/  STG.E [R4.64+0x4], R13 ;  /* 0x0000040d04007986 */ /* 0x000fe8000c101924 */
[----:B------:R-:W-:Y:S04]  /*5da0*/  STG.E [R4.64+0x8], R11 ;  /* 0x0000080b04007986 */ /* 0x000fe8000c101924 */
[----:B------:R-:W-:Y:S01]  /*5db0*/  STG.E [R4.64+0xc], R9 ;  /* 0x00000c0904007986 */ /* 0x000fe2000c101924 */
[----:B------:R-:W-:Y:S05]  /*5dc0*/  EXIT ;  /* 0x000000000000794d */ /* 0x000fea0003800000 */
.L_x_1807:
[----:B------:R-:W-:Y:S02]  /*5dd0*/  IMAD.MOV.U32 R4, RZ, RZ, c[0x0][0x250] ;  /* 0x00009400ff047624 */ /* 0x000fe400078e00ff */
[----:B------:R-:W-:-:S05]  /*5de0*/  IMAD.MOV.U32 R5, RZ, RZ, c[0x0][0x254] ;  /* 0x00009500ff057624 */ /* 0x000fca00078e00ff */
[----:B------:R-:W4:Y:S02]  /*5df0*/  LDG.E R4, [R4.64] ;  /* 0x0000002404047981 */ /* 0x000f24000c1e1900 */
[C---:B----4-:R-:W-:Y:S02]  /*5e00*/  FMUL.FTZ R12, R4.reuse, R12 ;  /* 0x0000000c040c7220 */ /* 0x050fe40000410000 */
[C---:B------:R-:W-:Y:S02]  /*5e10*/  FMUL.FTZ R13, R4.reuse, R13 ;  /* 0x0000000d040d7220 */ /* 0x040fe40000410000 */
[C---:B------:R-:W-:Y:S02]  /*5e20*/  FMUL.FTZ R10, R4.reuse, R10 ;  /* 0x0000000a040a7220 */ /* 0x040fe40000410000 */
[----:B------:R-:W0:Y:S01]  /*5e30*/  F2I.S8.NTZ R12, R12 ;  /* 0x0000000c000c7305 */ /* 0x000e220000202100 */
[C---:B------:R-:W-:Y:S02]  /*5e40*/  FMUL.FTZ R11, R4.reuse, R11 ;  /* 0x0000000b040b7220 */ /* 0x040fe40000410000 */
[----:B------:R-:W-:-:S02]  /*5e50*/  FMUL.FTZ R8, R4, R8 ;  /* 0x0000000804087220 */ /* 0x000fc40000410000 */
[C---:B------:R-:W-:Y:S02]  /*5e60*/  FMUL.FTZ R15, R4.reuse, R15 ;  /* 0x0000000f040f7220 */ /* 0x040fe40000410000 */
[C---:B------:R-:W-:Y:S01]  /*5e70*/  FMUL.FTZ R9, R4.reuse, R9 ;  /* 0x0000000904097220 */ /* 0x040fe20000410000 */
[----:B------:R-:W4:Y:S01]  /*5e80*/  F2I.S8.NTZ R13, R13 ;  /* 0x0000000d000d7305 */ /* 0x000f220000202100 */
[----:B------:R-:W-:-:S07]  /*5e90*/  FMUL.FTZ R2, R4, R2 ;  /* 0x0000000204027220 */ /* 0x000fce0000410000 */
[----:B------:R-:W5:Y:S01]  /*5ea0*/  F2I.S8.NTZ R10, R10 ;  /* 0x0000000a000a7305 */ /* 0x000f620000202100 */
[----:B0-----:R-:W-:-:S04]  /*5eb0*/  PRMT R3, R12, 0x8880, RZ ;  /* 0x000088800c037816 */ /* 0x001fc800000000ff */
[----:B------:R-:W-:-:S03]  /*5ec0*/  PRMT R3, R3, 0x7710, RZ ;  /* 0x0000771003037816 */ /* 0x000fc600000000ff */
[----:B------:R-:W0:Y:S01]  /*5ed0*/  F2I.S8.NTZ R11, R11 ;  /* 0x0000000b000b7305 */ /* 0x000e220000202100 */
[----:B----4-:R-:W-:Y:S02]  /*5ee0*/  PRMT R5, R13, 0x8880, RZ ;  /* 0x000088800d057816 */ /* 0x010fe400000000ff */
[----:B------:R-:W-:Y:S02]  /*5ef0*/  LOP3.LUT R12, R3, 0xff, RZ, 0xc0, !PT ;  /* 0x000000ff030c7812 */ /* 0x000fe400078ec0ff */
[----:B------:R-:W-:-:S03]  /*5f00*/  PRMT R5, R5, 0x7710, RZ ;  /* 0x0000771005057816 */ /* 0x000fc600000000ff */
[----:B------:R-:W4:Y:S01]  /*5f10*/  F2I.S8.NTZ R8, R8 ;  /* 0x0000000800087305 */ /* 0x000f220000202100 */
[----:B-----5:R-:W-:Y:S02]  /*5f20*/  PRMT R6, R10, 0x8880, RZ ;  /* 0x000088800a067816 */ /* 0x020fe400000000ff */
[----:B------:R-:W-:Y:S02]  /*5f30*/  LOP3.LUT R10, R5, 0xff, RZ, 0xc0, !PT ;  /* 0x000000ff050a7812 */ /* 0x000fe400078ec0ff */
[----:B------:R-:W-:Y:S02]  /*5f40*/  PRMT R6, R6, 0x7710, RZ ;  /* 0x0000771006067816 */ /* 0x000fe400000000ff */
[----:B------:R-:W-:Y:S01]  /*5f50*/  SHF.L.U64.HI R5, R10, 0x10, RZ ;  /* 0x000000100a057819 */ /* 0x000fe200000102ff */
[----:B------:R-:W5:Y:S01]  /*5f60*/  F2I.S8.NTZ R15, R15 ;  /* 0x0000000f000f7305 */ /* 0x000f620000202100 */
[----:B------:R-:W-:Y:S02]  /*5f70*/  LOP3.LUT R7, R6, 0xff, RZ, 0xc0, !PT ;  /* 0x000000ff06077812 */ /* 0x000fe400078ec0ff */
[----:B0-----:R-:W-:-:S02]  /*5f80*/  PRMT R3, R11, 0x8880, RZ ;  /* 0x000088800b037816 */ /* 0x001fc400000000ff */
[----:B------:R-:W-:Y:S02]  /*5f90*/  SHF.L.U64.HI R11, R12, 0x8, RZ ;  /* 0x000000080c0b7819 */ /* 0x000fe400000102ff */
[----:B------:R-:W-:Y:S01]  /*5fa0*/  SHF.L.U64.HI R6, R7, 0x18, RZ ;  /* 0x0000001807067819 */ /* 0x000fe200000102ff */
[----:B------:R-:W0:Y:S01]  /*5fb0*/  F2I.S8.NTZ R9, R9 ;  /* 0x0000000900097305 */ /* 0x000e220000202100 */
[----:B------:R-:W-:Y:S02]  /*5fc0*/  PRMT R3, R3, 0x7710, RZ ;  /* 0x0000771003037816 */ /* 0x000fe400000000ff */
[----:B----4-:R-:W-:Y:S02]  /*5fd0*/  PRMT R4, R8, 0x8880, RZ ;  /* 0x0000888008047816 */ /* 0x010fe400000000ff */
[----:B------:R-:W-:Y:S01]  /*5fe0*/  LOP3.LUT R6, R6, R5, R11, 0xfe, !PT ;  /* 0x0000000506067212 */ /* 0x000fe200078efe0b */
[----:B------:R-:W-:Y:S01]  /*5ff0*/  IMAD.U32 R11, RZ, RZ, UR42 ;  /* 0x0000002aff0b7e24 */ /* 0x000fe2000f8e00ff */
[----:B------:R-:W-:Y:S01]  /*6000*/  LOP3.LUT R3, R3, 0xff, RZ, 0xc0, !PT ;  /* 0x000000ff03037812 */ /* 0x000fe200078ec0ff */
[----:B------:R-:W4:Y:S01]  /*6010*/  F2I.S8.NTZ R2, R2 ;  /* 0x0000000200027305 */ /* 0x000f220000202100 */
[----:B-----5:R-:W-:-:S02]  /*6020*/  PRMT R15, R15, 0x8880, RZ ;  /* 0x000088800f0f7816 */ /* 0x020fc400000000ff */
[----:B------:R-:W-:Y:S02]  /*6030*/  PRMT R4, R4, 0x7710, RZ ;  /* 0x0000771004047816 */ /* 0x000fe400000000ff */
[----:B------:R-:W-:Y:S01]  /*6040*/  LOP3.LUT R5, R3, 0xffffff00, R6, 0xf8, !PT ;  /* 0xffffff0003057812 */ /* 0x000fe200078ef806 */
[----:B------:R-:W-:Y:S01]  /*6050*/  IMAD R6, R11, 0x30, R0 ;  /* 0x000000300b067824 */ /* 0x000fe200078e0200 */
[----:B------:R-:W-:Y:S02]  /*6060*/  PRMT R3, R15, 0x7710, RZ ;  /* 0x000077100f037816 */ /* 0x000fe400000000ff */
[----:B0-----:R-:W-:Y:S02]  /*6070*/  PRMT R9, R9, 0x8880, RZ ;  /* 0x0000888009097816 */ /* 0x001fe400000000ff */
[----:B------:R-:W-:Y:S02]  /*6080*/  PRMT R4, R4, 0x7604, RZ ;  /* 0x0000760404047816 */ /* 0x000fe400000000ff */
[----:B------:R-:W-:-:S02]  /*6090*/  PRMT R0, R9, 0x7710, RZ ;  /* 0x0000771009007816 */ /* 0x000fc400000000ff */
[----:B------:R-:W-:Y:S02]  /*60a0*/  PRMT R9, R3, 0x6540, R12 ;  /* 0x0000654003097816 */ /* 0x000fe4000000000c */
[----:B------:R-:W-:Y:S01]  /*60b0*/  LOP3.LUT R3, R4, 0xffff00ff, R5, 0xf8, !PT ;  /* 0xffff00ff04037812 */ /* 0x000fe200078ef805 */
[----:B------:R-:W-:Y:S01]  /*60c0*/  IMAD.U32 R4, R10, 0x10000, RZ ;  /* 0x000100000a047824 */ /* 0x000fe200078e00ff */
[----:B------:R-:W-:Y:S02]  /*60d0*/  PRMT R0, R0, 0x7054, RZ ;  /* 0x0000705400007816 */ /* 0x000fe400000000ff */
[----:B----4-:R-:W-:Y:S02]  /*60e0*/  PRMT R5, R2, 0x8880, RZ ;  /* 0x0000888002057816 */ /* 0x010fe400000000ff */
[----:B------:R-:W-:Y:S02]  /*60f0*/  LOP3.LUT R2, R4, 0xff00ffff, R9, 0xf8, !PT ;  /* 0xff00ffff04027812 */ /* 0x000fe400078ef809 */
[----:B------:R-:W-:-:S02]  /*6100*/  LOP3.LUT R3, R0, 0xff00ffff, R3, 0xf8, !PT ;  /* 0xff00ffff00037812 */ /* 0x000fc400078ef803 */
[----:B------:R-:W-:Y:S02]  /*6110*/  IADD3 R4, P0, R6, c[0x0][0x160], RZ ;  /* 0x0000580006047a10 */ /* 0x000fe40007f1e0ff */
[----:B------:R-:W-:Y:S02]  /*6120*/  PRMT R0, R5, 0x7710, RZ ;  /* 0x0000771005007816 */ /* 0x000fe400000000ff */
[----:B------:R-:W-:Y:S02]  /*6130*/  PRMT R2, R2, 0x4210, R7 ;  /* 0x0000421002027816 */ /* 0x000fe40000000007 */
[----:B------:R-:W-:Y:S02]  /*6140*/  LEA.HI.X.SX32 R5, R6, c[0x0][0x164], 0x1, P0 ;  /* 0x0000590006057a11 */ /* 0x000fe400000f0eff */
[----:B------:R-:W-:-:S05]  /*6150*/  PRMT R3, R3, 0x4210, R0 ;  /* 0x0000421003037816 */ /* 0x000fca0000000000 */
[----:B------:R-:W-:Y:S01]  /*6160*/  STG.E.64 [R4.64], R2 ;  /* 0x0000000204007986 */ /* 0x000fe2000c101b24 */
[----:B------:R-:W-:Y:S05]  /*6170*/  EXIT ;  /* 0x000000000000794d */ /* 0x000fea0003800000 */
.L_x_1734:
[----:B------:R-:W-:Y:S01]  /*6180*/  IMAD.MOV.U32 R5, RZ, RZ, 0x10 ;  /* 0x00000010ff057424 */ /* 0x000fe200078e00ff */
[----:B------:R-:W-:Y:S01]  /*6190*/  MOV R2, 0x61d0 ;  /* 0x000061d000027802 */ /* 0x000fe20000000f00 */
[----:B------:R-:W-:Y:S02]  /*61a0*/  IMAD.MOV.U32 R0, RZ, RZ, 0x1f ;  /* 0x0000001fff007424 */ /* 0x000fe400078e00ff */
[----:B------:R-:W-:Y:S02]  /*61b0*/  IMAD.MOV.U32 R7, RZ, RZ, -0x1 ;  /* 0xffffffffff077424 */ /* 0x000fe400078e00ff */
[----:B-1----:R-:W-:Y:S05]  /*61c0*/  CALL.REL.NOINC `($__internal_12_$__cuda_sm70_shflsync_bfly_p) ;  /* 0x000001b000007944 */ /* 0x002fea0003c00000 */
[----:B01----:R-:W-:Y:S05]  /*61d0*/  BRA `(.L_x_1808) ;  /* 0xffffb6d000007947 */ /* 0x003fea000383ffff */
.L_x_1735:
[----:B0-----:R-:W-:Y:S01]  /*61e0*/  IMAD.MOV.U32 R4, RZ, RZ, R9 ;  /* 0x000000ffff047224 */ /* 0x001fe200078e0009 */
[----:B------:R-:W-:Y:S01]  /*61f0*/  MOV R2, 0x6240 ;  /* 0x0000624000027802 */ /* 0x000fe20000000f00 */
[----:B------:R-:W-:Y:S02]  /*6200*/  IMAD.MOV.U32 R5, RZ, RZ, 0x8 ;  /* 0x00000008ff057424 */ /* 0x000fe400078e00ff */
[----:B------:R-:W-:Y:S02]  /*6210*/  IMAD.MOV.U32 R0, RZ, RZ, 0x1f ;  /* 0x0000001fff007424 */ /* 0x000fe400078e00ff */
[----:B------:R-:W-:-:S02]  /*6220*/  IMAD.MOV.U32 R7, RZ, RZ, -0x1 ;  /* 0xffffffffff077424 */ /* 0x000fc400078e00ff */
[----:B-1----:R-:W-:Y:S05]  /*6230*/  CALL.REL.NOINC `($__internal_12_$__cuda_sm70_shflsync_bfly_p) ;  /* 0x0000014000007944 */ /* 0x002fea0003c00000 */
[----:B01----:R-:W-:Y:S01]  /*6240*/  FADD.FTZ R4, R9, R0 ;  /* 0x0000000009047221 */ /* 0x003fe20000010000 */
[----:B------:R-:W-:Y:S01]  /*6250*/  MOV R2, 0x62a0 ;  /* 0x000062a000027802 */ /* 0x000fe20000000f00 */
[----:B------:R-:W-:-:S02]  /*6260*/  IMAD.MOV.U32 R5, RZ, RZ, 0x4 ;  /* 0x00000004ff057424 */ /* 0x000fc400078e00ff */
[----:B------:R-:W-:Y:S02]  /*6270*/  IMAD.MOV.U32 R0, RZ, RZ, 0x1f ;  /* 0x0000001fff007424 */ /* 0x000fe400078e00ff */
[----:B------:R-:W-:Y:S02]  /*6280*/  IMAD.MOV.U32 R7, RZ, RZ, -0x1 ;  /* 0xffffffffff077424 */ /* 0x000fe400078e00ff */
[----:B------:R-:W-:Y:S05]  /*6290*/  CALL.REL.NOINC `($__internal_12_$__cuda_sm70_shflsync_bfly_p) ;  /* 0x000000e000007944 */ /* 0x000fea0003c00000 */
[----:B01----:R-:W-:Y:S01]  /*62a0*/  FADD.FTZ R4, R4, R0 ;  /* 0x0000000004047221 */ /* 0x003fe20000010000 */
[----:B------:R-:W-:Y:S01]  /*62b0*/  MOV R2, 0x6300 ;  /* 0x0000630000027802 */ /* 0x000fe20000000f00 */
[----:B------:R-:W-:Y:S02]  /*62c0*/  IMAD.MOV.U32 R5, RZ, RZ, 0x2 ;  /* 0x00000002ff057424 */ /* 0x000fe400078e00ff */
[----:B------:R-:W-:Y:S02]  /*62d0*/  IMAD.MOV.U32 R0, RZ, RZ, 0x1f ;  /* 0x0000001fff007424 */ /* 0x000fe400078e00ff */
[----:B------:R-:W-:Y:S02]  /*62e0*/  IMAD.MOV.U32 R7, RZ, RZ, -0x1 ;  /* 0xffffffffff077424 */ /* 0x000fe400078e00ff */
[----:B------:R-:W-:Y:S05]  /*62f0*/  CALL.REL.NOINC `($__internal_12_$__cuda_sm70_shflsync_bfly_p) ;  /* 0x0000008000007944 */ /* 0x000fea0003c00000 */
[----:B01----:R-:W-:Y:S01]  /*6300*/  FADD.FTZ R4, R4, R0 ;  /* 0x0000000004047221 */ /* 0x003fe20000010000 */
[----:B------:R-:W-:Y:S01]  /*6310*/  MOV R2, 0x6360 ;  /* 0x0000636000027802 */ /* 0x000fe20000000f00 */
[----:B------:R-:W-:-:S02]  /*6320*/  IMAD.MOV.U32 R5, RZ, RZ, 0x1 ;  /* 0x00000001ff057424 */ /* 0x000fc400078e00ff */
[----:B------:R-:W-:Y:S02]  /*6330*/  IMAD.MOV.U32 R0, RZ, RZ, 0x1f ;  /* 0x0000001fff007424 */ /* 0x000fe400078e00ff */
[----:B------:R-:W-:Y:S02]  /*6340*/  IMAD.MOV.U32 R7, RZ, RZ, -0x1 ;  /* 0xffffffffff077424 */ /* 0x000fe400078e00ff */
[----:B------:R-:W-:Y:S05]  /*6350*/  CALL.REL.NOINC `($__internal_12_$__cuda_sm70_shflsync_bfly_p) ;  /* 0x0000002000007944 */ /* 0x000fea0003c00000 */
[----:B01----:R-:W-:Y:S01]  /*6360*/  IMAD.MOV.U32 R5, RZ, RZ, R0 ;  /* 0x000000ffff057224 */ /* 0x003fe200078e0000 */
[----:B------:R-:W-:Y:S05]  /*6370*/  BRA `(.L_x_1809) ;  /* 0xffffb5c000007947 */ /* 0x000fea000383ffff */
        .weak           $__internal_12_$__cuda_sm70_shflsync_bfly_p
        .type           $__internal_12_$__cuda_sm70_shflsync_bfly_p,@function
        .size           $__internal_12_$__cuda_sm70_shflsync_bfly_p,(.L_x_2737 - $__internal_12_$__cuda_sm70_shflsync_bfly_p)
$__internal_12_$__cuda_sm70_shflsync_bfly_p:
[----:B------:R-:W-:Y:S01]  /*6380*/  IMAD.MOV.U32 R3, RZ, RZ, 0x0 ;  /* 0x00000000ff037424 */ /* 0x000fe200078e00ff */
[----:B------:R-:W-:Y:S04]  /*6390*/  WARPSYNC R7 ;  /* 0x0000000700007348 */ /* 0x000fe80003800000 */
[----:B------:R0:W1:Y:S01]  /*63a0*/  SHFL.BFLY PT, R0, R4, R5, R0 ;  /* 0x0c00000504007389 */ /* 0x00006200000e0000 */
[----:B------:R-:W-:Y:S05]  /*63b0*/  RET.REL.NODEC R2 `(_ZN4mmha33masked_multihead_attention_kernelItLi48ELi64ELi1ELi8ELi256ELb0ELb1EEEv26Multihead_attention_paramsIT_XT5_EE) ;  /* 0xffff9c4002007950 */ /* 0x000fea0003c3ffff */
.L_x_1810:
        /* <DEDUP_REMOVED lines=12> */
.L_x_2737:


//--------------------- .text._ZN4mmha33masked_multihead_attention_kernelItLi48ELi64ELi2ELi8ELi128ELb0ELb1EEEv26Multihead_attention_paramsIT_XT5_EE --------------------------
	.section	.text._ZN4mmha33masked_multihead_attention_kernelItLi48ELi64ELi2ELi8ELi128ELb0ELb1EEEv26Multihead_attention_paramsIT_XT5_EE,"ax",@progbits
	.sectioninfo	@"SHI_REGISTERS=58"
	.align	128
        .global         _ZN4mmha33masked_multihead_attention_kernelItLi48ELi64ELi2ELi8ELi128ELb0ELb1EEEv26Multihead_attention_paramsIT_XT5_EE
        .type           _ZN4mmha33masked_multihead_attention_kernelItLi48ELi64ELi2ELi8ELi128ELb0ELb1EEEv26Multihead_attention_paramsIT_XT5_EE,@function
        .size           _ZN4mmha33masked_multihead_attention_kernelItLi48ELi64ELi2ELi8ELi128ELb0ELb1EEEv26Multihead_attention_paramsIT_XT5_EE,(.L_x_2738 - _ZN4mmha33masked_multihead_attention_kernelItLi48ELi64ELi2ELi8ELi128ELb0ELb1EEEv26Multihead_attention_paramsIT_XT5_EE)
        .other          _ZN4mmha33masked_multihead_attention_kernelItLi48ELi64ELi2ELi8ELi128ELb0ELb1EEEv26Multihead_attention_paramsIT_XT5_EE,@"STO_CUDA_ENTRY STV_DEFAULT"
_ZN4mmha33masked_multihead_attention_kernelItLi48ELi64ELi2ELi8ELi128ELb0ELb1EEEv26Multihead_attention_paramsIT_XT5_EE:
.text._ZN4mmha33masked_multihead_attention_kernelItLi48ELi64ELi2ELi8ELi128ELb0ELb1EEEv26Multihead_attention_paramsIT_XT5_EE:
        /* <DEDUP_REMOVED lines=14> */
.L_x_1811:
[----:B------:R-:W-:Y:S01]  /*00e0*/  IABS R4, c[0x0][0x1d0] ;  /* 0x0000740000047a13 */ /* 0x000fe20000000000 */
[----:B------:R-:W1:Y:S01]  /*00f0*/  S2R R3, SR_CTAID.Y ;  /* 0x0000000000037919 */ /* 0x000e620000002600 */
[----:B------:R-:W-:Y:S02]  /*0100*/  ULDC.64 UR8, c[0x0][0x280] ;  /* 0x0000a00000087ab9 */ /* 0x000fe40000000a00 */
[----:B------:R-:W2:Y:S01]  /*0110*/  R2UR UR11, R4 ;  /* 0x00000000040b73c2 */ /* 0x000ea200000e0000 */
[----:B------:R-:W-:-:S04]  /*0120*/  UISETP.NE.U32.AND UP0, UPT, URZ, UR8, UPT ;  /* 0x000000083f00728c */ /* 0x000fc8000bf05070 */
        /* <DEDUP_REMOVED lines=28> */
[----:B------:R-:W-:Y:S02]  /*02f0*/  ULDC.64 UR10, c[0x0][0x240] ;  /* 0x00009000000a7ab9 */ /* 0x000fe40000000a00 */
[----:B------:R-:W-:Y:S02]  /*0300*/  UISETP.NE.U32.AND UP1, UPT, URZ, UR10, UPT ;  /* 0x0000000a3f00728c */ /* 0x000fe4000bf25070 */
[----:B------:R-:W-:-:S02]  /*0310*/  UISETP.GE.AND UP3, UPT, UR4, URZ, UPT ;  /* 0x0000003f0400728c */ /* 0x000fc4000bf66270 */
        /* <DEDUP_REMOVED lines=27> */
[C---:B------:R-:W-:Y:S01]  /*04d0*/  ISETP.GE.AND P3, PT, R17.reuse, 0x18, PT ;  /* 0x000000181100780c */ /* 0x040fe20003f66270 */
[----:B------:R-:W-:Y:S02]  /*04e0*/  UIMAD UR5, UR48, 0x30, URZ ;  /* 0x00000030300578a4 */ /* 0x000fe4000f8e023f */
[----:B------:R-:W-:Y:S02]  /*04f0*/  ULDC UR43, c[0x0][0x1c8] ;  /* 0x00007200002b7ab9 */ /* 0x000fe40000000800 */
[----:B------:R-:W-:Y:S02]  /*0500*/  UMOV UR8, 0x1 ;  /* 0x0000000100087882 */ /* 0x000fe40000000000 */
[----:B------:R-:W-:Y:S01]  /*0510*/  UIMAD UR44, UR44, 0x30, URZ ;  /* 0x000000302c2c78a4 */ /* 0x000fe2000f8e023f */
[----:B------:R-:W-:Y:S01]  /*0520*/  IMAD.SHL.U32 R0, R17, 0x2, RZ ;  /* 0x0000000211007824 */ /* 0x000fe200078e00ff */
[----:B------:R-:W-:Y:S01]  /*0530*/  UMOV UR40, URZ ;  /* 0x0000003f00287c82 */ /* 0x000fe20008000000 */
[----:B------:R-:W-:Y:S01]  /*0540*/  BSSY B0, `(.L_x_1812) ;  /* 0x0000029000007945 */ /* 0x000fe20003800000 */
[----:B------:R-:W-:-:S02]  /*0550*/  UIMAD UR47, UR6, UR9, URZ ;  /* 0x00000009062f72a4 */ /* 0x000fc4000f8e023f */
        /* <DEDUP_REMOVED lines=39> */
.L_x_1813:
[----:B0-----:R-:W-:Y:S05]  /*07d0*/  BSYNC B0 ;  /* 0x0000000000007941 */ /* 0x001fea0003800000 */
.L_x_1812:
        /* <DEDUP_REMOVED lines=20> */
.L_x_1815:
        /* <DEDUP_REMOVED lines=11> */
.L_x_1816:
[----:B------:R-:W-:Y:S05]  /*09d0*/  BSYNC B0 ;  /* 0x0000000000007941 */ /* 0x000fea0003800000 */
.L_x_1814:
        /* <DEDUP_REMOVED lines=105> */
.L_x_1819:
        /* <DEDUP_REMOVED lines=20> */
[--C-:B------:R-:W-:Y:S01]  /*11b0*/  IMAD R3, R23, 0x2, R10.reuse ;  /* 0x0000000217037824 */ /* 0x100fe200078e020a */
[C---:B------:R-:W-:Y:S01]  /*11c0*/  IADD3 R0, R10.reuse, 0xa0, RZ ;  /* 0x000000a00a007810 */ /* 0x040fe20007ffe0ff */
[----:B------:R-:W-:Y:S01]  /*11d0*/  IMAD R14, R13, 0x2, R10 ;  /* 0x000000020d0e7824 */ /* 0x000fe200078e020a */
[----:B------:R-:W-:Y:S01]  /*11e0*/  LDS.U16 R18, [R10+0xa0] ;  /* 0x0000a0000a127984 */ /* 0x000fe20000000400 */
[----:B------:R-:W-:Y:S02]  /*11f0*/  ISETP.GE.AND P0, PT, R10, c[0x0][0x1e0], PT ;  /* 0x000078000a007a0c */ /* 0x000fe40003f06270 */
[----:B------:R-:W-:Y:S01]  /*1200*/  IMAD R12, R23, 0x2, R0 ;  /* 0x00000002170c7824 */ /* 0x000fe200078e0200 */
[----:B------:R-:W0:Y:S03]  /*1210*/  LDS.U16 R3, [R3+0xa0] ;  /* 0x0000a00003037984 */ /* 0x000e260000000400 */
[----:B------:R-:W-:Y:S01]  /*1220*/  IMAD R13, R13, 0x2, R12 ;  /* 0x000000020d0d7824 */ /* 0x000fe200078e020c */
[----:B------:R-:W-:Y:S04]  /*1230*/  LDS.U16 R19, [R14+0xa0] ;  /* 0x0000a0000e137984 */ /* 0x000fe80000000400 */
[----:B------:R-:W2:Y:S01]  /*1240*/  LDS.U16 R0, [R13] ;  /* 0x000000000d007984 */ /* 0x000ea20000000400 */
[----:B0-----:R-:W-:-:S02]  /*1250*/  PRMT R18, R18, 0x5410, R3 ;  /* 0x0000541012127816 */ /* 0x001fc40000000003 */
[----:B--2---:R-:W-:Y:S01]  /*1260*/  PRMT R19, R19, 0x5410, R0 ;  /* 0x0000541013137816 */ /* 0x004fe20000000000 */
[----:B------:R-:W-:Y:S05]  /*1270*/  @P0 BRA `(.L_x_1823) ;  /* 0x000001b000000947 */ /* 0x000fea0003800000 */
[----:B------:R-:W0:Y:S01]  /*1280*/  I2F R2, c[0x0][0x1e0] ;  /* 0x0000780000027b06 */ /* 0x000e220000201400 */
[----:B------:R-:W-:Y:S01]  /*1290*/  ULDC UR4, c[0x0][0x1ec] ;  /* 0x00007b0000047ab9 */ /* 0x000fe20000000800 */
[--C-:B------:R-:W-:Y:S01]  /*12a0*/  HADD2.F32 R7, -RZ, R18.reuse.H1_H1 ;  /* 0x30000012ff077230 */ /* 0x100fe20000004100 */
[----:B-1----:R-:W-:Y:S01]  /*12b0*/  UIADD3 UR4, -UR41, UR4, URZ ;  /* 0x0000000429047290 */ /* 0x002fe2000fffe13f */
[--C-:B------:R-:W-:Y:S02]  /*12c0*/  HADD2.F32 R9, -RZ, R19.reuse.H1_H1 ;  /* 0x30000013ff097230 */ /* 0x100fe40000004100 */
        /* <DEDUP_REMOVED lines=15> */
[----:B------:R-:W-:Y:S02]  /*13c0*/  FMUL.FTZ R9, R0, R9 ;  /* 0x0000000900097220 */ /* 0x000fe40000410000 */
[-C--:B------:R-:W-:Y:S02]  /*13d0*/  FFMA.FTZ R7, R4, R5.reuse, R7 ;  /* 0x0000000504077223 */ /* 0x080fe40000010007 */
[C---:B------:R-:W-:Y:S02]  /*13e0*/  FFMA.FTZ R2, R0.reuse, R5, -R2 ;  /* 0x0000000500027223 */ /* 0x040fe40000010802 */
[-C--:B------:R-:W-:Y:S02]  /*13f0*/  FFMA.FTZ R3, R0, R19.reuse, -R3 ;  /* 0x0000001300037223 */ /* 0x080fe40000010803 */
[----:B------:R-:W-:Y:S01]  /*1400*/  FFMA.FTZ R4, R4, R19, R9 ;  /* 0x0000001304047223 */ /* 0x000fe20000010009 */
[----:B------:R-:W-:-:S04]  /*1410*/  F2FP.PACK_AB R18, R7, R2 ;  /* 0x000000020712723e */ /* 0x000fc800000000ff */
[----:B------:R-:W-:Y:S02]  /*1420*/  F2FP.PACK_AB R19, R4, R3 ;  /* 0x000000030413723e */ /* 0x000fe400000000ff */
.L_x_1823:
[----:B------:R-:W-:Y:S05]  /*1430*/  BSYNC B1 ;  /* 0x0000000000017941 */ /* 0x000fea0003800000 */
.L_x_1822:
[----:B------:R-:W-:Y:S01]  /*1440*/  PRMT R0, R19, 0x7632, R0 ;  /* 0x0000763213007816 */ /* 0x000fe20000000000 */
[----:B------:R0:W-:Y:S01]  /*1450*/  STS.U16 [R14+0xa0], R19 ;  /* 0x0000a0130e007388 */ /* 0x0001e20000000400 */
[----:B------:R-:W-:-:S03]  /*1460*/  PRMT R6, R18, 0x7632, R6 ;  /* 0x0000763212067816 */ /* 0x000fc60000000006 */
[----:B------:R0:W-:Y:S04]  /*1470*/  STS.U16 [R13], R0 ;  /* 0x000000000d007388 */ /* 0x0001e80000000400 */
[----:B------:R0:W-:Y:S04]  /*1480*/  STS.U16 [R10+0xa0], R18 ;  /* 0x0000a0120a007388 */ /* 0x0001e80000000400 */
[----:B------:R0:W-:Y:S02]  /*1490*/  STS.U16 [R12], R6 ;  /* 0x000000060c007388 */ /* 0x0001e40000000400 */
.L_x_1821:
[----:B------:R-:W-:Y:S05]  /*14a0*/  BSYNC B0 ;  /* 0x0000000000007941 */ /* 0x000fea0003800000 */
.L_x_1820:
[----:B0-----:R-:W-:Y:S06]  /*14b0*/  BAR.SYNC.DEFER_BLOCKING 0x0 ;  /* 0x0000000000007b1d */ /* 0x001fec0000010000 */
[----:B------:R0:W2:Y:S04]  /*14c0*/  @P6 LDS R18, [R11] ;  /* 0x000000000b126984 */ /* 0x0000a80000000800 */
[----:B------:R0:W3:Y:S04]  /*14d0*/  @P6 LDS R19, [R8] ;  /* 0x0000000008136984 */ /* 0x0000e80000000800 */
[----:B------:R-:W-:Y:S06]  /*14e0*/  BAR.SYNC.DEFER_BLOCKING 0x0 ;  /* 0x0000000000007b1d */ /* 0x000fec0000010000 */
[----:B------:R-:W-:Y:S05]  /*14f0*/  BRA `(.L_x_1818) ;  /* 0x000001f000007947 */ /* 0x000fea0003800000 */
.L_x_1817:
        /* <DEDUP_REMOVED lines=30> */
.L_x_1824:
[----:B------:R-:W-:Y:S05]  /*16e0*/  BSYNC B0 ;  /* 0x0000000000007941 */ /* 0x000fea0003800000 */
.L_x_1818:
        /* <DEDUP_REMOVED lines=24> */
.L_x_1828:
[----:B0-----:R-:W-:Y:S05]  /*1870*/  BSYNC B1 ;  /* 0x0000000000017941 */ /* 0x001fea0003800000 */
.L_x_1827:
[----:B------:R-:W-:Y:S01]  /*1880*/  FADD.FTZ R5, R4, R5 ;  /* 0x0000000504057221 */ /* 0x000fe20000010000 */
[----:B------:R-:W-:Y:S05]  /*1890*/  BRA.DIV ~URZ, `(.L_x_1829) ;  /* 0x000042927f007947 */ /* 0x000fea000b800000 */
[----:B------:R0:W2:Y:S02]  /*18a0*/  SHFL.BFLY PT, R0, R5, 0x10, 0x1f ;  /* 0x0e001f0005007f89 */ /* 0x0000a400000e0000 */
.L_x_1887:
[----:B--2---:R-:W-:Y:S01]  /*18b0*/  FADD.FTZ R7, R5, R0 ;  /* 0x0000000005077221 */ /* 0x004fe20000010000 */
[----:B------:R-:W-:Y:S05]  /*18c0*/  BRA.DIV ~URZ, `(.L_x_1830) ;  /* 0x000042e27f007947 */ /* 0x000fea000b800000 */
[----:B------:R-:W2:Y:S02]  /*18d0*/  SHFL.BFLY PT, R0, R7, 0x8, 0x1f ;  /* 0x0d001f0007007f89 */ /* 0x000ea400000e0000 */
[----:B--2---:R-:W-:-:S05]  /*18e0*/  FADD.FTZ R0, R7, R0 ;  /* 0x0000000007007221 */ /* 0x004fca0000010000 */
[----:B------:R-:W2:Y:S02]  /*18f0*/  SHFL.BFLY PT, R3, R0, 0x4, 0x1f ;  /* 0x0c801f0000037f89 */ /* 0x000ea400000e0000 */
[----:B--2---:R-:W-:-:S05]  /*1900*/  FADD.FTZ R3, R0, R3 ;  /* 0x0000000300037221 */ /* 0x004fca0000010000 */
[----:B------:R-:W2:Y:S02]  /*1910*/  SHFL.BFLY PT, R2, R3, 0x2, 0x1f ;  /* 0x0c401f0003027f89 */ /* 0x000ea400000e0000 */
[----:B--2---:R-:W-:-:S05]  /*1920*/  FADD.FTZ R2, R3, R2 ;  /* 0x0000000203027221 */ /* 0x004fca0000010000 */
[----:B0-----:R0:W2:Y:S02]  /*1930*/  SHFL.BFLY PT, R5, R2, 0x1, 0x1f ;  /* 0x0c201f0002057f89 */ /* 0x0010a400000e0000 */
.L_x_1888:
[----:B0-2---:R-:W-:Y:S02]  /*1940*/  FADD.FTZ R2, R5, R2 ;  /* 0x0000000205027221 */ /* 0x005fe40000010000 */
.L_x_1826:
[----:B------:R-:W-:Y:S05]  /*1950*/  BSYNC B0 ;  /* 0x0000000000007941 */ /* 0x000fea0003800000 */
.L_x_1825:
        /* <DEDUP_REMOVED lines=21> */
.L_x_1832:
[----:B------:R0:W-:Y:S02]  /*1ab0*/  STS [R7.X4+0xa0], R0 ;  /* 0x0000a00007007388 */ /* 0x0001e40000004800 */
.L_x_1831:
[----:B------:R-:W-:Y:S02]  /*1ac0*/  WARPSYNC 0xffffffff ;  /* 0xffffffff00007948 */ /* 0x000fe40003800000 */
[----:B------:R-:W-:Y:S01]  /*1ad0*/  UIADD3 UR4, UR45, 0xf, -UR42 ;  /* 0x0000000f2d047890 */ /* 0x000fe2000fffe82a */
[----:B------:R-:W-:Y:S01]  /*1ae0*/  LEA.HI R2, R17, R17, RZ, 0x1 ;  /* 0x0000001111027211 */ /* 0x000fe200078f08ff */
[----:B------:R-:W-:Y:S02]  /*1af0*/  BAR.SYNC.DEFER_BLOCKING 0x0 ;  /* 0x0000000000007b1d */ /* 0x000fe40000010000 */
[----:B------:R-:W-:Y:S01]  /*1b00*/  USHF.R.S32.HI UR5, URZ, 0x1f, UR4 ;  /* 0x0000001f3f057899 */ /* 0x000fe20008011404 */
[----:B------:R-:W-:-:S03]  /*1b10*/  LEA.HI.SX32 R43, R2, UR42, 0x1f ;  /* 0x0000002a022b7c11 */ /* 0x000fc6000f8ffaff */
        /* <DEDUP_REMOVED lines=9> */
[----:B------:R-:W-:Y:S01]  /*1bb0*/  LOP3.LUT R2, R2, 0x3ffffffe, RZ, 0xc0, !PT ;  /* 0x3ffffffe02027812 */ /* 0x000fe200078ec0ff */
[----:B------:R-:W-:Y:S02]  /*1bc0*/  IMAD.U32 R24, RZ, RZ, UR46 ;  /* 0x0000002eff187e24 */ /* 0x000fe4000f8e00ff */
[----:B------:R-:W-:Y:S02]  /*1bd0*/  IMAD.MOV.U32 R44, RZ, RZ, c[0x0][0x1e8] ;  /* 0x00007a00ff2c7624 */ /* 0x000fe400078e00ff */
[----:B------:R-:W-:Y:S02]  /*1be0*/  IMAD.IADD R2, R17, 0x1, -R2 ;  /* 0x0000000111027824 */ /* 0x000fe400078e0a02 */
[----:B------:R-:W-:Y:S01]  /*1bf0*/  IMAD.U32 R40, RZ, RZ, UR48 ;  /* 0x00000030ff287e24 */ /* 0x000fe2000f8e00ff */
[----:B------:R-:W-:Y:S01]  /*1c00*/  IADD3 R44, R44, c[0x0][0x210], RZ ;  /* 0x000084002c2c7a10 */ /* 0x000fe20007ffe0ff */
[----:B------:R-:W-:Y:S01]  /*1c10*/  IMAD.SHL.U32 R41, R2, 0x4, RZ ;  /* 0x0000000402297824 */ /* 0x000fe200078e00ff */
[----:B------:R4:W0:Y:S01]  /*1c20*/  LDS.64 R4, [R2.X8+0x20] ;  /* 0x0000200002047984 */ /* 0x0008220000008a00 */
[----:B------:R-:W-:-:S02]  /*1c30*/  IMAD.MOV.U32 R3, RZ, RZ, c[0x0][0x220] ;  /* 0x00008800ff037624 */ /* 0x000fc400078e00ff */
[----:B------:R-:W-:Y:S01]  /*1c40*/  IMAD R41, R24, c[0x0][0x1d4], R41 ;  /* 0x0000750018297a24 */ /* 0x000fe200078e0229 */
[----:B0-----:R4:W0:Y:S01]  /*1c50*/  LDS.64 R6, [R2.X8+0x30] ;  /* 0x0000300002067984 */ /* 0x0018220000008a00 */
[----:B------:R-:W-:Y:S02]  /*1c60*/  IMAD.MOV.U32 R42, RZ, RZ, c[0x0][0x1d4] ;  /* 0x00007500ff2a7624 */ /* 0x000fe400078e00ff */
[----:B------:R-:W-:Y:S01]  /*1c70*/  IMAD.MOV.U32 R22, RZ, RZ, 0x2 ;  /* 0x00000002ff167424 */ /* 0x000fe200078e00ff */
[----:B------:R4:W3:Y:S01]  /*1c80*/  LDS.64 R8, [R2.X8+0x40] ;  /* 0x0000400002087984 */ /* 0x0008e20000008a00 */
[----:B------:R-:W-:Y:S01]  /*1c90*/  IMAD.U32 R23, RZ, RZ, UR48 ;  /* 0x00000030ff177e24 */ /* 0x000fe2000f8e00ff */
[----:B------:R-:W-:Y:S01]  /*1ca0*/  SHF.R.S32.HI R45, RZ, 0x1f, R41 ;  /* 0x0000001fff2d7819 */ /* 0x000fe20000011429 */
[----:B------:R-:W-:Y:S01]  /*1cb0*/  IMAD R40, R40, R3, UR45 ;  /* 0x0000002d28287e24 */ /* 0x000fe2000f8e0203 */
[----:B------:R4:W2:Y:S01]  /*1cc0*/  LDS.64 R10, [R2.X8+0x50] ;  /* 0x00005000020a7984 */ /* 0x0008a20000008a00 */
[----:B------:R-:W-:-:S02]  /*1cd0*/  IMAD R42, R42, 0x30, RZ ;  /* 0x000000302a2a7824 */ /* 0x000fc400078e02ff */
[----:B------:R-:W-:Y:S01]  /*1ce0*/  IMAD.WIDE R22, R22, R23, c[0x0][0x228] ;  /* 0x00008a0016167625 */ /* 0x000fe200078e0217 */
[----:B------:R4:W1:Y:S04]  /*1cf0*/  LDS.64 R12, [R2.X8+0x60] ;  /* 0x00006000020c7984 */ /* 0x0008680000008a00 */
[----:B------:R4:W0:Y:S04]  /*1d00*/  LDS.64 R14, [R2.X8+0x70] ;  /* 0x00007000020e7984 */ /* 0x0008280000008a00 */
[----:B--23--:R4:W2:Y:S04]  /*1d10*/  LDS.64 R18, [R2.X8+0x80] ;  /* 0x0000800002127984 */ /* 0x00c8a80000008a00 */
[----:B------:R4:W3:Y:S02]  /*1d20*/  LDS.64 R20, [R2.X8+0x90] ;  /* 0x0000900002147984 */ /* 0x0008e40000008a00 */
.L_x_1838:
[----:B------:R-:W-:Y:S01]  /*1d30*/  IABS R48, c[0x0][0x1d4] ;  /* 0x0000750000307a13 */ /* 0x000fe20000000000 */
[----:B------:R-:W-:Y:S01]  /*1d40*/  IMAD.U32 R46, RZ, RZ, UR47 ;  /* 0x0000002fff2e7e24 */ /* 0x000fe2000f8e00ff */
[----:B------:R-:W-:Y:S01]  /*1d50*/  ISETP.NE.U32.AND P0, PT, RZ, c[0x0][0x200], PT ;  /* 0x00008000ff007a0c */ /* 0x000fe20003f05070 */
[----:B------:R-:W-:Y:S01]  /*1d60*/  IMAD.U32 R51, RZ, RZ, UR49 ;  /* 0x00000031ff337e24 */ /* 0x000fe2000f8e00ff */
[----:B------:R-:W5:Y:S02]  /*1d70*/  I2F.RP R49, R48 ;  /* 0x0000003000317306 */ /* 0x000f640000209400 */
[----:B------:R-:W-:-:S13]  /*1d80*/  ISETP.NE.AND.EX P0, PT, RZ, c[0x0][0x204], PT, P0 ;  /* 0x00008100ff007a0c */ /* 0x000fda0003f05300 */
[----:B------:R-:W-:Y:S01]  /*1d90*/  @P0 IADD3 R46, P1, P2, R43, c[0x0][0x200], R46 ;  /* 0x000080002b2e0a10 */ /* 0x000fe20007a3e02e */
[----:B-----5:R-:W5:Y:S01]  /*1da0*/  MUFU.RCP R49, R49 ;  /* 0x0000003100317308 */ /* 0x020f620000001000 */
[----:B------:R-:W-:Y:S02]  /*1db0*/  @P0 SHF.R.S32.HI R38, RZ, 0x1f, R43 ;  /* 0x0000001fff260819 */ /* 0x000fe4000001142b */
[----:B-----5:R-:W-:-:S06]  /*1dc0*/  IADD3 R39, R49, 0xffffffe, RZ ;  /* 0x0ffffffe31277810 */ /* 0x020fcc0007ffe0ff */
[----:B------:R-:W5:Y:S02]  /*1dd0*/  F2I.FTZ.U32.TRUNC.NTZ R39, R39 ;  /* 0x0000002700277305 */ /* 0x000f64000021f000 */
[----:B-----5:R-:W-:-:S04]  /*1de0*/  IMAD.MOV R47, RZ, RZ, -R39 ;  /* 0x000000ffff2f7224 */ /* 0x020fc800078e0a27 */
[----:B------:R-:W-:Y:S01]  /*1df0*/  IMAD R49, R47, R48, RZ ;  /* 0x000000302f317224 */ /* 0x000fe200078e02ff */
[----:B------:R-:W-:Y:S01]  /*1e00*/  @P0 IADD3.X R47, R38, c[0x0][0x204], R51, P1, P2 ;  /* 0x00008100262f0a10 */ /* 0x000fe20000fe4433 */
[----:B------:R-:W-:Y:S01]  /*1e10*/  IMAD.MOV.U32 R38, RZ, RZ, RZ ;  /* 0x000000ffff267224 */ /* 0x000fe200078e00ff */
[----:B------:R-:W-:-:S03]  /*1e20*/  ISETP.GE.AND P2, PT, R43, RZ, PT ;  /* 0x000000ff2b00720c */ /* 0x000fc60003f46270 */
[----:B------:R-:W-:Y:S01]  /*1e30*/  IMAD.HI.U32 R38, R39, R49, R38 ;  /* 0x0000003127267227 */ /* 0x000fe200078e0026 */
[----:B------:R-:W-:Y:S01]  /*1e40*/  IABS R39, R43 ;  /* 0x0000002b00277213 */ /* 0x000fe20000000000 */
[----:B----4-:R5:W4:Y:S04]  /*1e50*/  @P0 LDG.E.U8 R46, [R46.64] ;  /* 0x000000242e2e0981 */ /* 0x010b28000c1e1100 */
        /* <DEDUP_REMOVED lines=8> */
[----:B------:R-:W-:-:S04]  /*1ee0*/  IMAD.MOV.U32 R50, RZ, RZ, R39 ;  /* 0x000000ffff327224 */ /* 0x000fc800078e0027 */
[----:B------:R-:W-:-:S06]  /*1ef0*/  @!P2 IMAD.MOV R50, RZ, RZ, -R50 ;  /* 0x000000ffff32a224 */ /* 0x000fcc00078e0a32 */
[----:B------:R-:W-:Y:S02]  /*1f00*/  @!P1 LOP3.LUT R50, RZ, c[0x0][0x1d4], RZ, 0x33, !PT ;  /* 0x00007500ff329a12 */ /* 0x000fe400078e33ff */
[----:B------:R-:W-:Y:S02]  /*1f10*/  ISETP.GE.AND P1, PT, R43, UR45, PT ;  /* 0x0000002d2b007c0c */ /* 0x000fe4000bf26270 */
[C---:B------:R-:W-:Y:S01]  /*1f20*/  IADD3 R39, P2, R50.reuse, UR47, RZ ;  /* 0x0000002f32277c10 */ /* 0x040fe2000ff5e0ff */
[----:B------:R-:W-:-:S03]  /*1f30*/  IMAD.SHL.U32 R49, R50, 0x8, RZ ;  /* 0x0000000832317824 */ /* 0x000fc600078e00ff */
[----:B------:R-:W-:Y:S02]  /*1f40*/  LEA.HI.X.SX32 R48, R50, UR49, 0x1, P2 ;  /* 0x0000003132307c11 */ /* 0x000fe400090f0eff */
[----:B------:R-:W-:Y:S02]  /*1f50*/  ISETP.GE.OR P3, PT, R49, R42, P1 ;  /* 0x0000002a3100720c */ /* 0x000fe40000f66670 */
[----:B------:R-:W-:-:S04]  /*1f60*/  LEA R38, P2, R39, c[0x0][0x1a8], 0x2 ;  /* 0x00006a0027267a11 */ /* 0x000fc800078410ff */
[----:B------:R-:W-:-:S07]  /*1f70*/  LEA.HI.X R39, R39, c[0x0][0x1ac], R48, 0x2, P2 ;  /* 0x00006b0027277a11 */ /* 0x000fce00010f1430 */
[----:B---3--:R-:W3:Y:S01]  /*1f80*/  @!P3 LDG.E R48, [R38.64] ;  /* 0x000000242630b981 */ /* 0x008ee2000c1e1900 */
[----:B------:R-:W-:Y:S01]  /*1f90*/  IADD3 R52, R50, c[0x0][0x1d4], RZ ;  /* 0x0000750032347a10 */ /* 0x000fe20007ffe0ff */
[----:B---3--:R-:W-:-:S04]  /*1fa0*/  @!P3 IMAD R48, R48, c[0x0][0x1d8], RZ ;  /* 0x000076003030ba24 */ /* 0x008fc800078e02ff */
[----:B------:R-:W-:-:S04]  /*1fb0*/  @!P3 IMAD R48, R48, 0x30, RZ ;  /* 0x000000303030b824 */ /* 0x000fc800078e02ff */
[----:B------:R-:W-:-:S05]  /*1fc0*/  @!P3 IMAD R48, R48, c[0x0][0x1d4], R49 ;  /* 0x000075003030ba24 */ /* 0x000fca00078e0231 */
[----:B------:R-:W-:-:S04]  /*1fd0*/  @!P3 IADD3 R49, P2, R41, R48, RZ ;  /* 0x000000302931b210 */ /* 0x000fc80007f5e0ff */
[----:B------:R-:W-:Y:S02]  /*1fe0*/  @!P3 LEA.HI.X.SX32 R48, R48, R45, 0x1, P2 ;  /* 0x0000002d3030b211 */ /* 0x000fe400010f0eff */
[----:B------:R-:W-:-:S04]  /*1ff0*/  @!P3 LEA R50, P2, R49, c[0x0][0x198], 0x1 ;  /* 0x000066003132ba11 */ /* 0x000fc800078408ff */
[----:B------:R-:W-:Y:S01]  /*2000*/  @!P3 LEA.HI.X R51, R49, c[0x0][0x19c], R48, 0x1, P2 ;  /* 0x000067003133ba11 */ /* 0x000fe200010f0c30 */
[----:B------:R-:W-:-:S05]  /*2010*/  IMAD.SHL.U32 R49, R52, 0x8, RZ ;  /* 0x0000000834317824 */ /* 0x000fca00078e00ff */
[----:B------:R-:W-:-:S13]  /*2020*/  ISETP.GE.OR P4, PT, R49, R42, P1 ;  /* 0x0000002a3100720c */ /* 0x000fda0000f86670 */
[----:B------:R-:W3:Y:S01]  /*2030*/  @!P4 LDG.E R48, [R38.64] ;  /* 0x000000242630c981 */ /* 0x000ee2000c1e1900 */
[----:B------:R-:W-:-:S04]  /*2040*/  ISETP.GE.AND P2, PT, R43, UR45, PT ;  /* 0x0000002d2b007c0c */ /* 0x000fc8000bf46270 */
[----:B------:R-:W-:Y:S02]  /*2050*/  SEL R25, R25, RZ, P2 ;  /* 0x000000ff19197207 */ /* 0x000fe40001000000 */
[----:B------:R-:W-:Y:S02]  /*2060*/  SEL R24, R24, RZ, P2 ;  /* 0x000000ff18187207 */ /* 0x000fe40001000000 */
[----:B------:R-:W-:-:S04]  /*2070*/  IADD3 R53, R52, c[0x0][0x1d4], RZ ;  /* 0x0000750034357a10 */ /* 0x000fc80007ffe0ff */
[----:B------:R2:W2:Y:S01]  /*2080*/  @!P3 LDG.E.64 R24, [R50.64] ;  /* 0x000000243218b981 */ /* 0x0004a2000c1e1b00 */
[----:B---3--:R-:W-:-:S04]  /*2090*/  @!P4 IMAD R48, R48, c[0x0][0x1d8], RZ ;  /* 0x000076003030ca24 */ /* 0x008fc800078e02ff */
[----:B------:R-:W-:-:S04]  /*20a0*/  @!P4 IMAD R48, R48, 0x30, RZ ;  /* 0x000000303030c824 */ /* 0x000fc800078e02ff */
[----:B------:R-:W-:-:S05]  /*20b0*/  @!P4 IMAD R48, R48, c[0x0][0x1d4], R49 ;  /* 0x000075003030ca24 */ /* 0x000fca00078e0231 */
[----:B-----5:R-:W-:-:S04]  /*20c0*/  @!P4 IADD3 R47, P3, R41, R48, RZ ;  /* 0x00000030292fc210 */ /* 0x020fc80007f7e0ff */
[----:B------:R-:W-:Y:S02]  /*20d0*/  @!P4 LEA.HI.X.SX32 R52, R48, R45, 0x1, P3 ;  /* 0x0000002d3034c211 */ /* 0x000fe400018f0eff */
[----:B------:R-:W-:-:S04]  /*20e0*/  @!P4 LEA R48, P3, R47, c[0x0][0x198], 0x1 ;  /* 0x000066002f30ca11 */ /* 0x000fc800078608ff */
[----:B------:R-:W-:Y:S01]  /*20f0*/  @!P4 LEA.HI.X R49, R47, c[0x0][0x19c], R52, 0x1, P3 ;  /* 0x000067002f31ca11 */ /* 0x000fe200018f0c34 */
[----:B------:R-:W-:-:S05]  /*2100*/  IMAD.SHL.U32 R47, R53, 0x8, RZ ;  /* 0x00000008352f7824 */ /* 0x000fca00078e00ff */
[----:B------:R-:W-:-:S13]  /*2110*/  ISETP.GE.OR P3, PT, R47, R42, P1 ;  /* 0x0000002a2f00720c */ /* 0x000fda0000f66670 */
[----:B--2---:R-:W2:Y:S01]  /*2120*/  @!P3 LDG.E R50, [R38.64] ;  /* 0x000000242632b981 */ /* 0x004ea2000c1e1900 */
[----:B------:R-:W-:Y:S02]  /*2130*/  SEL R27, R27, RZ, P2 ;  /* 0x000000ff1b1b7207 */ /* 0x000fe40001000000 */
[----:B------:R-:W-:-:S06]  /*2140*/  SEL R26, R26, RZ, P2 ;  /* 0x000000ff1a1a7207 */ /* 0x000fcc0001000000 */
[----:B------:R3:W5:Y:S01]  /*2150*/  @!P4 LDG.E.64 R26, [R48.64] ;  /* 0x00000024301ac981 */ /* 0x000762000c1e1b00 */
[----:B------:R-:W-:Y:S01]  /*2160*/  IADD3 R53, R53, c[0x0][0x1d4], RZ ;  /* 0x0000750035357a10 */ /* 0x000fe20007ffe0ff */
[----:B--2---:R-:W-:-:S04]  /*2170*/  @!P3 IMAD R50, R50, c[0x0][0x1d8], RZ ;  /* 0x000076003232ba24 */ /* 0x004fc800078e02ff */
        /* <DEDUP_REMOVED lines=8> */
[----:B---3--:R-:W2:Y:S01]  /*2200*/  @!P4 LDG.E R48, [R38.64] ;  /* 0x000000242630c981 */ /* 0x008ea2000c1e1900 */
[----:B------:R-:W-:Y:S02]  /*2210*/  SEL R29, R29, RZ, P2 ;  /* 0x000000ff1d1d7207 */ /* 0x000fe40001000000 */
[----:B------:R-:W-:-:S06]  /*2220*/  SEL R28, R28, RZ, P2 ;  /* 0x000000ff1c1c7207 */ /* 0x000fcc0001000000 */
[----:B------:R3:W3:Y:S01]  /*2230*/  @!P3 LDG.E.64 R28, [R50.64] ;  /* 0x00000024321cb981 */ /* 0x0006e2000c1e1b00 */
        /* <DEDUP_REMOVED lines=28> */
[----:B------:R-:W-:-:S05]  /*2400*/  IADD3 R53, R53, c[0x0][0x1d4], RZ ;  /* 0x0000750035357a10 */ /* 0x000fca0007ffe0ff */
[----:B------:R-:W-:Y:S02]  /*2410*/  IMAD.SHL.U32 R55, R53, 0x8, RZ ;  /* 0x0000000835377824 */ /* 0x000fe400078e00ff */
[----:B--2---:R-:W-:-:S04]  /*2420*/  @!P4 IMAD R48, R48, c[0x0][0x1d8], RZ ;  /* 0x000076003030ca24 */ /* 0x004fc800078e02ff */
[----:B------:R-:W-:-:S04]  /*2430*/  @!P4 IMAD R48, R48, 0x30, RZ ;  /* 0x000000303030c824 */ /* 0x000fc800078e02ff */
[----:B------:R-:W-:-:S05]  /*2440*/  @!P4 IMAD R48, R48, c[0x0][0x1d4], R47 ;  /* 0x000075003030ca24 */ /* 0x000fca00078e022f */
[----:B------:R-:W-:-:S04]  /*2450*/  @!P4 IADD3 R47, P3, R41, R48, RZ ;  /* 0x00000030292fc210 */ /* 0x000fc80007f7e0ff */
[----:B------:R-:W-:Y:S02]  /*2460*/  @!P4 LEA.HI.X.SX32 R52, R48, R45, 0x1, P3 ;  /* 0x0000002d3034c211 */ /* 0x000fe400018f0eff */
[----:B------:R-:W-:-:S04]  /*2470*/  @!P4 LEA R48, P3, R47, c[0x0][0x198], 0x1 ;  /* 0x000066002f30ca11 */ /* 0x000fc800078608ff */
[----:B------:R-:W-:Y:S02]  /*2480*/  @!P4 LEA.HI.X R49, R47, c[0x0][0x19c], R52, 0x1, P3 ;  /* 0x000067002f31ca11 */ /* 0x000fe400018f0c34 */
[----:B------:R-:W-:Y:S02]  /*2490*/  IADD3 R47, R53, c[0x0][0x1d4], RZ ;  /* 0x00007500352f7a10 */ /* 0x000fe40007ffe0ff */
[----:B------:R-:W-:-:S03]  /*24a0*/  ISETP.GE.OR P3, PT, R55, R42, P1 ;  /* 0x0000002a3700720c */ /* 0x000fc60000f66670 */
[----:B------:R-:W-:-:S05]  /*24b0*/  IMAD.SHL.U32 R47, R47, 0x8, RZ ;  /* 0x000000082f2f7824 */ /* 0x000fca00078e00ff */
[----:B------:R-:W-:-:S05]  /*24c0*/  ISETP.GE.OR P1, PT, R47, R42, P1 ;  /* 0x0000002a2f00720c */ /* 0x000fca0000f26670 */
[----:B---3--:R-:W2:Y:S08]  /*24d0*/  @!P3 LDG.E R50, [R38.64] ;  /* 0x000000242632b981 */ /* 0x008eb0000c1e1900 */
[----:B------:R-:W3:Y:S01]  /*24e0*/  @!P1 LDG.E R51, [R38.64] ;  /* 0x0000002426339981 */ /* 0x000ee2000c1e1900 */
[----:B------:R-:W-:Y:S02]  /*24f0*/  SEL R3, R3, RZ, P2 ;  /* 0x000000ff03037207 */ /* 0x000fe40001000000 */
[----:B------:R-:W-:-:S06]  /*2500*/  SEL R2, R2, RZ, P2 ;  /* 0x000000ff02027207 */ /* 0x000fcc0001000000 */
[----:B------:R1:W4:Y:S01]  /*2510*/  @!P4 LDG.E.64 R2, [R48.64] ;  /* 0x000000243002c981 */ /* 0x000322000c1e1b00 */
[----:B------:R-:W-:Y:S02]  /*2520*/  SEL R35, R35, RZ, P2 ;  /* 0x000000ff23237207 */ /* 0x000fe40001000000 */
[----:B------:R-:W-:Y:S02]  /*2530*/  SEL R34, R34, RZ, P2 ;  /* 0x000000ff22227207 */ /* 0x000fe40001000000 */
[----:B------:R-:W-:Y:S02]  /*2540*/  SEL R37, R37, RZ, P2 ;  /* 0x000000ff25257207 */ /* 0x000fe40001000000 */
[----:B------:R-:W-:Y:S01]  /*2550*/  SEL R36, R36, RZ, P2 ;  /* 0x000000ff24247207 */ /* 0x000fe20001000000 */
[----:B--2---:R-:W-:-:S04]  /*2560*/  @!P3 IMAD R50, R50, c[0x0][0x1d8], RZ ;  /* 0x000076003232ba24 */ /* 0x004fc800078e02ff */
[----:B------:R-:W-:Y:S02]  /*2570*/  @!P3 IMAD R50, R50, 0x30, RZ ;  /* 0x000000303232b824 */ /* 0x000fe400078e02ff */
[----:B---3--:R-:W-:Y:S02]  /*2580*/  @!P1 IMAD R51, R51, c[0x0][0x1d8], RZ ;  /* 0x0000760033339a24 */ /* 0x008fe400078e02ff */
[----:B------:R-:W-:Y:S02]  /*2590*/  @!P3 IMAD R50, R50, c[0x0][0x1d4], R55 ;  /* 0x000075003232ba24 */ /* 0x000fe400078e0237 */
[----:B------:R-:W-:-:S04]  /*25a0*/  @!P1 IMAD R52, R51, 0x30, RZ ;  /* 0x0000003033349824 */ /* 0x000fc800078e02ff */
[----:B------:R-:W-:Y:S01]  /*25b0*/  @!P1 IMAD R52, R52, c[0x0][0x1d4], R47 ;  /* 0x0000750034349a24 */ /* 0x000fe200078e022f */
[----:B------:R-:W-:-:S04]  /*25c0*/  @!P3 IADD3 R47, P4, R41, R50, RZ ;  /* 0x00000032292fb210 */ /* 0x000fc80007f9e0ff */
[----:B------:R-:W-:Y:S02]  /*25d0*/  @!P3 LEA.HI.X.SX32 R50, R50, R45, 0x1, P4 ;  /* 0x0000002d3232b211 */ /* 0x000fe400020f0eff */
[----:B-1----:R-:W-:-:S04]  /*25e0*/  @!P3 LEA R48, P4, R47, c[0x0][0x198], 0x1 ;  /* 0x000066002f30ba11 */ /* 0x002fc800078808ff */
[----:B------:R-:W-:-:S05]  /*25f0*/  @!P3 LEA.HI.X R49, R47, c[0x0][0x19c], R50, 0x1, P4 ;  /* 0x000067002f31ba11 */ /* 0x000fca00020f0c32 */
[----:B------:R-:W2:Y:S01]  /*2600*/  @!P3 LDG.E.64 R34, [R48.64] ;  /* 0x000000243022b981 */ /* 0x000ea2000c1e1b00 */
[----:B------:R-:W-:-:S04]  /*2610*/  @!P1 IADD3 R39, P3, R41, R52, RZ ;  /* 0x0000003429279210 */ /* 0x000fc80007f7e0ff */
[----:B------:R-:W-:Y:S02]  /*2620*/  @!P1 LEA.HI.X.SX32 R52, R52, R45, 0x1, P3 ;  /* 0x0000002d34349211 */ /* 0x000fe400018f0eff */
[----:B------:R-:W-:-:S04]  /*2630*/  @!P1 LEA R38, P3, R39, c[0x0][0x198], 0x1 ;  /* 0x0000660027269a11 */ /* 0x000fc800078608ff */
[----:B------:R-:W-:-:S05]  /*2640*/  @!P1 LEA.HI.X R39, R39, c[0x0][0x19c], R52, 0x1, P3 ;  /* 0x0000670027279a11 */ /* 0x000fca00018f0c34 */
[----:B------:R1:W3:Y:S02]  /*2650*/  @!P1 LDG.E.64 R36, [R38.64] ;  /* 0x0000002426249981 */ /* 0x0002e4000c1e1b00 */
[----:B-1----:R-:W-:-:S06]  /*2660*/  HMUL2 R39, R4, R24 ;  /* 0x0000001804277232 */ /* 0x002fcc0000000000 */
[----:B0----5:R-:W-:Y:S02]  /*2670*/  HFMA2.MMA R39, R6, R26, R39 ;  /* 0x0000001a06277235 */ /* 0x021fe40000000027 */
[----:B------:R-:W-:-:S04]  /*2680*/  HFMA2.MMA R47, R5, R25, -RZ ;  /* 0x00000019052f7235 */ /* 0x000fc800001000ff */
[----:B------:R-:W-:-:S06]  /*2690*/  HFMA2.MMA R39, R8, R28, R39 ;  /* 0x0000001c08277235 */ /* 0x000fcc0000000027 */
[----:B------:R-:W-:Y:S01]  /*26a0*/  HFMA2.MMA R39, R10, R30, R39 ;  /* 0x0000001e0a277235 */ /* 0x000fe20000000027 */
[----:B------:R-:W-:-:S05]  /*26b0*/  HFMA2 R47, R7, R27, R47 ;  /* 0x0000001b072f7231 */ /* 0x000fca000000002f */
[----:B------:R-:W-:Y:S01]  /*26c0*/  HFMA2.MMA R39, R12, R32, R39 ;  /* 0x000000200c277235 */ /* 0x000fe20000000027 */
[----:B------:R-:W-:-:S05]  /*26d0*/  HFMA2 R47, R9, R29, R47 ;  /* 0x0000001d092f7231 */ /* 0x000fca000000002f */
[----:B----4-:R-:W-:Y:S01]  /*26e0*/  HFMA2.MMA R39, R14, R2, R39 ;  /* 0x000000020e277235 */ /* 0x010fe20000000027 */
[----:B------:R-:W-:-:S04]  /*26f0*/  HFMA2 R47, R11, R31, R47 ;  /* 0x0000001f0b2f7231 */ /* 0x000fc8000000002f */
[----:B------:R-:W-:-:S04]  /*2700*/  HFMA2 R47, R13, R33, R47 ;  /* 0x000000210d2f7231 */ /* 0x000fc8000000002f */
[----:B------:R-:W-:Y:S01]  /*2710*/  HFMA2 R47, R15, R3, R47 ;  /* 0x000000030f2f7231 */ /* 0x000fe2000000002f */
[----:B------:R-:W-:Y:S01]  /*2720*/  ISETP.NE.AND P0, PT, R46, RZ, P0 ;  /* 0x000000ff2e00720c */ /* 0x000fe20000705270 */
[----:B--2---:R-:W-:Y:S02]  /*2730*/  HFMA2.MMA R39, R18, R34, R39 ;  /* 0x0000002212277235 */ /* 0x004fe40000000027 */
[----:B------:R-:W-:-:S04]  /*2740*/  HFMA2 R47, R19, R35, R47 ;  /* 0x00000023132f7231 */ /* 0x000fc8000000002f */
[----:B---3--:R-:W-:Y:S01]  /*2750*/  HFMA2.MMA R39, R20, R36, R39 ;  /* 0x0000002414277235 */ /* 0x008fe20000000027 */
[----:B------:R-:W-:-:S09]  /*2760*/  HFMA2 R47, R21, R37, R47 ;  /* 0x00000025152f7231 */ /* 0x000fd2000000002f */
[----:B------:R-:W-:-:S05]  /*2770*/  HADD2 R39, R39, R47 ;  /* 0x0000002f27277230 */ /* 0x000fca0000000000 */
[--C-:B------:R-:W-:Y:S02]  /*2780*/  HADD2.F32 R38, -RZ, R39.reuse.H0_H0 ;  /* 0x20000027ff267230 */ /* 0x100fe40000004100 */
[----:B------:R-:W-:-:S05]  /*2790*/  HADD2.F32 R39, -RZ, R39.H1_H1 ;  /* 0x30000027ff277230 */ /* 0x000fca0000004100 */
[----:B------:R-:W-:Y:S01]  /*27a0*/  FADD.FTZ R51, R38, R39 ;  /* 0x0000002726337221 */ /* 0x000fe20000010000 */
[----:B------:R-:W-:Y:S05]  /*27b0*/  BRA.DIV ~URZ, `(.L_x_1835) ;  /* 0x000035c27f007947 */ /* 0x000fea000b800000 */
[----:B------:R0:W1:Y:S02]  /*27c0*/  SHFL.BFLY PT, R38, R51, 0x1, 0x1f ;  /* 0x0c201f0033267f89 */ /* 0x00006400000e0000 */
.L_x_1889:
        /* <DEDUP_REMOVED lines=12> */
[----:B0-----:R-:W2:Y:S05]  /*2890*/  @P1 LDG.E.U16 R51, [R22.64] ;  /* 0x0000002416331981 */ /* 0x001eaa000c1e1500 */
[----:B------:R-:W3:Y:S01]  /*28a0*/  @P2 LDG.E.U16 R38, [R38.64] ;  /* 0x0000002426262981 */ /* 0x000ee2000c1e1500 */
[----:B------:R-:W-:-:S04]  /*28b0*/  @P1 ISETP.GE.AND P3, PT, R43, R44, PT ;  /* 0x0000002c2b00120c */ /* 0x000fc80003f66270 */
[----:B------:R-:W-:-:S04]  /*28c0*/  @P1 SEL R48, RZ, UR41, P3 ;  /* 0x00000029ff301c07 */ /* 0x000fc80009800000 */
[----:B------:R-:W-:-:S04]  /*28d0*/  @P1 IADD3 R49, R48, -UR45, R43 ;  /* 0x8000002d30311c10 */ /* 0x000fc8000fffe02b */
[----:B------:R-:W0:Y:S01]  /*28e0*/  @P1 I2F R50, R49 ;  /* 0x0000003100321306 */ /* 0x000e220000201400 */
[----:B------:R-:W-:Y:S01]  /*28f0*/  FMUL.FTZ R47, R46, c[0x0][0x1f0] ;  /* 0x00007c002e2f7a20 */ /* 0x000fe20000410000 */
[----:B--2---:R-:W-:Y:S02]  /*2900*/  @P1 HADD2.F32 R51, -RZ, R51.H0_H0 ;  /* 0x20000033ff331230 */ /* 0x004fe40000004100 */
[----:B---3--:R-:W-:Y:S01]  /*2910*/  @P2 HADD2.F32 R48, -RZ, R38.H0_H0 ;  /* 0x20000026ff302230 */ /* 0x008fe20000004100 */
[----:B------:R-:W-:-:S04]  /*2920*/  IADD3 R38, R43, -UR42, RZ ;  /* 0x8000002a2b267c10 */ /* 0x000fc8000fffe0ff */
[----:B------:R-:W-:-:S04]  /*2930*/  @P2 FADD.FTZ R47, R47, R48 ;  /* 0x000000302f2f2221 */ /* 0x000fc80000010000 */
[----:B0-----:R-:W-:-:S05]  /*2940*/  @P1 FFMA.FTZ R47, R50, R51, R47 ;  /* 0x00000033322f1223 */ /* 0x001fca000001002f */
[----:B------:R0:W-:Y:S01]  /*2950*/  STS [R38.X4+0xa0], R47 ;  /* 0x0000a02f26007388 */ /* 0x0001e20000004800 */
[----:B------:R-:W-:-:S03]  /*2960*/  @!P0 FMNMX.FTZ R0, R0, R47, !PT ;  /* 0x0000002f00008209 */ /* 0x000fc60007810000 */
.L_x_1837:
[----:B------:R-:W-:Y:S05]  /*2970*/  BSYNC B1 ;  /* 0x0000000000017941 */ /* 0x000fea0003800000 */
.L_x_1836:
[----:B------:R-:W-:-:S04]  /*2980*/  IADD3 R43, R43, 0x40, RZ ;  /* 0x000000402b2b7810 */ /* 0x000fc80007ffe0ff */
[----:B------:R-:W-:-:S13]  /*2990*/  ISETP.GE.AND P0, PT, R43, UR5, PT ;  /* 0x000000052b007c0c */ /* 0x000fda000bf06270 */
[----:B0-----:R-:W-:Y:S05]  /*29a0*/  @!P0 BRA `(.L_x_1838) ;  /* 0xfffff38000008947 */ /* 0x001fea000383ffff */
.L_x_1834:
[----:B------:R-:W-:Y:S05]  /*29b0*/  BSYNC B0 ;  /* 0x0000000000007941 */ /* 0x000fea0003800000 */
.L_x_1833:
[----:B------:R-:W-:Y:S05]  /*29c0*/  BRA.DIV ~URZ, `(.L_x_1839) ;  /* 0x000034327f007947 */ /* 0x000fea000b800000 */
[----:B------:R4:W0:Y:S02]  /*29d0*/  SHFL.BFLY PT, R3, R0, 0x10, 0x1f ;  /* 0x0e001f0000037f89 */ /* 0x00082400000e0000 */
.L_x_1890:
[----:B0-----:R-:W-:Y:S01]  /*29e0*/  FMNMX.FTZ R5, R3, R0, !PT ;  /* 0x0000000003057209 */ /* 0x001fe20007810000 */
[----:B------:R-:W-:Y:S05]  /*29f0*/  BRA.DIV ~URZ, `(.L_x_1840) ;  /* 0x000034827f007947 */ /* 0x000fea000b800000 */
[----:B----4-:R-:W0:Y:S02]  /*2a00*/  SHFL.BFLY PT, R0, R5, 0x8, 0x1f ;  /* 0x0d001f0005007f89 */ /* 0x010e2400000e0000 */
[----:B0-----:R-:W-:-:S05]  /*2a10*/  FMNMX.FTZ R0, R5, R0, !PT ;  /* 0x0000000005007209 */ /* 0x001fca0007810000 */
[----:B------:R-:W0:Y:S02]  /*2a20*/  SHFL.BFLY PT, R3, R0, 0x4, 0x1f ;  /* 0x0c801f0000037f89 */ /* 0x000e2400000e0000 */
[----:B0-----:R-:W-:-:S05]  /*2a30*/  FMNMX.FTZ R3, R0, R3, !PT ;  /* 0x0000000300037209 */ /* 0x001fca0007810000 */
[----:B------:R0:W4:Y:S02]  /*2a40*/  SHFL.BFLY PT, R2, R3, 0x2, 0x1f ;  /* 0x0c401f0003027f89 */ /* 0x00012400000e0000 */
.L_x_1891:
[----:B------:R-:W-:Y:S01]  /*2a50*/  SHF.R.S32.HI R8, RZ, 0x1f, R17 ;  /* 0x0000001fff087819 */ /* 0x000fe20000011411 */
[----:B------:R-:W-:Y:S03]  /*2a60*/  WARPSYNC 0xffffffff ;  /* 0xffffffff00007948 */ /* 0x000fe60003800000 */
[----:B------:R-:W-:-:S04]  /*2a70*/  LEA.HI R0, R8, R17, RZ, 0x5 ;  /* 0x0000001108007211 */ /* 0x000fc800078f28ff */
[----:B------:R-:W-:-:S05]  /*2a80*/  LOP3.LUT R4, R0, 0xffffffe0, RZ, 0xc0, !PT ;  /* 0xffffffe000047812 */ /* 0x000fca00078ec0ff */
[----:B------:R-:W-:-:S05]  /*2a90*/  IMAD.IADD R4, R17, 0x1, -R4 ;  /* 0x0000000111047824 */ /* 0x000fca00078e0a04 */
[----:B------:R-:W-:-:S13]  /*2aa0*/  ISETP.NE.AND P0, PT, R4, RZ, PT ;  /* 0x000000ff0400720c */ /* 0x000fda0003f05270 */
[----:B0---4-:R-:W-:Y:S02]  /*2ab0*/  @!P0 FMNMX.FTZ R3, R2, R3, !PT ;  /* 0x0000000302038209 */ /* 0x011fe40007810000 */
[----:B------:R-:W-:-:S05]  /*2ac0*/  @!P0 SHF.R.S32.HI R0, RZ, 0x5, R0 ;  /* 0x00000005ff008819 */ /* 0x000fca0000011400 */
[----:B------:R0:W-:Y:S02]  /*2ad0*/  @!P0 STS [R0.X4], R3 ;  /* 0x0000000300008388 */ /* 0x0001e40000004800 */
[----:B------:R-:W-:Y:S01]  /*2ae0*/  BAR.SYNC.DEFER_BLOCKING 0x0 ;  /* 0x0000000000007b1d */ /* 0x000fe20000010000 */
[----:B------:R-:W-:Y:S01]  /*2af0*/  ISETP.GT.AND P0, PT, R4, 0x3, PT ;  /* 0x000000030400780c */ /* 0x000fe20003f04270 */
[----:B0-----:R-:W-:Y:S01]  /*2b00*/  IMAD.MOV.U32 R0, RZ, RZ, -0x800001 ;  /* 0xff7fffffff007424 */ /* 0x001fe200078e00ff */
[----:B------:R-:W-:Y:S01]  /*2b10*/  IADD3 R5, R17, UR42, RZ ;  /* 0x0000002a11057c10 */ /* 0x000fe2000fffe0ff */
[----:B------:R-:W-:Y:S02]  /*2b20*/  IMAD.MOV.U32 R6, RZ, RZ, RZ ;  /* 0x000000ffff067224 */ /* 0x000fe400078e00ff */
[----:B------:R-:W-:Y:S01]  /*2b30*/  BSSY B0, `(.L_x_1841) ;  /* 0x0000024000007945 */ /* 0x000fe20003800000 */
[----:B------:R-:W-:-:S07]  /*2b40*/  ISETP.GT.AND P1, PT, R5, UR45, PT ;  /* 0x0000002d05007c0c */ /* 0x000fce000bf24270 */
[----:B------:R-:W0:Y:S04]  /*2b50*/  @!P0 LDS R0, [R4.X4] ;  /* 0x0000000004008984 */ /* 0x000e280000004800 */
[----:B0-----:R-:W0:Y:S02]  /*2b60*/  SHFL.BFLY PT, R3, R0, 0x2, 0x1f ;  /* 0x0c401f0000037f89 */ /* 0x001e2400000e0000 */
[----:B0-----:R-:W-:-:S05]  /*2b70*/  FMNMX.FTZ R3, R3, R0, !PT ;  /* 0x0000000003037209 */ /* 0x001fca0007810000 */
[----:B------:R-:W0:Y:S02]  /*2b80*/  SHFL.BFLY PT, R2, R3, 0x1, 0x1f ;  /* 0x0c201f0003027f89 */ /* 0x000e2400000e0000 */
[----:B0-----:R-:W-:-:S05]  /*2b90*/  FMNMX.FTZ R2, R3, R2, !PT ;  /* 0x0000000203027209 */ /* 0x001fca0007810000 */
[----:B------:R0:W4:Y:S01]  /*2ba0*/  SHFL.IDX PT, R9, R2, RZ, 0x1f ;  /* 0x00001fff02097589 */ /* 0x00012200000e0000 */
[----:B------:R-:W-:Y:S05]  /*2bb0*/  @P1 BRA `(.L_x_1842) ;  /* 0x000001b000001947 */ /* 0x000fea0003800000 */
[----:B------:R-:W-:Y:S01]  /*2bc0*/  ISETP.NE.U32.AND P0, PT, RZ, c[0x0][0x200], PT ;  /* 0x00008000ff007a0c */ /* 0x000fe20003f05070 */
[----:B------:R-:W-:Y:S02]  /*2bd0*/  IMAD.MOV.U32 R6, RZ, RZ, RZ ;  /* 0x000000ffff067224 */ /* 0x000fe400078e00ff */
[----:B------:R-:W-:Y:S01]  /*2be0*/  IMAD.MOV.U32 R0, RZ, RZ, R5 ;  /* 0x000000ffff007224 */ /* 0x000fe200078e0005 */
[----:B------:R-:W-:-:S08]  /*2bf0*/  ISETP.NE.AND.EX P0, PT, RZ, c[0x0][0x204], PT, P0 ;  /* 0x00008100ff007a0c */ /* 0x000fd00003f05300 */
.L_x_1846:
        /* <DEDUP_REMOVED lines=9> */
[----:B------:R-:W5:Y:S02]  /*2c90*/  LDG.E.U8 R2, [R2.64] ;  /* 0x0000002402027981 */ /* 0x000f64000c1e1100 */
[----:B-----5:R-:W-:-:S13]  /*2ca0*/  ISETP.NE.AND P2, PT, R2, RZ, PT ;  /* 0x000000ff0200720c */ /* 0x020fda0003f45270 */
[----:B------:R-:W-:Y:S01]  /*2cb0*/  @P2 IMAD.MOV.U32 R7, RZ, RZ, RZ ;  /* 0x000000ffff072224 */ /* 0x000fe200078e00ff */
[----:B------:R-:W-:Y:S05]  /*2cc0*/  @P2 BRA `(.L_x_1845) ;  /* 0x0000004000002947 */ /* 0x000fea0003800000 */
.L_x_1844:
[----:B------:R-:W0:Y:S02]  /*2cd0*/  LDS R2, [R4] ;  /* 0x0000000004027984 */ /* 0x000e240000000800 */
[----:B0---4-:R-:W-:-:S04]  /*2ce0*/  FADD.FTZ R2, -R9, R2 ;  /* 0x0000000209027221 */ /* 0x011fc80000010100 */
[----:B------:R-:W-:-:S04]  /*2cf0*/  FMUL.FTZ R2, R2, 1.4426950216293334961 ;  /* 0x3fb8aa3b02027820 */ /* 0x000fc80000410000 */
[----:B------:R0:W4:Y:S03]  /*2d00*/  MUFU.EX2 R7, R2 ;  /* 0x0000000200077308 */ /* 0x0001260000000800 */
.L_x_1845:
[----:B------:R-:W-:Y:S05]  /*2d10*/  BSYNC B1 ;  /* 0x0000000000017941 */ /* 0x000fea0003800000 */
.L_x_1843:
[----:B----4-:R4:W-:Y:S01]  /*2d20*/  STS [R4], R7 ;  /* 0x0000000704007388 */ /* 0x0109e20000000800 */
[----:B------:R-:W-:Y:S01]  /*2d30*/  IADD3 R0, R0, 0x80, RZ ;  /* 0x0000008000007810 */ /* 0x000fe20007ffe0ff */
[----:B------:R-:W-:-:S03]  /*2d40*/  FADD.FTZ R6, R7, R6 ;  /* 0x0000000607067221 */ /* 0x000fc60000010000 */
[----:B------:R-:W-:-:S13]  /*2d50*/  ISETP.GT.AND P2, PT, R0, UR45, PT ;  /* 0x0000002d00007c0c */ /* 0x000fda000bf44270 */
[----:B----4-:R-:W-:Y:S05]  /*2d60*/  @!P2 BRA `(.L_x_1846) ;  /* 0xfffffe900000a947 */ /* 0x010fea000383ffff */
.L_x_1842:
[----:B------:R-:W-:Y:S05]  /*2d70*/  BSYNC B0 ;  /* 0x0000000000007941 */ /* 0x000fea0003800000 */
.L_x_1841:
[----:B------:R-:W5:Y:S01]  /*2d80*/  SHFL.BFLY PT, R3, R6, 0x10, 0x1f ;  /* 0x0e001f0006037f89 */ /* 0x000f6200000e0000 */
[----:B------:R-:W-:Y:S01]  /*2d90*/  LOP3.LUT P0, R4, R17, 0x1f, RZ, 0xc0, !PT ;  /* 0x0000001f11047812 */ /* 0x000fe2000780c0ff */
[----:B------:R-:W-:Y:S02]  /*2da0*/  ULDC UR7, c[0x0][0x1ec] ;  /* 0x00007b0000077ab9 */ /* 0x000fe40000000800 */
[----:B------:R-:W-:Y:S01]  /*2db0*/  ULDC UR4, c[0x0][0x1d4] ;  /* 0x0000750000047ab9 */ /* 0x000fe20000000800 */
[----:B------:R-:W-:Y:S01]  /*2dc0*/  ISETP.GT.U32.AND P2, PT, R4, 0x3, PT ;  /* 0x000000030400780c */ /* 0x000fe20003f44070 */
[----:B------:R-:W-:-:S04]  /*2dd0*/  UISETP.LT.AND UP0, UPT, UR7, UR4, UPT ;  /* 0x000000040700728c */ /* 0x000fc8000bf01270 */
[----:B------:R-:W-:-:S04]  /*2de0*/  USEL UR4, UR7, UR4, UP0 ;  /* 0x0000000407047287 */ /* 0x000fc80008000000 */
[----:B------:R-:W-:-:S04]  /*2df0*/  UIADD3 UR4, UR4, 0x4, URZ ;  /* 0x0000000404047890 */ /* 0x000fc8000fffe03f */
[----:B------:R-:W-:-:S04]  /*2e00*/  USHF.R.S32.HI UR5, URZ, 0x1f, UR4 ;  /* 0x0000001f3f057899 */ /* 0x000fc80008011404 */
[----:B------:R-:W-:Y:S01]  /*2e10*/  ULEA.HI UR5, UR5, UR4, URZ, 0x2 ;  /* 0x0000000405057291 */ /* 0x000fe2000f8f103f */
[----:B-----5:R-:W-:Y:S01]  /*2e20*/  FADD.FTZ R3, R3, R6 ;  /* 0x0000000603037221 */ /* 0x020fe20000010000 */
[----:B------:R-:W-:Y:S01]  /*2e30*/  @!P0 SHF.R.U32.HI R6, RZ, 0x3, R17 ;  /* 0x00000003ff068819 */ /* 0x000fe20000011611 */
[----:B------:R-:W-:Y:S02]  /*2e40*/  ULDC.U8 UR4, c[0x0][0x26c] ;  /* 0x00009b0000047ab9 */ /* 0x000fe40000000000 */
[----:B------:R-:W-:Y:S01]  /*2e50*/  USHF.L.U32 UR5, UR5, 0x2, URZ ;  /* 0x0000000205057899 */ /* 0x000fe2000800063f */
[----:B------:R-:W5:Y:S01]  /*2e60*/  SHFL.BFLY PT, R0, R3, 0x8, 0x1f ;  /* 0x0d001f0003007f89 */ /* 0x000f6200000e0000 */
[----:B------:R-:W-:Y:S02]  /*2e70*/  @!P0 LOP3.LUT R6, R6, 0x1ffffffc, RZ, 0xc0, !PT ;  /* 0x1ffffffc06068812 */ /* 0x000fe400078ec0ff */
[----:B------:R-:W-:-:S03]  /*2e80*/  ULOP3.LUT UR6, UR5, 0xfffffff0, URZ, 0xc0, !UPT ;  /* 0xfffffff005067892 */ /* 0x000fc6000f8ec03f */
[----:B------:R-:W-:Y:S02]  /*2e90*/  UMOV UR5, URZ ;  /* 0x0000003f00057c82 */ /* 0x000fe40008000000 */
[----:B------:R-:W-:Y:S01]  /*2ea0*/  UIADD3 UR9, UR6, 0xa0, URZ ;  /* 0x000000a006097890 */ /* 0x000fe2000fffe03f */
[----:B-----5:R-:W-:-:S05]  /*2eb0*/  FADD.FTZ R0, R3, R0 ;  /* 0x0000000003007221 */ /* 0x020fca0000010000 */
[----:B------:R-:W5:Y:S02]  /*2ec0*/  SHFL.BFLY PT, R7, R0, 0x4, 0x1f ;  /* 0x0c801f0000077f89 */ /* 0x000f6400000e0000 */
[----:B-----5:R-:W-:-:S05]  /*2ed0*/  FADD.FTZ R7, R0, R7 ;  /* 0x0000000700077221 */ /* 0x020fca0000010000 */
[----:B0-----:R-:W0:Y:S02]  /*2ee0*/  SHFL.BFLY PT, R2, R7, 0x2, 0x1f ;  /* 0x0c401f0007027f89 */ /* 0x001e2400000e0000 */
[----:B0-----:R-:W-:-:S05]  /*2ef0*/  FADD.FTZ R2, R7, R2 ;  /* 0x0000000207027221 */ /* 0x001fca0000010000 */
[----:B----4-:R-:W0:Y:S02]  /*2f00*/  SHFL.BFLY PT, R9, R2, 0x1, 0x1f ;  /* 0x0c201f0002097f89 */ /* 0x010e2400000e0000 */
[----:B0-----:R-:W-:-:S05]  /*2f10*/  FADD.FTZ R9, R2, R9 ;  /* 0x0000000902097221 */ /* 0x001fca0000010000 */
[----:B------:R-:W-:Y:S04]  /*2f20*/  @!P0 STS [R6+0x10], R9 ;  /* 0x0000100906008388 */ /* 0x000fe80000000800 */
[----:B------:R-:W-:Y:S01]  /*2f30*/  BAR.SYNC.DEFER_BLOCKING 0x0 ;  /* 0x0000000000007b1d */ /* 0x000fe20000010000 */
[----:B------:R-:W-:-:S05]  /*2f40*/  ISETP.NE.AND P0, PT, RZ, UR4, PT ;  /* 0x00000004ff007c0c */ /* 0x000fca000bf05270 */
[----:B------:R-:W-:Y:S01]  /*2f50*/  UMOV UR4, URZ ;  /* 0x0000003f00047c82 */ /* 0x000fe20008000000 */
[----:B------:R-:W0:Y:S04]  /*2f60*/  @!P2 LDS R9, [R4.X4+0x10] ;  /* 0x000010000409a984 */ /* 0x000e280000004800 */
[----:B0-----:R-:W0:Y:S02]  /*2f70*/  SHFL.BFLY PT, R0, R9, 0x2, 0x1f ;  /* 0x0c401f0009007f89 */ /* 0x001e2400000e0000 */
[----:B0-----:R-:W-:-:S05]  /*2f80*/  FADD.FTZ R0, R0, R9 ;  /* 0x0000000900007221 */ /* 0x001fca0000010000 */
[----:B------:R-:W0:Y:S02]  /*2f90*/  SHFL.BFLY PT, R3, R0, 0x1, 0x1f ;  /* 0x0c201f0000037f89 */ /* 0x000e2400000e0000 */
[----:B0-----:R-:W-:-:S05]  /*2fa0*/  FADD.FTZ R3, R0, R3 ;  /* 0x0000000300037221 */ /* 0x001fca0000010000 */
[----:B------:R0:W4:Y:S01]  /*2fb0*/  SHFL.IDX PT, R0, R3, RZ, 0x1f ;  /* 0x00001fff03007589 */ /* 0x00012200000e0000 */
[----:B------:R-:W-:Y:S05]  /*2fc0*/  @!P0 BRA `(.L_x_1847) ;  /* 0x0000009000008947 */ /* 0x000fea0003800000 */
[----:B------:R-:W5:Y:S01]  /*2fd0*/  S2UR UR4, SR_CTAID.X ;  /* 0x00000000000479c3 */ /* 0x000f620000002500 */
[----:B------:R-:W-:-:S07]  /*2fe0*/  ULDC UR8, c[0x0][0x1d8] ;  /* 0x0000760000087ab9 */ /* 0x000fce0000000800 */
[----:B------:R-:W5:Y:S02]  /*2ff0*/  S2UR UR5, SR_CTAID.Y ;  /* 0x00000000000579c3 */ /* 0x000f640000002600 */
[----:B-----5:R-:W-:-:S03]  /*3000*/  UIMAD UR4, UR5, UR8, UR4 ;  /* 0x00000008050472a4 */ /* 0x020fc6000f8e0204 */
[----:B------:R-:W-:Y:S02]  /*3010*/  ULDC UR5, c[0x0][0x268] ;  /* 0x00009a0000057ab9 */ /* 0x000fe40000000800 */
[----:B------:R-:W-:-:S03]  /*3020*/  UIMAD UR4, UR4, UR5, UR7 ;  /* 0x00000005040472a4 */ /* 0x000fc6000f8e0207 */
[----:B------:R-:W-:Y:S02]  /*3030*/  ULDC UR5, c[0x0][0x1d4] ;  /* 0x0000750000057ab9 */ /* 0x000fe40000000800 */
[----:B------:R-:W-:-:S04]  /*3040*/  UIMAD UR4, UR4, UR5, URZ ;  /* 0x00000005040472a4 */ /* 0x000fc8000f8e023f */
[----:B------:R-:W-:-:S06]  /*3050*/  USHF.R.S32.HI UR5, URZ, 0x1f, UR4 ;  /* 0x0000001f3f057899 */ /* 0x000fcc0008011404 */
.L_x_1847:
[----:B------:R-:W-:Y:S01]  /*3060*/  BSSY B0, `(.L_x_1848) ;  /* 0x0000012000007945 */ /* 0x000fe20003800000 */
[----:B------:R-:W-:Y:S05]  /*3070*/  @P1 BRA `(.L_x_1849) ;  /* 0x0000010000001947 */ /* 0x000fea0003800000 */
[----:B----4-:R-:W-:-:S04]  /*3080*/  FADD.FTZ R0, R0, 9.9999999747524270788e-07 ;  /* 0x358637bd00007421 */ /* 0x010fc80000010000 */
[----:B------:R4:W0:Y:S03]  /*3090*/  MUFU.RCP R7, R0 ;  /* 0x0000000000077308 */ /* 0x0008260000001000 */
.L_x_1850:
[C---:B------:R-:W-:Y:S02]  /*30a0*/  IADD3 R6, R5.reuse, -UR42, RZ ;  /* 0x8000002a05067c10 */ /* 0x040fe4000fffe0ff */
[----:B0-----:R-:W-:-:S03]  /*30b0*/  @P0 IADD3 R3, P1, R5, UR4, RZ ;  /* 0x0000000405030c10 */ /* 0x001fc6000ff3e0ff */
[----:B----4-:R-:W0:Y:S02]  /*30c0*/  LDS R0, [R6.X4+0xa0] ;  /* 0x0000a00006007984 */ /* 0x010e240000004800 */
[----:B0-----:R-:W-:Y:S01]  /*30d0*/  FMUL.FTZ R9, R0, R7 ;  /* 0x0000000700097220 */ /* 0x001fe20000410000 */
[----:B------:R-:W-:Y:S02]  /*30e0*/  @P0 LEA.HI.X.SX32 R0, R5, UR5, 0x1, P1 ;  /* 0x0000000505000c11 */ /* 0x000fe400088f0eff */
[C---:B------:R-:W-:Y:S02]  /*30f0*/  @P0 LEA R2, P1, R3.reuse, c[0x0][0x260], 0x2 ;  /* 0x0000980003020a11 */ /* 0x040fe400078210ff */
[----:B------:R-:W-:Y:S02]  /*3100*/  F2FP.PACK_AB R4, RZ, R9 ;  /* 0x00000009ff04723e */ /* 0x000fe400000000ff */
[----:B------:R-:W-:Y:S02]  /*3110*/  @P0 LEA.HI.X R3, R3, c[0x0][0x264], R0, 0x2, P1 ;  /* 0x0000990003030a11 */ /* 0x000fe400008f1400 */
[----:B------:R-:W-:-:S02]  /*3120*/  LEA R0, R6, UR9, 0x1 ;  /* 0x0000000906007c11 */ /* 0x000fc4000f8e08ff */
[----:B------:R-:W-:Y:S01]  /*3130*/  IADD3 R5, R5, 0x80, RZ ;  /* 0x0000008005057810 */ /* 0x000fe20007ffe0ff */
[----:B------:R0:W-:Y:S03]  /*3140*/  @P0 STG.E [R2.64], R9 ;  /* 0x0000000902000986 */ /* 0x0001e6000c101924 */
[----:B------:R-:W-:Y:S01]  /*3150*/  ISETP.GT.AND P1, PT, R5, UR45, PT ;  /* 0x0000002d05007c0c */ /* 0x000fe2000bf24270 */
[----:B------:R0:W-:-:S12]  /*3160*/  STS.U16 [R0], R4 ;  /* 0x0000000400007388 */ /* 0x0001d80000000400 */
[----:B0-----:R-:W-:Y:S05]  /*3170*/  @!P1 BRA `(.L_x_1850) ;  /* 0xffffff2000009947 */ /* 0x001fea000383ffff */
.L_x_1849:
[----:B------:R-:W-:Y:S05]  /*3180*/  BSYNC B0 ;  /* 0x0000000000007941 */ /* 0x000fea0003800000 */
.L_x_1848:
[----:B------:R-:W-:Y:S01]  /*3190*/  USHF.R.S32.HI UR4, URZ, 0x1f, UR45 ;  /* 0x0000001f3f047899 */ /* 0x000fe2000801142d */
[----:B0-----:R-:W-:Y:S01]  /*31a0*/  LEA.HI R3, R8, R17, RZ, 0x3 ;  /* 0x0000001108037211 */ /* 0x001fe200078f18ff */
        /* <DEDUP_REMOVED lines=12> */
[----:B------:R-:W0:Y:S01]  /*3270*/  @!P0 S2R R5, SR_CTAID.X ;  /* 0x0000000000058919 */ /* 0x000e220000002500 */
[----:B------:R-:W-:Y:S01]  /*3280*/  @!P0 IMAD.MOV.U32 R9, RZ, RZ, 0x2 ;  /* 0x00000002ff098424 */ /* 0x000fe200078e00ff */
[----:B------:R-:W-:Y:S01]  /*3290*/  BSSY B0, `(.L_x_1851) ;  /* 0x0000156000007945 */ /* 0x000fe20003800000 */
[----:B------:R-:W-:Y:S01]  /*32a0*/  IMAD.MOV.U32 R25, RZ, RZ, RZ ;  /* 0x000000ffff197224 */ /* 0x000fe200078e00ff */
[----:B------:R-:W-:Y:S01]  /*32b0*/  CS2R R22, SRZ ;  /* 0x0000000000167805 */ /* 0x000fe2000001ff00 */
[----:B------:R-:W-:Y:S01]  /*32c0*/  CS2R R20, SRZ ;  /* 0x0000000000147805 */ /* 0x000fe2000001ff00 */
[----:B--23--:R-:W-:Y:S01]  /*32d0*/  CS2R R18, SRZ ;  /* 0x0000000000127805 */ /* 0x00cfe2000001ff00 */
[----:B------:R-:W-:Y:S02]  /*32e0*/  IMAD.MOV.U32 R2, RZ, RZ, RZ ;  /* 0x000000ffff027224 */ /* 0x000fe400078e00ff */
[----:B0-----:R-:W-:Y:S02]  /*32f0*/  @!P0 IMAD R8, R5, 0x30, R0 ;  /* 0x0000003005088824 */ /* 0x001fe400078e0200 */
[----:B------:R-:W-:-:S02]  /*3300*/  CS2R R4, SRZ ;  /* 0x0000000000047805 */ /* 0x000fc4000001ff00 */
[----:B------:R-:W-:-:S05]  /*3310*/  @!P0 IMAD.WIDE R8, R8, R9, c[0x0][0x190] ;  /* 0x0000640008088625 */ /* 0x000fca00078e0209 */
[----:B------:R0:W5:Y:S04]  /*3320*/  @!P0 LDG.E.128 R4, [R8.64] ;  /* 0x0000002408048981 */ /* 0x000168000c1e1d00 */
[----:B------:R-:W-:Y:S06]  /*3330*/  BAR.SYNC.DEFER_BLOCKING 0x0 ;  /* 0x0000000000007b1d */ /* 0x000fec0000010000 */
[----:B------:R-:W-:Y:S05]  /*3340*/  @P5 BRA `(.L_x_1852) ;  /* 0x000014a000005947 */ /* 0x000fea0003800000 */
[----:B0-----:R-:W-:Y:S01]  /*3350*/  IMAD.U32 R31, RZ, RZ, UR45 ;  /* 0x0000002dff1f7e24 */ /* 0x001fe2000f8e00ff */
[C---:B------:R-:W-:Y:S01]  /*3360*/  IADD3 R24, R3.reuse, UR42, RZ ;  /* 0x0000002a03187c10 */ /* 0x040fe2000fffe0ff */
[----:B------:R-:W-:Y:S01]  /*3370*/  IMAD.U32 R9, RZ, RZ, UR46 ;  /* 0x0000002eff097e24 */ /* 0x000fe2000f8e00ff */
[----:B------:R-:W-:Y:S01]  /*3380*/  BSSY B1, `(.L_x_1853) ;  /* 0x0000082000017945 */ /* 0x000fe20003800000 */
[----:B------:R-:W-:Y:S01]  /*3390*/  LEA R30, R3, UR9, 0x1 ;  /* 0x00000009031e7c11 */ /* 0x000fe2000f8e08ff */
[----:B------:R-:W-:Y:S01]  /*33a0*/  IMAD.MOV.U32 R25, RZ, RZ, RZ ;  /* 0x000000ffff197224 */ /* 0x000fe200078e00ff */
[----:B------:R-:W-:Y:S01]  /*33b0*/  IMNMX R31, R31, c[0x0][0x1d4], PT ;  /* 0x000075001f1f7a17 */ /* 0x000fe20003800200 */
[----:B------:R-:W-:-:S03]  /*33c0*/  IMAD R28, R9, c[0x0][0x1d4], R0 ;  /* 0x00007500091c7a24 */ /* 0x000fc600078e0200 */
[----:B------:R-:W-:Y:S02]  /*33d0*/  ISETP.GE.AND P0, PT, R24, R31, PT ;  /* 0x0000001f1800720c */ /* 0x000fe40003f06270 */
[----:B------:R-:W-:-:S11]  /*33e0*/  SHF.R.S32.HI R29, RZ, 0x1f, R28 ;  /* 0x0000001fff1d7819 */ /* 0x000fd6000001141c */
[----:B------:R-:W-:Y:S05]  /*33f0*/  @P0 BRA `(.L_x_1854) ;  /* 0x000007a000000947 */ /* 0x000fea0003800000 */
[----:B------:R-:W-:Y:S01]  /*3400*/  IMAD.U32 R2, RZ, RZ, UR42 ;  /* 0x0000002aff027e24 */ /* 0x000fe2000f8e00ff */
[----:B------:R-:W-:Y:S01]  /*3410*/  LOP3.LUT R9, RZ, R31, RZ, 0x33, !PT ;  /* 0x0000001fff097212 */ /* 0x000fe200078e33ff */
[----:B------:R-:W-:Y:S01]  /*3420*/  BSSY B2, `(.L_x_1855) ;  /* 0x000002c000027945 */ /* 0x000fe20003800000 */
[----:B------:R-:W-:Y:S01]  /*3430*/  IMAD.MOV.U32 R32, RZ, RZ, R24 ;  /* 0x000000ffff207224 */ /* 0x000fe200078e0018 */
[----:B------:R-:W-:Y:S01]  /*3440*/  CS2R R18, SRZ ;  /* 0x0000000000127805 */ /* 0x000fe2000001ff00 */
[----:B------:R-:W-:Y:S01]  /*3450*/  IADD3 R2, -R2, -0x2, -R3 ;  /* 0xfffffffe02027810 */ /* 0x000fe20007ffe903 */
[----:B------:R-:W-:Y:S01]  /*3460*/  CS2R R20, SRZ ;  /* 0x0000000000147805 */ /* 0x000fe2000001ff00 */
[----:B------:R-:W-:Y:S01]  /*3470*/  CS2R R22, SRZ ;  /* 0x0000000000167805 */ /* 0x000fe2000001ff00 */
[----:B------:R-:W-:Y:S02]  /*3480*/  IMAD.MOV.U32 R25, RZ, RZ, RZ ;  /* 0x000000ffff197224 */ /* 0x000fe400078e00ff */
[----:B------:R-:W-:-:S02]  /*3490*/  IMAD.IADD R9, R2, 0x1, -R9 ;  /* 0x0000000102097824 */ /* 0x000fc400078e0a09 */
[----:B------:R-:W-:-:S03]  /*34a0*/  IMAD.MOV.U32 R2, RZ, RZ, RZ ;  /* 0x000000ffff027224 */ /* 0x000fc600078e00ff */
[C---:B------:R-:W-:Y:S02]  /*34b0*/  LOP3.LUT P2, RZ, R9.reuse, 0x10, RZ, 0xc0, !PT ;  /* 0x0000001009ff7812 */ /* 0x040fe4000784c0ff */
[----:B------:R-:W-:-:S11]  /*34c0*/  LOP3.LUT P0, RZ, R9, 0xfffffff0, RZ, 0xc0, !PT ;  /* 0xfffffff009ff7812 */ /* 0x000fd6000780c0ff */
        /* <DEDUP_REMOVED lines=17> */
[----:B--2---:R-:W-:-:S02]  /*35e0*/  HADD2.F32 R20, -RZ, R10.H0_H0 ;  /* 0x2000000aff147230 */ /* 0x004fc40000004100 */
[--C-:B------:R-:W-:Y:S02]  /*35f0*/  HADD2.F32 R2, -RZ, R8.reuse.H0_H0 ;  /* 0x20000008ff027230 */ /* 0x100fe40000004100 */
[----:B------:R-:W-:Y:S01]  /*3600*/  HADD2.F32 R12, -RZ, R8.H1_H1 ;  /* 0x30000008ff0c7230 */ /* 0x000fe20000004100 */
        /* <DEDUP_REMOVED lines=13> */
.L_x_1856:
[----:B------:R-:W-:Y:S05]  /*36e0*/  BSYNC B2 ;  /* 0x0000000000027941 */ /* 0x000fea0003800000 */
.L_x_1855:
[----:B------:R-:W-:Y:S05]  /*36f0*/  @!P0 BRA `(.L_x_1854) ;  /* 0x000004a000008947 */ /* 0x000fea0003800000 */
[C---:B------:R-:W-:Y:S01]  /*3700*/  LEA R8, R32.reuse, UR6, 0x1 ;  /* 0x0000000620087c11 */ /* 0x040fe2000f8e08ff */
[----:B------:R-:W-:Y:S01]  /*3710*/  IMAD.U32 R9, RZ, RZ, UR42 ;  /* 0x0000002aff097e24 */ /* 0x000fe2000f8e00ff */
[----:B------:R-:W-:Y:S01]  /*3720*/  IADD3 R27, P0, R32, UR47, RZ ;  /* 0x0000002f201b7c10 */ /* 0x000fe2000ff1e0ff */
[----:B------:R-:W-:Y:S01]  /*3730*/  IMAD.MOV.U32 R36, RZ, RZ, c[0x0][0x1d8] ;  /* 0x00007600ff247624 */ /* 0x000fe200078e00ff */
[----:B------:R-:W-:Y:S01]  /*3740*/  IADD3 R8, R8, 0x20, RZ ;  /* 0x0000002008087810 */ /* 0x000fe20007ffe0ff */
[C---:B------:R-:W-:Y:S01]  /*3750*/  IMAD R33, R32.reuse, 0x30, RZ ;  /* 0x0000003020217824 */ /* 0x040fe200078e02ff */
[----:B------:R-:W-:Y:S01]  /*3760*/  LEA.HI.X.SX32 R10, R32, UR49, 0x1, P0 ;  /* 0x00000031200a7c11 */ /* 0x000fe200080f0eff */
[----:B------:R-:W-:Y:S01]  /*3770*/  IMAD R36, R36, c[0x0][0x1d4], RZ ;  /* 0x0000750024247a24 */ /* 0x000fe200078e02ff */
[----:B------:R-:W-:Y:S01]  /*3780*/  LEA R26, P0, R27, c[0x0][0x1a8], 0x2 ;  /* 0x00006a001b1a7a11 */ /* 0x000fe200078010ff */
[----:B------:R-:W-:Y:S01]  /*3790*/  IMAD R8, R9, -0x2, R8 ;  /* 0xfffffffe09087824 */ /* 0x000fe200078e0208 */
[----:B------:R-:W-:Y:S01]  /*37a0*/  IADD3 R35, R33, 0x300, RZ ;  /* 0x0000030021237810 */ /* 0x000fe20007ffe0ff */
[----:B------:R-:W-:Y:S01]  /*37b0*/  IMAD.MOV.U32 R34, RZ, RZ, RZ ;  /* 0x000000ffff227224 */ /* 0x000fe200078e00ff */
[----:B------:R-:W-:Y:S01]  /*37c0*/  LEA.HI.X R27, R27, c[0x0][0x1ac], R10, 0x2, P0 ;  /* 0x00006b001b1b7a11 */ /* 0x000fe200000f140a */
[----:B------:R-:W-:Y:S01]  /*37d0*/  IMAD R36, R36, 0x30, RZ ;  /* 0x0000003024247824 */ /* 0x000fe200078e02ff */
[----:B------:R-:W-:-:S03]  /*37e0*/  IADD3 R37, R8, 0xa0, RZ ;  /* 0x000000a008257810 */ /* 0x000fc60007ffe0ff */
.L_x_1857:
[----:B------:R-:W2:Y:S04]  /*37f0*/  LDG.E R8, [R26.64] ;  /* 0x000000241a087981 */ /* 0x000ea8000c1e1900 */
[----:B------:R-:W3:Y:S04]  /*3800*/  LDG.E R10, [R26.64+0x40] ;  /* 0x000040241a0a7981 */ /* 0x000ee8000c1e1900 */
[----:B------:R-:W0:Y:S04]  /*3810*/  LDS.U16 R38, [R37+-0x20] ;  /* 0xffffe00025267984 */ /* 0x000e280000000400 */
[----:B------:R4:W1:Y:S01]  /*3820*/  LDS.U16 R40, [R37] ;  /* 0x0000000025287984 */ /* 0x0008620000000400 */
[----:B--2---:R-:W-:-:S04]  /*3830*/  IMAD R9, R36, R8, R33 ;  /* 0x0000000824097224 */ /* 0x004fc800078e0221 */
[----:B------:R-:W-:Y:S02]  /*3840*/  IMAD.IADD R9, R9, 0x1, R34 ;  /* 0x0000000109097824 */ /* 0x000fe400078e0222 */
[----:B---3--:R-:W-:-:S03]  /*3850*/  IMAD R11, R36, R10, R35 ;  /* 0x0000000a240b7224 */ /* 0x008fc600078e0223 */
[----:B------:R-:W-:-:S04]  /*3860*/  IADD3 R12, P0, R28, R9, RZ ;  /* 0x000000091c0c7210 */ /* 0x000fc80007f1e0ff */
[----:B------:R-:W-:Y:S02]  /*3870*/  LEA.HI.X.SX32 R9, R9, R29, 0x1, P0 ;  /* 0x0000001d09097211 */ /* 0x000fe400000f0eff */
[----:B------:R-:W-:-:S04]  /*3880*/  LEA R8, P0, R12, c[0x0][0x1a0], 0x1 ;  /* 0x000068000c087a11 */ /* 0x000fc800078008ff */
[----:B------:R-:W-:Y:S01]  /*3890*/  LEA.HI.X R9, R12, c[0x0][0x1a4], R9, 0x1, P0 ;  /* 0x000069000c097a11 */ /* 0x000fe200000f0c09 */
[----:B------:R-:W-:-:S05]  /*38a0*/  IMAD.IADD R12, R11, 0x1, R34 ;  /* 0x000000010b0c7824 */ /* 0x000fca00078e0222 */
[----:B------:R-:W-:Y:S01]  /*38b0*/  IADD3 R13, P0, R28, R12, RZ ;  /* 0x0000000c1c0d7210 */ /* 0x000fe20007f1e0ff */
[----:B------:R-:W2:Y:S03]  /*38c0*/  LDG.E.128 R8, [R8.64] ;  /* 0x0000002408087981 */ /* 0x000ea6000c1e1d00 */
[----:B------:R-:W-:Y:S02]  /*38d0*/  LEA.HI.X.SX32 R14, R12, R29, 0x1, P0 ;  /* 0x0000001d0c0e7211 */ /* 0x000fe400000f0eff */
[----:B------:R-:W-:-:S04]  /*38e0*/  LEA R12, P0, R13, c[0x0][0x1a0], 0x1 ;  /* 0x000068000d0c7a11 */ /* 0x000fc800078008ff */
[----:B------:R-:W-:-:S06]  /*38f0*/  LEA.HI.X R13, R13, c[0x0][0x1a4], R14, 0x1, P0 ;  /* 0x000069000d0d7a11 */ /* 0x000fcc00000f0c0e */
[----:B------:R-:W3:Y:S01]  /*3900*/  LDG.E.128 R12, [R12.64] ;  /* 0x000000240c0c7981 */ /* 0x000ee2000c1e1d00 */
[----:B------:R-:W-:Y:S01]  /*3910*/  IADD3 R26, P0, R26, 0x80, RZ ;  /* 0x000000801a1a7810 */ /* 0x000fe20007f1e0ff */
[----:B0-----:R-:W-:Y:S01]  /*3920*/  HADD2.F32 R38, -RZ, R38.H0_H0 ;  /* 0x20000026ff267230 */ /* 0x001fe20000004100 */
[----:B------:R-:W-:Y:S02]  /*3930*/  IADD3 R32, R32, 0x20, RZ ;  /* 0x0000002020207810 */ /* 0x000fe40007ffe0ff */
[----:B----4-:R-:W-:Y:S01]  /*3940*/  IADD3 R37, R37, 0x40, RZ ;  /* 0x0000004025257810 */ /* 0x010fe20007ffe0ff */
[----:B------:R-:W-:Y:S01]  /*3950*/  IMAD.X R27, RZ, RZ, R27, P0 ;  /* 0x000000ffff1b7224 */ /* 0x000fe200000e061b */
[----:B------:R-:W-:Y:S02]  /*3960*/  ISETP.GE.AND P0, PT, R32, R31, PT ;  /* 0x0000001f2000720c */ /* 0x000fe40003f06270 */
[----:B------:R-:W-:Y:S01]  /*3970*/  IADD3 R34, R34, 0x600, RZ ;  /* 0x0000060022227810 */ /* 0x000fe20007ffe0ff */
[----:B--2---:R-:W-:-:S02]  /*3980*/  HADD2.F32 R39, -RZ, R8.H0_H0 ;  /* 0x20000008ff277230 */ /* 0x004fc40000004100 */
[----:B------:R-:W-:Y:S02]  /*3990*/  HADD2.F32 R41, -RZ, R9.H0_H0 ;  /* 0x20000009ff297230 */ /* 0x000fe40000004100 */
[----:B------:R-:W-:Y:S01]  /*39a0*/  HADD2.F32 R43, -RZ, R10.H0_H0 ;  /* 0x2000000aff2b7230 */ /* 0x000fe20000004100 */
        /* <DEDUP_REMOVED lines=10> */
[C---:B------:R-:W-:Y:S01]  /*3a50*/  FFMA.FTZ R9, R38.reuse, R9, R21 ;  /* 0x0000000926097223 */ /* 0x040fe20000010015 */
[--C-:B---3--:R-:W-:Y:S01]  /*3a60*/  HADD2.F32 R21, -RZ, R13.reuse.H0_H0 ;  /* 0x2000000dff157230 */ /* 0x108fe20000004100 */
[C---:B------:R-:W-:Y:S01]  /*3a70*/  FFMA.FTZ R10, R38.reuse, R10, R23 ;  /* 0x0000000a260a7223 */ /* 0x040fe20000010017 */
[----:B------:R-:W-:Y:S01]  /*3a80*/  HADD2.F32 R19, -RZ, R12.H0_H0 ;  /* 0x2000000cff137230 */ /* 0x000fe20000004100 */
[----:B------:R-:W-:Y:S01]  /*3a90*/  FFMA.FTZ R11, R38, R11, R25 ;  /* 0x0000000b260b7223 */ /* 0x000fe20000010019 */
[----:B------:R-:W-:-:S02]  /*3aa0*/  HADD2.F32 R38, -RZ, R13.H1_H1 ;  /* 0x3000000dff267230 */ /* 0x000fc40000004100 */
[----:B-1----:R-:W-:Y:S02]  /*3ab0*/  HADD2.F32 R25, -RZ, R40.H0_H0 ;  /* 0x20000028ff197230 */ /* 0x002fe40000004100 */
[----:B------:R-:W-:Y:S02]  /*3ac0*/  HADD2.F32 R13, -RZ, R14.H0_H0 ;  /* 0x2000000eff0d7230 */ /* 0x000fe40000004100 */
[----:B------:R-:W-:Y:S01]  /*3ad0*/  HADD2.F32 R12, -RZ, R12.H1_H1 ;  /* 0x3000000cff0c7230 */ /* 0x000fe20000004100 */
        /* <DEDUP_REMOVED lines=8> */
[C---:B------:R-:W-:Y:S02]  /*3b60*/  FFMA.FTZ R23, R25.reuse, R14, R10 ;  /* 0x0000000e19177223 */ /* 0x040fe4000001000a */
[C---:B------:R-:W-:Y:S02]  /*3b70*/  FFMA.FTZ R22, R25.reuse, R39, R22 ;  /* 0x0000002719167223 */ /* 0x040fe40000010016 */
[----:B------:R-:W-:Y:S01]  /*3b80*/  FFMA.FTZ R25, R25, R40, R11 ;  /* 0x0000002819197223 */ /* 0x000fe2000001000b */
[----:B------:R-:W-:Y:S05]  /*3b90*/  @!P0 BRA `(.L_x_1857) ;  /* 0xfffffc5000008947 */ /* 0x000fea000383ffff */
.L_x_1854:
[----:B------:R-:W-:Y:S05]  /*3ba0*/  BSYNC B1 ;  /* 0x0000000000017941 */ /* 0x000fea0003800000 */
.L_x_1853:
        /* <DEDUP_REMOVED lines=50> */
[--C-:B------:R-:W-:Y:S02]  /*3ed0*/  HADD2.F32 R14, -RZ, R8.reuse.H0_H0 ;  /* 0x20000008ff0e7230 */ /* 0x100fe40000004100 */
        /* <DEDUP_REMOVED lines=14> */
.L_x_1861:
[----:B------:R-:W-:Y:S05]  /*3fc0*/  BSYNC B2 ;  /* 0x0000000000027941 */ /* 0x000fea0003800000 */
.L_x_1860:
[----:B------:R-:W-:Y:S02]  /*3fd0*/  IADD3 R24, R24, 0x10, RZ ;  /* 0x0000001018187810 */ /* 0x000fe40007ffe0ff */
.L_x_1859:
[----:B------:R-:W-:Y:S05]  /*3fe0*/  BSYNC B1 ;  /* 0x0000000000017941 */ /* 0x000fea0003800000 */
.L_x_1858:
[----:B------:R-:W-:-:S13]  /*3ff0*/  LOP3.LUT P0, RZ, R12, 0xfffffff0, RZ, 0xc0, !PT ;  /* 0xfffffff00cff7812 */ /* 0x000fda000780c0ff */
[----:B------:R-:W-:Y:S05]  /*4000*/  @!P0 BRA `(.L_x_1852) ;  /* 0x000007e000008947 */ /* 0x000fea0003800000 */
[----:B------:R-:W-:Y:S01]  /*4010*/  LEA R15, R24, UR6, 0x1 ;  /* 0x00000006180f7c11 */ /* 0x000fe2000f8e08ff */
[----:B------:R-:W-:Y:S02]  /*4020*/  IMAD.U32 R8, RZ, RZ, UR42 ;  /* 0x0000002aff087e24 */ /* 0x000fe4000f8e00ff */
[----:B------:R-:W-:Y:S02]  /*4030*/  IMAD.MOV.U32 R12, RZ, RZ, RZ ;  /* 0x000000ffff0c7224 */ /* 0x000fe400078e00ff */
[----:B------:R-:W-:Y:S02]  /*4040*/  IMAD R15, R8, -0x2, R15 ;  /* 0xfffffffe080f7824 */ /* 0x000fe400078e020f */
.L_x_1866:
[C---:B------:R-:W-:Y:S01]  /*4050*/  ISETP.GE.AND P2, PT, R24.reuse, c[0x0][0x1d4], PT ;  /* 0x0000750018007a0c */ /* 0x040fe20003f46270 */
[----:B------:R-:W-:Y:S01]  /*4060*/  BSSY B1, `(.L_x_1862) ;  /* 0x000003b000017945 */ /* 0x000fe20003800000 */
[----:B------:R-:W-:Y:S01]  /*4070*/  IADD3 R32, R24, 0x10, RZ ;  /* 0x0000001018207810 */ /* 0x000fe20007ffe0ff */
[----:B------:R-:W-:-:S03]  /*4080*/  IMAD.IADD R13, R15, 0x1, R12 ;  /* 0x000000010f0d7824 */ /* 0x000fc600078e020c */
        /* <DEDUP_REMOVED lines=56> */
.L_x_1863:
[----:B------:R-:W-:Y:S05]  /*4410*/  BSYNC B1 ;  /* 0x0000000000017941 */ /* 0x000fea0003800000 */
.L_x_1862:
        /* <DEDUP_REMOVED lines=56> */
.L_x_1865:
[----:B------:R-:W-:Y:S05]  /*47a0*/  BSYNC B1 ;  /* 0x0000000000017941 */ /* 0x000fea0003800000 */
.L_x_1864:
[----:B------:R-:W-:Y:S02]  /*47b0*/  IADD3 R24, R24, 0x20, RZ ;  /* 0x0000002018187810 */ /* 0x000fe40007ffe0ff */
[----:B------:R-:W-:Y:S02]  /*47c0*/  IADD3 R12, R12, 0x40, RZ ;  /* 0x000000400c0c7810 */ /* 0x000fe40007ffe0ff */
[----:B------:R-:W-:-:S13]  /*47d0*/  ISETP.GE.AND P0, PT, R24, UR45, PT ;  /* 0x0000002d18007c0c */ /* 0x000fda000bf06270 */
[----:B------:R-:W-:Y:S05]  /*47e0*/  @!P0 BRA `(.L_x_1866) ;  /* 0xfffff86000008947 */ /* 0x000fea000383ffff */
.L_x_1852:
[----:B0-----:R-:W-:Y:S05]  /*47f0*/  BSYNC B0 ;  /* 0x0000000000007941 */ /* 0x001fea0003800000 */
.L_x_1851:
[----:B------:R-:W-:Y:S01]  /*4800*/  BSSY B0, `(.L_x_1867) ;  /* 0x000005c000007945 */ /* 0x000fe20003800000 */
[----:B------:R-:W-:Y:S05]  /*4810*/  @P1 BRA `(.L_x_1868) ;  /* 0x000005a000001947 */ /* 0x000fea0003800000 */
[----:B------:R-:W-:Y:S01]  /*4820*/  ULDC.64 UR4, c[0x0][0x240] ;  /* 0x0000900000047ab9 */ /* 0x000fe20000000a00 */
[----:B------:R-:W-:Y:S01]  /*4830*/  IMAD.MOV.U32 R13, RZ, RZ, 0x2 ;  /* 0x00000002ff0d7424 */ /* 0x000fe200078e00ff */
[----:B------:R-:W-:-:S04]  /*4840*/  UISETP.NE.U32.AND UP0, UPT, URZ, UR4, UPT ;  /* 0x000000043f00728c */ /* 0x000fc8000bf05070 */
[----:B------:R-:W-:-:S03]  /*4850*/  UISETP.NE.AND.EX UP0, UPT, URZ, UR5, UPT, UP0 ;  /* 0x000000053f00728c */ /* 0x000fc6000bf05300 */
[----:B------:R-:W-:-:S03]  /*4860*/  ULDC UR5, c[0x0][0x1d8] ;  /* 0x0000760000057ab9 */ /* 0x000fc60000000800 */
[----:B------:R-:W-:-:S13]  /*4870*/  PLOP3.LUT P2, PT, PT, PT, UP0, 0x80, 0x0 ;  /* 0x000000000000781c */ /* 0x000fda0003f4f008 */
[----:B------:R-:W0:Y:S02]  /*4880*/  @P2 S2R R14, SR_CTAID.X ;  /* 0x00000000000e2919 */ /* 0x000e240000002500 */
[----:B0-----:R-:W0:Y:S01]  /*4890*/  @P2 R2UR UR4, R14 ;  /* 0x000000000e0423c2 */ /* 0x001e2200000e0000 */
[----:B------:R-:W-:Y:S02]  /*48a0*/  ISETP.NE.AND P1, PT, R13, c[0x0][0x258], PT ;  /* 0x000096000d007a0c */ /* 0x000fe40003f25270 */
[----:B------:R-:W-:Y:S01]  /*48b0*/  IADD3 R28, R0, UR43, RZ ;  /* 0x0000002b001c7c10 */ /* 0x000fe2000fffe0ff */
[----:B0-----:R-:W-:-:S06]  /*48c0*/  @UP0 UIMAD UR4, UR40, UR5, UR4 ;  /* 0x00000005280402a4 */ /* 0x001fcc000f8e0204 */
[----:B------:R-:W-:-:S04]  /*48d0*/  IMAD.U32 R9, RZ, RZ, UR4 ;  /* 0x00000004ff097e24 */ /* 0x000fc8000f8e00ff */
        /* <DEDUP_REMOVED lines=8> */
[----:B------:R-:W-:Y:S01]  /*4960*/  IMAD R27, R27, c[0x0][0x1d4], R0 ;  /* 0x000075001b1b7a24 */ /* 0x000fe200078e0200 */
        /* <DEDUP_REMOVED lines=15> */
[----:B------:R-:W-:Y:S01]  /*4a60*/  I2F.S8 R29, R35 ;  /* 0x00000023001d7306 */ /* 0x000fe20000001400 */
[----:B------:R-:W-:Y:S02]  /*4a70*/  PRMT R12, R34, 0x9910, RZ ;  /* 0x00009910220c7816 */ /* 0x000fe400000000ff */
[----:B---3--:R-:W-:Y:S02]  /*4a80*/  PRMT R14, R35, 0x9910, RZ ;  /* 0x00009910230e7816 */ /* 0x008fe400000000ff */
[----:B------:R-:W-:Y:S02]  /*4a90*/  PRMT R13, R32, 0x9910, RZ ;  /* 0x00009910200d7816 */ /* 0x000fe400000000ff */
[--C-:B------:R-:W-:Y:S01]  /*4aa0*/  SHF.R.S32.HI R31, RZ, 0x18, R35.reuse ;  /* 0x00000018ff1f7819 */ /* 0x100fe20000011423 */
[----:B------:R-:W4:Y:S01]  /*4ab0*/  I2F.S8 R16, R34 ;  /* 0x0000002200107306 */ /* 0x000f220000001400 */
[----:B------:R-:W-:-:S02]  /*4ac0*/  SHF.R.U32.HI R30, RZ, 0x10, R35 ;  /* 0x00000010ff1e7819 */ /* 0x000fc40000011623 */
[----:B------:R-:W-:Y:S02]  /*4ad0*/  SHF.R.S32.HI R12, RZ, 0x8, R12 ;  /* 0x00000008ff0c7819 */ /* 0x000fe4000001140c */
[----:B------:R-:W-:Y:S02]  /*4ae0*/  SHF.R.S32.HI R14, RZ, 0x8, R14 ;  /* 0x00000008ff0e7819 */ /* 0x000fe4000001140e */
[----:B------:R-:W-:Y:S01]  /*4af0*/  SHF.R.S32.HI R13, RZ, 0x8, R13 ;  /* 0x00000008ff0d7819 */ /* 0x000fe2000001140d */
[----:B------:R-:W2:Y:S08]  /*4b00*/  I2F.S16 R31, R31 ;  /* 0x0000001f001f7306 */ /* 0x000eb00000101400 */
[----:B------:R-:W3:Y:S01]  /*4b10*/  I2F.S8 R30, R30 ;  /* 0x0000001e001e7306 */ /* 0x000ee20000001400 */
[----:B----4-:R-:W-:-:S07]  /*4b20*/  FMUL.FTZ R16, R16, R15 ;  /* 0x0000000f10107220 */ /* 0x010fce0000410000 */
[----:B------:R4:W1:Y:S01]  /*4b30*/  I2F.S8 R28, R32 ;  /* 0x00000020001c7306 */ /* 0x0008620000001400 */
[----:B--2---:R-:W-:-:S07]  /*4b40*/  FMUL.FTZ R35, R31, R15 ;  /* 0x0000000f1f237220 */ /* 0x004fce0000410000 */
[----:B------:R-:W2:Y:S01]  /*4b50*/  I2F.S16 R12, R12 ;  /* 0x0000000c000c7306 */ /* 0x000ea20000101400 */
[-C--:B----4-:R-:W-:Y:S02]  /*4b60*/  FMUL.FTZ R32, R29, R15.reuse ;  /* 0x0000000f1d207220 */ /* 0x090fe40000410000 */
[----:B---3--:R-:W-:-:S05]  /*4b70*/  FMUL.FTZ R30, R30, R15 ;  /* 0x0000000f1e1e7220 */ /* 0x008fca0000410000 */
[----:B------:R-:W3:Y:S01]  /*4b80*/  I2F.S16 R14, R14 ;  /* 0x0000000e000e7306 */ /* 0x000ee20000101400 */
[----:B-1----:R-:W-:-:S07]  /*4b90*/  FMUL.FTZ R28, R28, R15 ;  /* 0x0000000f1c1c7220 */ /* 0x002fce0000410000 */
[----:B------:R-:W1:Y:S01]  /*4ba0*/  I2F.S16 R13, R13 ;  /* 0x0000000d000d7306 */ /* 0x000e620000101400 */
[----:B--2---:R-:W-:-:S05]  /*4bb0*/  FMUL.FTZ R29, R12, R15 ;  /* 0x0000000f0c1d7220 */ /* 0x004fca0000410000 */
[----:B------:R-:W-:Y:S01]  /*4bc0*/  F2FP.PACK_AB R12, R29, R16 ;  /* 0x000000101d0c723e */ /* 0x000fe200000000ff */
[----:B---3--:R-:W-:-:S05]  /*4bd0*/  FMUL.FTZ R33, R14, R15 ;  /* 0x0000000f0e217220 */ /* 0x008fca0000410000 */
[----:B------:R-:W-:Y:S01]  /*4be0*/  F2FP.PACK_AB R14, R33, R32 ;  /* 0x00000020210e723e */ /* 0x000fe200000000ff */
[----:B-1----:R-:W-:Y:S01]  /*4bf0*/  FMUL.FTZ R31, R13, R15 ;  /* 0x0000000f0d1f7220 */ /* 0x002fe20000410000 */
[----:B------:R-:W-:-:S04]  /*4c00*/  F2FP.PACK_AB R15, R35, R30 ;  /* 0x0000001e230f723e */ /* 0x000fc800000000ff */
[----:B------:R-:W-:-:S04]  /*4c10*/  F2FP.PACK_AB R13, R31, R28 ;  /* 0x0000001c1f0d723e */ /* 0x000fc800000000ff */
.L_x_1869:
[----:B-----5:R-:W-:Y:S01]  /*4c20*/  HFMA2.MMA R4, R12, 1, 1, R4 ;  /* 0x3c003c000c047835 */ /* 0x020fe20000000004 */
[----:B------:R-:W-:Y:S01]  /*4c30*/  HADD2 R5, R13, R5 ;  /* 0x000000050d057230 */ /* 0x000fe20000000000 */
[----:B------:R-:W-:Y:S01]  /*4c40*/  HFMA2.MMA R6, R14, 1, 1, R6 ;  /* 0x3c003c000e067835 */ /* 0x000fe20000000006 */
[----:B------:R-:W-:Y:S02]  /*4c50*/  HADD2 R7, R15, R7 ;  /* 0x000000070f077230 */ /* 0x000fe40000000000 */
[----:B0-----:R-:W-:Y:S02]  /*4c60*/  HADD2.F32 R24, -RZ, R24.H0_H0 ;  /* 0x20000018ff187230 */ /* 0x001fe40000004100 */
[----:B------:R-:W-:Y:S02]  /*4c70*/  @P2 HFMA2.MMA R5, R5, R9, -RZ ;  /* 0x0000000905052235 */ /* 0x000fe400001000ff */
[----:B------:R-:W-:Y:S01]  /*4c80*/  @P2 HFMA2.MMA R7, R7, R11, -RZ ;  /* 0x0000000b07072235 */ /* 0x000fe200001000ff */
[----:B------:R-:W-:-:S02]  /*4c90*/  @P2 HMUL2 R4, R4, R8 ;  /* 0x0000000804042232 */ /* 0x000fc40000000000 */
        /* <DEDUP_REMOVED lines=18> */
.L_x_1868:
[----:B0-----:R-:W-:Y:S05]  /*4dc0*/  BSYNC B0 ;  /* 0x0000000000007941 */ /* 0x001fea0003800000 */
.L_x_1867:
[----:B------:R-:W-:Y:S06]  /*4dd0*/  BAR.SYNC.DEFER_BLOCKING 0x0 ;  /* 0x0000000000007b1d */ /* 0x000fec0000010000 */
[----:B------:R-:W-:Y:S05]  /*4de0*/  @P5 BRA `(.L_x_1870) ;  /* 0x0000089000005947 */ /* 0x000fea0003800000 */
[----:B-----5:R-:W-:Y:S01]  /*4df0*/  LOP3.LUT R5, R17, 0xffffffc0, RZ, 0xc0, !PT ;  /* 0xffffffc011057812 */ /* 0x020fe200078ec0ff */
        /* <DEDUP_REMOVED lines=21> */
.L_x_1871:
        /* <DEDUP_REMOVED lines=22> */
.L_x_1873:
[----:B------:R-:W-:Y:S05]  /*50b0*/  BSYNC B0 ;  /* 0x0000000000007941 */ /* 0x000fea0003800000 */
.L_x_1872:
        /* <DEDUP_REMOVED lines=8> */
.L_x_1875:
[----:B------:R-:W-:Y:S05]  /*5140*/  BSYNC B0 ;  /* 0x0000000000007941 */ /* 0x000fea0003800000 */
.L_x_1874:
        /* <DEDUP_REMOVED lines=20> */
.L_x_1877:
[----:B------:R-:W-:Y:S05]  /*5290*/  BSYNC B0 ;  /* 0x0000000000007941 */ /* 0x000fea0003800000 */
.L_x_1876:
        /* <DEDUP_REMOVED lines=8> */
.L_x_1879:
[----:B------:R-:W-:Y:S05]  /*5320*/  BSYNC B0 ;  /* 0x0000000000007941 */ /* 0x000fea0003800000 */
.L_x_1878:
        /* <DEDUP_REMOVED lines=21> */
.L_x_1881:
[----:B------:R-:W-:Y:S05]  /*5480*/  BSYNC B0 ;  /* 0x0000000000007941 */ /* 0x000fea0003800000 */
.L_x_1880:
        /* <DEDUP_REMOVED lines=8> */
.L_x_1883:
[----:B------:R-:W-:Y:S05]  /*5510*/  BSYNC B0 ;  /* 0x0000000000007941 */ /* 0x000fea0003800000 */
.L_x_1882:
        /* <DEDUP_REMOVED lines=20> */
.L_x_1885:
[----:B------:R-:W-:Y:S05]  /*5660*/  BSYNC B0 ;  /* 0x0000000000007941 */ /* 0x000fea0003800000 */
.L_x_1884:
[----:B------:R-:W-:Y:S06]  /*5670*/  BAR.SYNC.DEFER_BLOCKING 0x0 ;  /* 0x0000000000007b1d */ /* 0x000fec0000010000 */
.L_x_1870:
[----:B------:R-:W-:-:S04]  /*5680*/  IADD3 R17, R17, 0x7, RZ ;  /* 0x0000000711117810 */ /* 0x000fc80007ffe0ff */
[----:B------:R-:W-:-:S13]  /*5690*/  ISETP.GT.U32.OR P5, PT, R17, 0xe, P5 ;  /* 0x0000000e1100780c */ /* 0x000fda0002fa4470 */
[----:B------:R-:W-:Y:S05]  /*56a0*/  @P5 EXIT ;  /* 0x000000000000594d */ /* 0x000fea0003800000 */
[----:B0----5:R-:W-:-:S05]  /*56b0*/  IMAD.MOV.U32 R4, RZ, RZ, 0x2 ;  /* 0x00000002ff047424 */ /* 0x021fca00078e00ff */
[----:B------:R-:W-:-:S13]  /*56c0*/  ISETP.NE.AND P0, PT, R4, c[0x0][0x258], PT ;  /* 0x0000960004007a0c */ /* 0x000fda0003f05270 */
[----:B------:R-:W-:Y:S05]  /*56d0*/  @!P0 BRA `(.L_x_1886) ;  /* 0x000000b000008947 */ /* 0x000fea0003800000 */
[----:B------:R-:W-:Y:S02]  /*56e0*/  IADD3 R3, R0, UR44, RZ ;  /* 0x0000002c00037c10 */ /* 0x000fe4000fffe0ff */
        /* <DEDUP_REMOVED lines=10> */
.L_x_1886:
[----:B------:R-:W-:Y:S02]  /*5790*/  IMAD.MOV.U32 R4, RZ, RZ, c[0x0][0x250] ;  /* 0x00009400ff047624 */ /* 0x000fe400078e00ff */
[----:B------:R-:W-:-:S05]  /*57a0*/  IMAD.MOV.U32 R5, RZ, RZ, c[0x0][0x254] ;  /* 0x00009500ff057624 */ /* 0x000fca00078e00ff */
[----:B------:R-:W2:Y:S02]  /*57b0*/  LDG.E R4, [R4.64] ;  /* 0x0000002404047981 */ /* 0x000ea4000c1e1900 */
[C---:B--2---:R-:W-:Y:S02]  /*57c0*/  FMUL.FTZ R19, R4.reuse, R19 ;  /* 0x0000001304137220 */ /* 0x044fe40000410000 */
[C---:B------:R-:W-:Y:S02]  /*57d0*/  FMUL.FTZ R18, R4.reuse, R18 ;  /* 0x0000001204127220 */ /* 0x040fe40000410000 */
[C---:B------:R-:W-:Y:S02]  /*57e0*/  FMUL.FTZ R21, R4.reuse, R21 ;  /* 0x0000001504157220 */ /* 0x040fe40000410000 */
[----:B------:R-:W0:Y:S01]  /*57f0*/  F2I.S8.NTZ R19, R19 ;  /* 0x0000001300137305 */ /* 0x000e220000202100 */
[C---:B------:R-:W-:Y:S02]  /*5800*/  FMUL.FTZ R20, R4.reuse, R20 ;  /* 0x0000001404147220 */ /* 0x040fe40000410000 */
[----:B------:R-:W-:-:S02]  /*5810*/  FMUL.FTZ R23, R4, R23 ;  /* 0x0000001704177220 */ /* 0x000fc40000410000 */
        /* <DEDUP_REMOVED lines=11> */
[----:B------:R-:W-:Y:S01]  /*58d0*/  SHF.L.U64.HI R9, R11, 0x8, RZ ;  /* 0x000000080b097819 */ /* 0x000fe200000102ff */
[----:B------:R-:W2:Y:S01]  /*58e0*/  F2I.S8.NTZ R23, R23 ;  /* 0x0000001700177305 */ /* 0x000ea20000202100 */
[----:B---3--:R-:W-:Y:S02]  /*58f0*/  PRMT R6, R21, 0x8880, RZ ;  /* 0x0000888015067816 */ /* 0x008fe400000000ff */
[----:B------:R-:W-:-:S02]  /*5900*/  LOP3.LUT R8, R5, 0xff, RZ, 0xc0, !PT ;  /* 0x000000ff05087812 */ /* 0x000fc400078ec0ff */
[----:B------:R-:W-:-:S03]  /*5910*/  PRMT R6, R6, 0x7710, RZ ;  /* 0x0000771006067816 */ /* 0x000fc600000000ff */
[----:B------:R-:W3:Y:S01]  /*5920*/  F2I.S8.NTZ R2, R2 ;  /* 0x0000000200027305 */ /* 0x000ee20000202100 */
[----:B------:R-:W-:Y:S02]  /*5930*/  LOP3.LUT R7, R6, 0xff, RZ, 0xc0, !PT ;  /* 0x000000ff06077812 */ /* 0x000fe400078ec0ff */
[----:B0-----:R-:W-:Y:S02]  /*5940*/  PRMT R3, R20, 0x8880, RZ ;  /* 0x0000888014037816 */ /* 0x001fe400000000ff */
[----:B------:R-:W-:Y:S02]  /*5950*/  SHF.L.U64.HI R6, R8, 0x10, RZ ;  /* 0x0000001008067819 */ /* 0x000fe400000102ff */
[----:B------:R-:W-:Y:S01]  /*5960*/  SHF.L.U64.HI R5, R7, 0x18, RZ ;  /* 0x0000001807057819 */ /* 0x000fe200000102ff */
[----:B------:R-:W0:Y:S01]  /*5970*/  F2I.S8.NTZ R22, R22 ;  /* 0x0000001600167305 */ /* 0x000e220000202100 */
[----:B------:R-:W-:Y:S02]  /*5980*/  PRMT R3, R3, 0x7710, RZ ;  /* 0x0000771003037816 */ /* 0x000fe400000000ff */
[----:B--2---:R-:W-:-:S02]  /*5990*/  PRMT R23, R23, 0x8880, RZ ;  /* 0x0000888017177816 */ /* 0x004fc400000000ff */
[----:B------:R-:W-:Y:S02]  /*59a0*/  LOP3.LUT R5, R5, R6, R9, 0xfe, !PT ;  /* 0x0000000605057212 */ /* 0x000fe400078efe09 */
[----:B------:R-:W-:Y:S01]  /*59b0*/  LOP3.LUT R6, R3, 0xff, RZ, 0xc0, !PT ;  /* 0x000000ff03067812 */ /* 0x000fe200078ec0ff */
[----:B------:R-:W2:Y:S01]  /*59c0*/  F2I.S8.NTZ R4, R4 ;  /* 0x0000000400047305 */ /* 0x000ea20000202100 */
[----:B---3--:R-:W-:Y:S02]  /*59d0*/  PRMT R2, R2, 0x8880, RZ ;  /* 0x0000888002027816 */ /* 0x008fe400000000ff */
[----:B------:R-:W-:Y:S02]  /*59e0*/  PRMT R3, R23, 0x7710, RZ ;  /* 0x0000771017037816 */ /* 0x000fe400000000ff */
[----:B------:R-:W-:Y:S02]  /*59f0*/  LOP3.LUT R6, R6, 0xffffff00, R5, 0xf8, !PT ;  /* 0xffffff0006067812 */ /* 0x000fe400078ef805 */
[----:B------:R-:W-:-:S02]  /*5a00*/  PRMT R2, R2, 0x7710, RZ ;  /* 0x0000771002027816 */ /* 0x000fc400000000ff */
[----:B0-----:R-:W-:Y:S02]  /*5a10*/  PRMT R22, R22, 0x8880, RZ ;  /* 0x0000888016167816 */ /* 0x001fe400000000ff */
[----:B------:R-:W-:Y:S02]  /*5a20*/  PRMT R5, R3, 0x7604, RZ ;  /* 0x0000760403057816 */ /* 0x000fe400000000ff */
[----:B------:R-:W-:Y:S02]  /*5a30*/  PRMT R3, R22, 0x7710, RZ ;  /* 0x0000771016037816 */ /* 0x000fe400000000ff */
[----:B------:R-:W-:Y:S02]  /*5a40*/  PRMT R9, R2, 0x6540, R11 ;  /* 0x0000654002097816 */ /* 0x000fe4000000000b */
[----:B------:R-:W-:Y:S01]  /*5a50*/  LOP3.LUT R2, R5, 0xffff00ff, R6, 0xf8, !PT ;  /* 0xffff00ff05027812 */ /* 0x000fe200078ef806 */
[----:B------:R-:W-:Y:S01]  /*5a60*/  IMAD.U32 R6, R8, 0x10000, RZ ;  /* 0x0001000008067824 */ /* 0x000fe200078e00ff */
[----:B------:R-:W-:-:S02]  /*5a70*/  IADD3 R5, R0, UR44, RZ ;  /* 0x0000002c00057c10 */ /* 0x000fc4000fffe0ff */
[----:B------:R-:W-:Y:S02]  /*5a80*/  PRMT R3, R3, 0x7054, RZ ;  /* 0x0000705403037816 */ /* 0x000fe400000000ff */
[----:B--2---:R-:W-:Y:S02]  /*5a90*/  PRMT R0, R4, 0x8880, RZ ;  /* 0x0000888004007816 */ /* 0x004fe400000000ff */
[----:B------:R-:W-:Y:S02]  /*5aa0*/  LOP3.LUT R6, R6, 0xff00ffff, R9, 0xf8, !PT ;  /* 0xff00ffff06067812 */ /* 0x000fe400078ef809 */
[----:B------:R-:W-:Y:S02]  /*5ab0*/  LOP3.LUT R3, R3, 0xff00ffff, R2, 0xf8, !PT ;  /* 0xff00ffff03037812 */ /* 0x000fe400078ef802 */
[----:B------:R-:W-:Y:S02]  /*5ac0*/  IADD3 R4, P0, R5, c[0x0][0x160], RZ ;  /* 0x0000580005047a10 */ /* 0x000fe40007f1e0ff */
[----:B------:R-:W-:-:S02]  /*5ad0*/  PRMT R0, R0, 0x7710, RZ ;  /* 0x0000771000007816 */ /* 0x000fc400000000ff */
[----:B------:R-:W-:Y:S02]  /*5ae0*/  PRMT R2, R6, 0x4210, R7 ;  /* 0x0000421006027816 */ /* 0x000fe40000000007 */
[----:B------:R-:W-:Y:S02]  /*5af0*/  LEA.HI.X.SX32 R5, R5, c[0x0][0x164], 0x1, P0 ;  /* 0x0000590005057a11 */ /* 0x000fe400000f0eff */
[----:B------:R-:W-:-:S05]  /*5b00*/  PRMT R3, R3, 0x4210, R0 ;  /* 0x0000421003037816 */ /* 0x000fca0000000000 */
[----:B------:R-:W-:Y:S01]  /*5b10*/  STG.E.64 [R4.64], R2 ;  /* 0x0000000204007986 */ /* 0x000fe2000c101b24 */
[----:B------:R-:W-:Y:S05]  /*5b20*/  EXIT ;  /* 0x000000000000794d */ /* 0x000fea0003800000 */
.L_x_1829:
[----:B------:R-:W-:Y:S01]  /*5b30*/  IMAD.MOV.U32 R46, RZ, RZ, R5 ;  /* 0x000000ffff2e7224 */ /* 0x000fe200078e0005 */
[----:B------:R-:W-:Y:S01]  /*5b40*/  MOV R38, 0x5b90 ;  /* 0x00005b9000267802 */ /* 0x000fe20000000f00 */
[----:B------:R-:W-:Y:S02]  /*5b50*/  IMAD.MOV.U32 R47, RZ, RZ, 0x10 ;  /* 0x00000010ff2f7424 */ /* 0x000fe400078e00ff */
[----:B------:R-:W-:Y:S02]  /*5b60*/  IMAD.MOV.U32 R48, RZ, RZ, 0x1f ;  /* 0x0000001fff307424 */ /* 0x000fe400078e00ff */
[----:B------:R-:W-:Y:S02]  /*5b70*/  IMAD.MOV.U32 R49, RZ, RZ, -0x1 ;  /* 0xffffffffff317424 */ /* 0x000fe400078e00ff */
[----:B-1----:R-:W-:Y:S05]  /*5b80*/  CALL.REL.NOINC `($__internal_13_$__cuda_sm70_shflsync_bfly_p) ;  /* 0x0000045000007944 */ /* 0x002fea0003c00000 */
[----:B-1----:R-:W-:Y:S01]  /*5b90*/  IMAD.MOV.U32 R0, RZ, RZ, R46 ;  /* 0x000000ffff007224 */ /* 0x002fe200078e002e */
[----:B0-----:R-:W-:Y:S05]  /*5ba0*/  BRA `(.L_x_1887) ;  /* 0xffffbd0000007947 */ /* 0x001fea000383ffff */
.L_x_1830:
[----:B------:R-:W-:Y:S01]  /*5bb0*/  IMAD.MOV.U32 R46, RZ, RZ, R7 ;  /* 0x000000ffff2e7224 */ /* 0x000fe200078e0007 */
[----:B------:R-:W-:Y:S01]  /*5bc0*/  MOV R38, 0x5c10 ;  /* 0x00005c1000267802 */ /* 0x000fe20000000f00 */
[----:B------:R-:W-:-:S02]  /*5bd0*/  IMAD.MOV.U32 R47, RZ, RZ, 0x8 ;  /* 0x00000008ff2f7424 */ /* 0x000fc400078e00ff */
[----:B------:R-:W-:Y:S02]  /*5be0*/  IMAD.MOV.U32 R48, RZ, RZ, 0x1f ;  /* 0x0000001fff307424 */ /* 0x000fe400078e00ff */
[----:B------:R-:W-:Y:S02]  /*5bf0*/  IMAD.MOV.U32 R49, RZ, RZ, -0x1 ;  /* 0xffffffffff317424 */ /* 0x000fe400078e00ff */
[----:B01----:R-:W-:Y:S05]  /*5c00*/  CALL.REL.NOINC `($__internal_13_$__cuda_sm70_shflsync_bfly_p) ;  /* 0x000003d000007944 */ /* 0x003fea0003c00000 */
[----:B-1----:R-:W-:Y:S01]  /*5c10*/  FADD.FTZ R7, R7, R46 ;  /* 0x0000002e07077221 */ /* 0x002fe20000010000 */
[----:B------:R-:W-:Y:S01]  /*5c20*/  MOV R38, 0x5c80 ;  /* 0x00005c8000267802 */ /* 0x000fe20000000f00 */
[----:B0-----:R-:W-:Y:S02]  /*5c30*/  IMAD.MOV.U32 R47, RZ, RZ, 0x4 ;  /* 0x00000004ff2f7424 */ /* 0x001fe400078e00ff */
[----:B------:R-:W-:Y:S02]  /*5c40*/  IMAD.MOV.U32 R48, RZ, RZ, 0x1f ;  /* 0x0000001fff307424 */ /* 0x000fe400078e00ff */
[----:B------:R-:W-:Y:S02]  /*5c50*/  IMAD.MOV.U32 R49, RZ, RZ, -0x1 ;  /* 0xffffffffff317424 */ /* 0x000fe400078e00ff */
[----:B------:R-:W-:-:S02]  /*5c60*/  IMAD.MOV.U32 R46, RZ, RZ, R7 ;  /* 0x000000ffff2e7224 */ /* 0x000fc400078e0007 */
[----:B------:R-:W-:Y:S05]  /*5c70*/  CALL.REL.NOINC `($__internal_13_$__cuda_sm70_shflsync_bfly_p) ;  /* 0x0000036000007944 */ /* 0x000fea0003c00000 */
[----:B-1----:R-:W-:Y:S01]  /*5c80*/  FADD.FTZ R7, R7, R46 ;  /* 0x0000002e07077221 */ /* 0x002fe20000010000 */
[----:B------:R-:W-:Y:S01]  /*5c90*/  MOV R38, 0x5cf0 ;  /* 0x00005cf000267802 */ /* 0x000fe20000000f00 */
[----:B0-----:R-:W-:-:S02]  /*5ca0*/  IMAD.MOV.U32 R47, RZ, RZ, 0x2 ;  /* 0x00000002ff2f7424 */ /* 0x001fc400078e00ff */
[----:B------:R-:W-:Y:S02]  /*5cb0*/  IMAD.MOV.U32 R48, RZ, RZ, 0x1f ;  /* 0x0000001fff307424 */ /* 0x000fe400078e00ff */
[----:B------:R-:W-:Y:S02]  /*5cc0*/  IMAD.MOV.U32 R49, RZ, RZ, -0x1 ;  /* 0xffffffffff317424 */ /* 0x000fe400078e00ff */
[----:B------:R-:W-:Y:S02]  /*5cd0*/  IMAD.MOV.U32 R46, RZ, RZ, R7 ;  /* 0x000000ffff2e7224 */ /* 0x000fe400078e0007 */
[----:B------:R-:W-:Y:S05]  /*5ce0*/  CALL.REL.NOINC `($__internal_13_$__cuda_sm70_shflsync_bfly_p) ;  /* 0x000002f000007944 */ /* 0x000fea0003c00000 */
[----:B-1----:R-:W-:Y:S01]  /*5cf0*/  FADD.FTZ R2, R7, R46 ;  /* 0x0000002e07027221 */ /* 0x002fe20000010000 */
[----:B------:R-:W-:Y:S01]  /*5d00*/  MOV R38, 0x5d60 ;  /* 0x00005d6000267802 */ /* 0x000fe20000000f00 */
[----:B0-----:R-:W-:Y:S02]  /*5d10*/  IMAD.MOV.U32 R47, RZ, RZ, 0x1 ;  /* 0x00000001ff2f7424 */ /* 0x001fe400078e00ff */
[----:B------:R-:W-:Y:S02]  /*5d20*/  IMAD.MOV.U32 R48, RZ, RZ, 0x1f ;  /* 0x0000001fff307424 */ /* 0x000fe400078e00ff */
[----:B------:R-:W-:-:S02]  /*5d30*/  IMAD.MOV.U32 R49, RZ, RZ, -0x1 ;  /* 0xffffffffff317424 */ /* 0x000fc400078e00ff */
[----:B------:R-:W-:Y:S02]  /*5d40*/  IMAD.MOV.U32 R46, RZ, RZ, R2 ;  /* 0x000000ffff2e7224 */ /* 0x000fe400078e0002 */
[----:B------:R-:W-:Y:S05]  /*5d50*/  CALL.REL.NOINC `($__internal_13_$__cuda_sm70_shflsync_bfly_p) ;  /* 0x0000028000007944 */ /* 0x000fea0003c00000 */
[----:B-1----:R-:W-:Y:S01]  /*5d60*/  IMAD.MOV.U32 R5, RZ, RZ, R46 ;  /* 0x000000ffff057224 */ /* 0x002fe200078e002e */
[----:B0-----:R-:W-:Y:S05]  /*5d70*/  BRA `(.L_x_1888) ;  /* 0xffffbbc000007947 */ /* 0x001fea000383ffff */
.L_x_1835:
[----:B------:R-:W-:Y:S01]  /*5d80*/  IMAD.MOV.U32 R46, RZ, RZ, R51 ;  /* 0x000000ffff2e7224 */ /* 0x000fe200078e0033 */
[----:B------:R-:W-:Y:S01]  /*5d90*/  MOV R38, 0x5de0 ;  /* 0x00005de000267802 */ /* 0x000fe20000000f00 */
[----:B------:R-:W-:Y:S02]  /*5da0*/  IMAD.MOV.U32 R47, RZ, RZ, 0x1 ;  /* 0x00000001ff2f7424 */ /* 0x000fe400078e00ff */
[----:B------:R-:W-:Y:S02]  /*5db0*/  IMAD.MOV.U32 R48, RZ, RZ, 0x1f ;  /* 0x0000001fff307424 */ /* 0x000fe400078e00ff */
[----:B------:R-:W-:Y:S02]  /*5dc0*/  IMAD.MOV.U32 R49, RZ, RZ, -0x1 ;  /* 0xffffffffff317424 */ /* 0x000fe400078e00ff */
[----:B------:R-:W-:Y:S05]  /*5dd0*/  CALL.REL.NOINC `($__internal_13_$__cuda_sm70_shflsync_bfly_p) ;  /* 0x0000020000007944 */ /* 0x000fea0003c00000 */
[----:B-1----:R-:W-:Y:S01]  /*5de0*/  IMAD.MOV.U32 R38, RZ, RZ, R46 ;  /* 0x000000ffff267224 */ /* 0x002fe200078e002e */
[----:B0-----:R-:W-:Y:S05]  /*5df0*/  BRA `(.L_x_1889) ;  /* 0xffffc9d000007947 */ /* 0x001fea000383ffff */
.L_x_1839:
[----:B------:R-:W-:Y:S01]  /*5e00*/  IMAD.MOV.U32 R46, RZ, RZ, R0 ;  /* 0x000000ffff2e7224 */ /* 0x000fe200078e0000 */
[----:B------:R-:W-:Y:S01]  /*5e10*/  MOV R38, 0x5e60 ;  /* 0x00005e6000267802 */ /* 0x000fe20000000f00 */
[----:B------:R-:W-:-:S02]  /*5e20*/  IMAD.MOV.U32 R47, RZ, RZ, 0x10 ;  /* 0x00000010ff2f7424 */ /* 0x000fc400078e00ff */
[----:B------:R-:W-:Y:S02]  /*5e30*/  IMAD.MOV.U32 R48, RZ, RZ, 0x1f ;  /* 0x0000001fff307424 */ /* 0x000fe400078e00ff */
[----:B------:R-:W-:Y:S02]  /*5e40*/  IMAD.MOV.U32 R49, RZ, RZ, -0x1 ;  /* 0xffffffffff317424 */ /* 0x000fe400078e00ff */
[----:B0123--:R-:W-:Y:S05]  /*5e50*/  CALL.REL.NOINC `($__internal_13_$__cuda_sm70_shflsync_bfly_p) ;  /* 0x0000018000007944 */ /* 0x00ffea0003c00000 */
[----:B-1----:R-:W-:Y:S01]  /*5e60*/  IMAD.MOV.U32 R3, RZ, RZ, R46 ;  /* 0x000000ffff037224 */ /* 0x002fe200078e002e */
[----:B0-----:R-:W-:Y:S05]  /*5e70*/  BRA `(.L_x_1890) ;  /* 0xffffcb6000007947 */ /* 0x001fea000383ffff */
.L_x_1840:
[----:B------:R-:W-:Y:S01]  /*5e80*/  IMAD.MOV.U32 R46, RZ, RZ, R5 ;  /* 0x000000ffff2e7224 */ /* 0x000fe200078e0005 */
[----:B------:R-:W-:Y:S01]  /*5e90*/  MOV R38, 0x5ee0 ;  /* 0x00005ee000267802 */ /* 0x000fe20000000f00 */
[----:B------:R-:W-:Y:S02]  /*5ea0*/  IMAD.MOV.U32 R47, RZ, RZ, 0x8 ;  /* 0x00000008ff2f7424 */ /* 0x000fe400078e00ff */
[----:B------:R-:W-:Y:S02]  /*5eb0*/  IMAD.MOV.U32 R48, RZ, RZ, 0x1f ;  /* 0x0000001fff307424 */ /* 0x000fe400078e00ff */
[----:B------:R-:W-:Y:S02]  /*5ec0*/  IMAD.MOV.U32 R49, RZ, RZ, -0x1 ;  /* 0xffffffffff317424 */ /* 0x000fe400078e00ff */
[----:B-1234-:R-:W-:Y:S05]  /*5ed0*/  CALL.REL.NOINC `($__internal_13_$__cuda_sm70_shflsync_bfly_p) ;  /* 0x0000010000007944 */ /* 0x01efea0003c00000 */
[----:B-1----:R-:W-:Y:S01]  /*5ee0*/  FMNMX.FTZ R3, R5, R46, !PT ;  /* 0x0000002e05037209 */ /* 0x002fe20007810000 */
[----:B0-----:R-:W-:Y:S01]  /*5ef0*/  IMAD.MOV.U32 R47, RZ, RZ, 0x4 ;  /* 0x00000004ff2f7424 */ /* 0x001fe200078e00ff */
[----:B------:R-:W-:Y:S01]  /*5f00*/  MOV R38, 0x5f50 ;  /* 0x00005f5000267802 */ /* 0x000fe20000000f00 */
[----:B------:R-:W-:-:S02]  /*5f10*/  IMAD.MOV.U32 R48, RZ, RZ, 0x1f ;  /* 0x0000001fff307424 */ /* 0x000fc400078e00ff */
[----:B------:R-:W-:Y:S02]  /*5f20*/  IMAD.MOV.U32 R49, RZ, RZ, -0x1 ;  /* 0xffffffffff317424 */ /* 0x000fe400078e00ff */
[----:B------:R-:W-:Y:S02]  /*5f30*/  IMAD.MOV.U32 R46, RZ, RZ, R3 ;  /* 0x000000ffff2e7224 */ /* 0x000fe400078e0003 */
[----:B------:R-:W-:Y:S05]  /*5f40*/  CALL.REL.NOINC `($__internal_13_$__cuda_sm70_shflsync_bfly_p) ;  /* 0x0000009000007944 */ /* 0x000fea0003c00000 */
[----:B-1----:R-:W-:Y:S01]  /*5f50*/  FMNMX.FTZ R3, R3, R46, !PT ;  /* 0x0000002e03037209 */ /* 0x002fe20007810000 */
[----:B0-----:R-:W-:Y:S01]  /*5f60*/  IMAD.MOV.U32 R47, RZ, RZ, 0x2 ;  /* 0x00000002ff2f7424 */ /* 0x001fe200078e00ff */
[----:B------:R-:W-:Y:S01]  /*5f70*/  MOV R38, 0x5fc0 ;  /* 0x00005fc000267802 */ /* 0x000fe20000000f00 */
[----:B------:R-:W-:Y:S02]  /*5f80*/  IMAD.MOV.U32 R48, RZ, RZ, 0x1f ;  /* 0x0000001fff307424 */ /* 0x000fe400078e00ff */
[----:B------:R-:W-:Y:S02]  /*5f90*/  IMAD.MOV.U32 R49, RZ, RZ, -0x1 ;  /* 0xffffffffff317424 */ /* 0x000fe400078e00ff */
[----:B------:R-:W-:Y:S02]  /*5fa0*/  IMAD.MOV.U32 R46, RZ, RZ, R3 ;  /* 0x000000ffff2e7224 */ /* 0x000fe400078e0003 */
[----:B------:R-:W-:Y:S05]  /*5fb0*/  CALL.REL.NOINC `($__internal_13_$__cuda_sm70_shflsync_bfly_p) ;  /* 0x0000002000007944 */ /* 0x000fea0003c00000 */
[----:B-1----:R-:W-:Y:S01]  /*5fc0*/  IMAD.MOV.U32 R2, RZ, RZ, R46 ;  /* 0x000000ffff027224 */ /* 0x002fe200078e002e */
[----:B0-----:R-:W-:Y:S05]  /*5fd0*/  BRA `(.L_x_1891) ;  /* 0xffffca7000007947 */ /* 0x001fea000383ffff */
        .weak           $__internal_13_$__cuda_sm70_shflsync_bfly_p
        .type           $__internal_13_$__cuda_sm70_shflsync_bfly_p,@function
        .size           $__internal_13_$__cuda_sm70_shflsync_bfly_p,(.L_x_2738 - $__internal_13_$__cuda_sm70_shflsync_bfly_p)
$__internal_13_$__cuda_sm70_shflsync_bfly_p:
[----:B------:R-:W-:Y:S01]  /*5fe0*/  IMAD.MOV.U32 R39, RZ, RZ, 0x0 ;  /* 0x00000000ff277424 */ /* 0x000fe200078e00ff */
[----:B------:R-:W-:Y:S04]  /*5ff0*/  WARPSYNC R49 ;  /* 0x0000003100007348 */ /* 0x000fe80003800000 */
[----:B------:R0:W1:Y:S01]  /*6000*/  SHFL.BFLY PT, R46, R46, R47, R48 ;  /* 0x0c00002f2e2e7389 */ /* 0x00006200000e0030 */
[----:B------:R-:W-:Y:S05]  /*6010*/  RET.REL.NODEC R38 `(_ZN4mmha33masked_multihead_attention_kernelItLi48ELi64ELi2ELi8ELi128ELb0ELb1EEEv26Multihead_attention_paramsIT_XT5_EE) ;  /* 0xffff9fe026007950 */ /* 0x000fea0003c3ffff */
.L_x_1892:
        /* <DEDUP_REMOVED lines=14> */
.L_x_2738:


//--------------------- .text._ZN4mmha33masked_multihead_attention_kernelItLi48ELi64ELi4ELi8ELi64ELb0ELb1EEEv26Multihead_attention_paramsIT_XT5_EE --------------------------
	.section	.text._ZN4mmha33masked_multihead_attention_kernelItLi48ELi64ELi4ELi8ELi64ELb0ELb1EEEv26Multihead_attention_paramsIT_XT5_EE,"ax",@progbits
	.sectioninfo	@"SHI_REGISTERS=55"
	.align	128
        .global         _ZN4mmha33masked_multihead_attention_kernelItLi48ELi64ELi4ELi8ELi64ELb0ELb1EEEv26Multihead_attention_paramsIT_XT5_EE
        .type           _ZN4mmha33masked_multihead_attention_kernelItLi48ELi64ELi4ELi8ELi64ELb0ELb1EEEv26Multihead_attention_paramsIT_XT5_EE,@function
        .size           _ZN4mmha33masked_multihead_attention_kernelItLi48ELi64ELi4ELi8ELi64ELb0ELb1EEEv26Multihead_attention_paramsIT_XT5_EE,(.L_x_2739 - _ZN4mmha33masked_multihead_attention_kernelItLi48ELi64ELi4ELi8ELi64ELb0ELb1EEEv26Multihead_attention_paramsIT_XT5_EE)
        .other          _ZN4mmha33masked_multihead_attention_kernelItLi48ELi64ELi4ELi8ELi64ELb0ELb1EEEv26Multihead_attention_paramsIT_XT5_EE,@"STO_CUDA_ENTRY STV_DEFAULT"
_ZN4mmha33masked_multihead_attention_kernelItLi48ELi64ELi4ELi8ELi64ELb0ELb1EEEv26Multihead_attention_paramsIT_XT5_EE:
.text._ZN4mmha33masked_multihead_attention_kernelItLi48ELi64ELi4ELi8ELi64ELb0ELb1EEEv26Multihead_attention_paramsIT_XT5_EE:
        /* <DEDUP_REMOVED lines=11> */
.L_x_1893:
[----:B------:R-:W-:Y:S02]  /*00b0*/  IABS R5, c[0x0][0x1d0] ;  /* 0x0000740000057a13 */ /* 0x000fe40000000000 */
[----:B------:R-:W-:Y:S02]  /*00c0*/  ISETP.NE.U32.AND P0, PT, RZ, c[0x0][0x280], PT ;  /* 0x0000a000ff007a0c */ /* 0x000fe40003f05070 */
[----:B------:R-:W1:Y:S02]  /*00d0*/  I2F.RP R4, R5 ;  /* 0x0000000500047306 */ /* 0x000e640000209400 */
[----:B------:R-:W-:-:S06]  /*00e0*/  ISETP.NE.AND.EX P0, PT, RZ, c[0x0][0x284], PT, P0 ;  /* 0x0000a100ff007a0c */ /* 0x000fcc0003f05300 */
[----:B-1----:R-:W1:Y:S02]  /*00f0*/  MUFU.RCP R4, R4 ;  /* 0x0000000400047308 */ /* 0x002e640000001000 */
[----:B-1----:R-:W-:Y:S02]  /*0100*/  IADD3 R2, R4, 0xffffffe, RZ ;  /* 0x0ffffffe04027810 */ /* 0x002fe40007ffe0ff */
[----:B0-----:R-:W-:-:S04]  /*0110*/  IABS R4, R0 ;  /* 0x0000000000047213 */ /* 0x001fc80000000000 */
[----:B------:R0:W1:Y:S02]  /*0120*/  F2I.FTZ.U32.TRUNC.NTZ R3, R2 ;  /* 0x0000000200037305 */ /* 0x000064000021f000 */
[----:B0-----:R-:W-:Y:S02]  /*0130*/  IMAD.MOV.U32 R2, RZ, RZ, RZ ;  /* 0x000000ffff027224 */ /* 0x001fe400078e00ff */
[----:B-1----:R-:W-:-:S04]  /*0140*/  IMAD.MOV R6, RZ, RZ, -R3 ;  /* 0x000000ffff067224 */ /* 0x002fc800078e0a03 */
[----:B------:R-:W-:-:S04]  /*0150*/  IMAD R7, R6, R5, RZ ;  /* 0x0000000506077224 */ /* 0x000fc800078e02ff */
[----:B------:R-:W-:-:S04]  /*0160*/  IMAD.HI.U32 R3, R3, R7, R2 ;  /* 0x0000000703037227 */ /* 0x000fc800078e0002 */
[----:B------:R-:W-:Y:S02]  /*0170*/  @P0 IMAD.MOV.U32 R7, RZ, RZ, 0x4 ;  /* 0x00000004ff070424 */ /* 0x000fe400078e00ff */
[----:B------:R-:W-:-:S04]  /*0180*/  IMAD.HI.U32 R26, R3, R4, RZ ;  /* 0x00000004031a7227 */ /* 0x000fc800078e00ff */
[----:B------:R-:W-:-:S04]  /*0190*/  @P0 IMAD.WIDE R2, R0, R7, c[0x0][0x280] ;  /* 0x0000a00000020625 */ /* 0x000fc800078e0207 */
[----:B------:R-:W-:Y:S02]  /*01a0*/  IMAD.MOV R6, RZ, RZ, -R26 ;  /* 0x000000ffff067224 */ /* 0x000fe400078e0a1a */
[----:B------:R0:W2:Y:S01]  /*01b0*/  @P0 LDG.E R2, [R2.64] ;  /* 0x0000002402020981 */ /* 0x0000a2000c1e1900 */
[----:B------:R-:W-:Y:S01]  /*01c0*/  ISETP.NE.U32.AND P1, PT, RZ, c[0x0][0x240], PT ;  /* 0x00009000ff007a0c */ /* 0x000fe20003f25070 */
[----:B------:R-:W-:-:S03]  /*01d0*/  IMAD R4, R5, R6, R4 ;  /* 0x0000000605047224 */ /* 0x000fc600078e0204 */
[----:B------:R-:W-:Y:S02]  /*01e0*/  ISETP.NE.AND.EX P1, PT, RZ, c[0x0][0x244], PT, P1 ;  /* 0x00009100ff007a0c */ /* 0x000fe40003f25310 */
[----:B------:R-:W-:-:S13]  /*01f0*/  ISETP.GT.U32.AND P3, PT, R5, R4, PT ;  /* 0x000000040500720c */ /* 0x000fda0003f64070 */
[----:B------:R-:W-:Y:S01]  /*0200*/  @!P3 IMAD.IADD R4, R4, 0x1, -R5 ;  /* 0x000000010404b824 */ /* 0x000fe200078e0a05 */
[----:B------:R-:W-:Y:S02]  /*0210*/  @!P3 IADD3 R26, R26, 0x1, RZ ;  /* 0x000000011a1ab810 */ /* 0x000fe40007ffe0ff */
[----:B------:R-:W-:Y:S02]  /*0220*/  ISETP.NE.AND P3, PT, RZ, c[0x0][0x1d0], PT ;  /* 0x00007400ff007a0c */ /* 0x000fe40003f65270 */
[----:B------:R-:W-:Y:S01]  /*0230*/  ISETP.GE.U32.AND P2, PT, R4, R5, PT ;  /* 0x000000050400720c */ /* 0x000fe20003f46070 */
[----:B------:R-:W-:Y:S01]  /*0240*/  @P1 IMAD.MOV.U32 R5, RZ, RZ, 0x4 ;  /* 0x00000004ff051424 */ /* 0x000fe200078e00ff */
[----:B------:R-:W-:-:S04]  /*0250*/  LOP3.LUT R4, R0, c[0x0][0x1d0], RZ, 0x3c, !PT ;  /* 0x0000740000047a12 */ /* 0x000fc800078e3cff */
[----:B------:R-:W-:-:S07]  /*0260*/  ISETP.GE.AND P4, PT, R4, RZ, PT ;  /* 0x000000ff0400720c */ /* 0x000fce0003f86270 */
[----:B------:R-:W-:-:S06]  /*0270*/  @P2 IADD3 R26, R26, 0x1, RZ ;  /* 0x000000011a1a2810 */ /* 0x000fcc0007ffe0ff */
[----:B------:R-:W-:Y:S01]  /*0280*/  @!P4 IMAD.MOV R26, RZ, RZ, -R26 ;  /* 0x000000ffff1ac224 */ /* 0x000fe200078e0a1a */
[----:B------:R-:W-:-:S05]  /*0290*/  @!P3 LOP3.LUT R26, RZ, c[0x0][0x1d0], RZ, 0x33, !PT ;  /* 0x00007400ff1aba12 */ /* 0x000fca00078e33ff */
[----:B------:R-:W-:-:S06]  /*02a0*/  @P1 IMAD.WIDE R4, R26, R5, c[0x0][0x240] ;  /* 0x000090001a041625 */ /* 0x000fcc00078e0205 */
[----:B------:R1:W3:Y:S01]  /*02b0*/  @P1 LDG.E R4, [R4.64] ;  /* 0x0000002404041981 */ /* 0x0002e2000c1e1900 */
[----:B------:R-:W-:Y:S01]  /*02c0*/  IABS R9, c[0x0][0x1d4] ;  /* 0x0000750000097a13 */ /* 0x000fe20000000000 */
[----:B------:R-:W-:Y:S01]  /*02d0*/  UMOV UR38, URZ ;  /* 0x0000003f00267c82 */ /* 0x000fe20008000000 */
[----:B------:R-:W-:Y:S01]  /*02e0*/  IMAD R17, R0, c[0x0][0x1d4], RZ ;  /* 0x0000750000117a24 */ /* 0x000fe200078e02ff */
[----:B------:R-:W4:Y:S01]  /*02f0*/  S2R R16, SR_TID.X ;  /* 0x0000000000107919 */ /* 0x000f220000002100 */
[----:B0-----:R-:W0:Y:S01]  /*0300*/  I2F.RP R3, R9 ;  /* 0x0000000900037306 */ /* 0x001e220000209400 */
[----:B------:R-:W-:Y:S02]  /*0310*/  BSSY B0, `(.L_x_1894) ;  /* 0x000003b000007945 */ /* 0x000fe40003800000 */
[----:B------:R-:W5:Y:S01]  /*0320*/  S2R R29, SR_CTAID.X ;  /* 0x00000000001d7919 */ /* 0x000f620000002500 */
[----:B------:R-:W-:-:S04]  /*0330*/  SHF.R.S32.HI R19, RZ, 0x1f, R17 ;  /* 0x0000001fff137819 */ /* 0x000fc80000011411 */
[----:B0-----:R-:W0:Y:S01]  /*0340*/  MUFU.RCP R3, R3 ;  /* 0x0000000300037308 */ /* 0x001e220000001000 */
[----:B----4-:R-:W-:Y:S01]  /*0350*/  ISETP.GE.AND P3, PT, R16, 0x18, PT ;  /* 0x000000181000780c */ /* 0x010fe20003f66270 */
[----:B-----5:R-:W-:-:S04]  /*0360*/  IMAD R18, R0, c[0x0][0x1d8], R29 ;  /* 0x0000760000127a24 */ /* 0x020fc800078e021d */
[----:B------:R-:W-:Y:S01]  /*0370*/  IMAD R18, R18, 0x30, RZ ;  /* 0x0000003012127824 */ /* 0x000fe200078e02ff */
[----:B0-----:R-:W-:Y:S01]  /*0380*/  IADD3 R6, R3, 0xffffffe, RZ ;  /* 0x0ffffffe03067810 */ /* 0x001fe20007ffe0ff */
[----:B------:R-:W-:-:S03]  /*0390*/  IMAD.MOV.U32 R3, RZ, RZ, 0x2 ;  /* 0x00000002ff037424 */ /* 0x000fc600078e00ff */
[----:B------:R0:W4:Y:S03]  /*03a0*/  F2I.FTZ.U32.TRUNC.NTZ R7, R6 ;  /* 0x0000000600077305 */ /* 0x000126000021f000 */
[----:B------:R-:W-:Y:S01]  /*03b0*/  @P3 IMAD.MOV.U32 R31, RZ, RZ, RZ ;  /* 0x000000ffff1f3224 */ /* 0x000fe200078e00ff */
[----:B------:R-:W-:Y:S01]  /*03c0*/  ISETP.NE.AND P4, PT, R3, c[0x0][0x258], PT ;  /* 0x0000960003007a0c */ /* 0x000fe20003f85270 */
[----:B0-----:R-:W-:Y:S02]  /*03d0*/  IMAD.MOV.U32 R6, RZ, RZ, RZ ;  /* 0x000000ffff067224 */ /* 0x001fe400078e00ff */
[----:B----4-:R-:W-:-:S04]  /*03e0*/  IMAD.MOV R8, RZ, RZ, -R7 ;  /* 0x000000ffff087224 */ /* 0x010fc800078e0a07 */
[----:B-1----:R-:W-:Y:S02]  /*03f0*/  IMAD R5, R8, R9, RZ ;  /* 0x0000000908057224 */ /* 0x002fe400078e02ff */
[----:B------:R-:W-:Y:S02]  /*0400*/  IMAD.MOV.U32 R8, RZ, RZ, c[0x0][0x248] ;  /* 0x00009200ff087624 */ /* 0x000fe400078e00ff */
[----:B------:R-:W-:-:S04]  /*0410*/  IMAD.HI.U32 R7, R7, R5, R6 ;  /* 0x0000000507077227 */ /* 0x000fc800078e0006 */
[----:B------:R-:W-:Y:S01]  /*0420*/  IMAD.SHL.U32 R6, R16, 0x2, RZ ;  /* 0x0000000210067824 */ /* 0x000fe200078e00ff */
[----:B--2---:R-:W-:Y:S01]  /*0430*/  @P0 IADD3 R2, R2, c[0x0][0x210], RZ ;  /* 0x0000840002020a10 */ /* 0x004fe20007ffe0ff */
[----:B------:R-:W-:-:S05]  /*0440*/  @!P0 IMAD.MOV.U32 R2, RZ, RZ, c[0x0][0x1ec] ;  /* 0x00007b00ff028624 */ /* 0x000fca00078e00ff */
[----:B------:R-:W-:Y:S02]  /*0450*/  IABS R22, R2 ;  /* 0x0000000200167213 */ /* 0x000fe40000000000 */
[----:B------:R-:W-:-:S03]  /*0460*/  ISETP.GE.AND P2, PT, R2, RZ, PT ;  /* 0x000000ff0200720c */ /* 0x000fc60003f46270 */
[----:B------:R-:W-:-:S04]  /*0470*/  IMAD.HI.U32 R7, R7, R22, RZ ;  /* 0x0000001607077227 */ /* 0x000fc800078e00ff */
[----:B------:R-:W-:-:S04]  /*0480*/  IMAD.MOV R7, RZ, RZ, -R7 ;  /* 0x000000ffff077224 */ /* 0x000fc800078e0a07 */
[----:B------:R-:W-:Y:S02]  /*0490*/  IMAD R22, R9, R7, R22 ;  /* 0x0000000709167224 */ /* 0x000fe400078e0216 */
[----:B------:R-:W-:-:S03]  /*04a0*/  IMAD.MOV.U32 R7, RZ, RZ, 0x1 ;  /* 0x00000001ff077424 */ /* 0x000fc600078e00ff */
[----:B------:R-:W-:Y:S01]  /*04b0*/  ISETP.GT.U32.AND P0, PT, R9, R22, PT ;  /* 0x000000160900720c */ /* 0x000fe20003f04070 */
[----:B------:R-:W-:Y:S01]  /*04c0*/  IMAD R33, R7, c[0x0][0x24c], RZ ;  /* 0x0000930007217a24 */ /* 0x000fe200078e02ff */
[----:B------:R-:W-:-:S11]  /*04d0*/  IADD3 R25, R2, -c[0x0][0x1d4], R7 ;  /* 0x8000750002197a10 */ /* 0x000fd60007ffe007 */
[----:B------:R-:W-:-:S05]  /*04e0*/  @!P0 IMAD.IADD R22, R22, 0x1, -R9 ;  /* 0x0000000116168824 */ /* 0x000fca00078e0a09 */
[----:B------:R-:W-:-:S13]  /*04f0*/  ISETP.GT.U32.AND P0, PT, R9, R22, PT ;  /* 0x000000160900720c */ /* 0x000fda0003f04070 */
[----:B------:R-:W-:Y:S01]  /*0500*/  @!P0 IMAD.IADD R22, R22, 0x1, -R9 ;  /* 0x0000000116168824 */ /* 0x000fe200078e0a09 */
[----:B---3--:R0:W1:Y:S01]  /*0510*/  @P1 R2UR UR38, R4 ;  /* 0x00000000042613c2 */ /* 0x00806200000e0000 */
[----:B------:R-:W-:Y:S01]  /*0520*/  IMAD R9, R29, 0x30, RZ ;  /* 0x000000301d097824 */ /* 0x000fe200078e02ff */
[----:B------:R-:W-:Y:S01]  /*0530*/  ISETP.NE.AND P1, PT, RZ, c[0x0][0x1c8], PT ;  /* 0x00007200ff007a0c */ /* 0x000fe20003f25270 */
[----:B------:R-:W-:Y:S01]  /*0540*/  @!P2 IMAD.MOV R22, RZ, RZ, -R22 ;  /* 0x000000ffff16a224 */ /* 0x000fe200078e0a16 */
[----:B------:R-:W-:Y:S01]  /*0550*/  ISETP.NE.AND P0, PT, RZ, c[0x0][0x1d4], PT ;  /* 0x00007500ff007a0c */ /* 0x000fe20003f05270 */
[----:B------:R-:W-:Y:S02]  /*0560*/  IMAD R23, R0, c[0x0][0x1c8], R9 ;  /* 0x0000720000177a24 */ /* 0x000fe400078e0209 */
[----:B0-----:R-:W-:-:S03]  /*0570*/  IMAD.WIDE.U32 R4, R7, R8, c[0x2][0x0] ;  /* 0x0080000007047625 */ /* 0x001fc600078e0008 */
[----:B------:R-:W-:Y:S01]  /*0580*/  SEL R23, R18, R23, !P1 ;  /* 0x0000001712177207 */ /* 0x000fe20004800000 */
[--C-:B------:R-:W-:Y:S02]  /*0590*/  IMAD.IADD R8, R9, 0x1, R6.reuse ;  /* 0x0000000109087824 */ /* 0x100fe400078e0206 */
[----:B------:R-:W-:Y:S02]  /*05a0*/  IMAD.IADD R33, R5, 0x1, R33 ;  /* 0x0000000105217824 */ /* 0x000fe400078e0221 */
[----:B------:R-:W-:Y:S01]  /*05b0*/  IMAD.IADD R20, R23, 0x1, R6 ;  /* 0x0000000117147824 */ /* 0x000fe200078e0206 */
[----:B------:R-:W-:Y:S05]  /*05c0*/  @P3 BRA `(.L_x_1895) ;  /* 0x000000f000003947 */ /* 0x000fea0003800000 */
[----:B------:R-:W-:-:S05]  /*05d0*/  IMAD.MOV.U32 R13, RZ, RZ, 0x2 ;  /* 0x00000002ff0d7424 */ /* 0x000fca00078e00ff */
        /* <DEDUP_REMOVED lines=14> */
.L_x_1895:
[----:B0-----:R-:W-:Y:S05]  /*06c0*/  BSYNC B0 ;  /* 0x0000000000007941 */ /* 0x001fea0003800000 */
.L_x_1894:
[----:B------:R-:W-:Y:S01]  /*06d0*/  BSSY B0, `(.L_x_1896) ;  /* 0x0000015000007945 */ /* 0x000fe20003800000 */
[----:B------:R-:W-:Y:S01]  /*06e0*/  IMNMX R25, RZ, R25, !PT ;  /* 0x00000019ff197217 */ /* 0x000fe20007800200 */
[----:B------:R-:W-:Y:S01]  /*06f0*/  IMAD R26, R26, c[0x0][0x1d8], RZ ;  /* 0x000076001a1a7a24 */ /* 0x000fe200078e02ff */
[----:B------:R-:W-:Y:S01]  /*0700*/  @!P0 LOP3.LUT R22, RZ, c[0x0][0x1d4], RZ, 0x33, !PT ;  /* 0x00007500ff168a12 */ /* 0x000fe200078e33ff */
[----:B------:R-:W-:Y:S01]  /*0710*/  IMAD.MOV.U32 R32, RZ, RZ, R4 ;  /* 0x000000ffff207224 */ /* 0x000fe200078e0004 */
[----:B------:R-:W-:Y:S05]  /*0720*/  @!P4 BRA `(.L_x_1897) ;  /* 0x000000600000c947 */ /* 0x000fea0003800000 */
[----:B------:R-:W-:Y:S01]  /*0730*/  ISETP.GT.AND P0, PT, R16, 0x17, PT ;  /* 0x000000171000780c */ /* 0x000fe20003f04270 */
[----:B------:R-:W-:-:S12]  /*0740*/  HFMA2.MMA R28, -RZ, RZ, 0, 0 ;  /* 0x00000000ff1c7435 */ /* 0x000fd800000001ff */
[----:B------:R-:W-:Y:S05]  /*0750*/  @P0 BRA `(.L_x_1898) ;  /* 0x000000c000000947 */ /* 0x000fea0003800000 */
[----:B------:R-:W-:-:S05]  /*0760*/  IMAD.WIDE R4, R20, R3, c[0x0][0x178] ;  /* 0x00005e0014047625 */ /* 0x000fca00078e0203 */
[----:B------:R0:W5:Y:S01]  /*0770*/  LDG.E R28, [R4.64] ;  /* 0x00000024041c7981 */ /* 0x000162000c1e1900 */
[----:B------:R-:W-:Y:S05]  /*0780*/  BRA `(.L_x_1898) ;  /* 0x0000009000007947 */ /* 0x000fea0003800000 */
.L_x_1897:
[C---:B------:R-:W-:Y:S01]  /*0790*/  IADD3 R4, P0, R20.reuse, c[0x0][0x178], RZ ;  /* 0x00005e0014047a10 */ /* 0x040fe20007f1e0ff */
[----:B------:R-:W2:Y:S03]  /*07a0*/  LDG.E R11, [R32.64] ;  /* 0x00000024200b7981 */ /* 0x000ea6000c1e1900 */
[----:B------:R-:W-:-:S05]  /*07b0*/  LEA.HI.X.SX32 R5, R20, c[0x0][0x17c], 0x1, P0 ;  /* 0x00005f0014057a11 */ /* 0x000fca00000f0eff */
[----:B------:R-:W3:Y:S02]  /*07c0*/  LDG.E.U16 R4, [R4.64] ;  /* 0x0000002404047981 */ /* 0x000ee4000c1e1500 */
[----:B---3--:R-:W2:Y:S08]  /*07d0*/  I2F.S8 R9, R4 ;  /* 0x0000000400097306 */ /* 0x008eb00000001400 */
[----:B------:R-:W0:Y:S01]  /*07e0*/  I2F.S8 R10, R4.B1 ;  /* 0x10000004000a7306 */ /* 0x000e220000001400 */
[----:B--2---:R-:W-:-:S02]  /*07f0*/  FMUL.FTZ R9, R9, R11 ;  /* 0x0000000b09097220 */ /* 0x004fc40000410000 */
[----:B0-----:R-:W-:-:S05]  /*0800*/  FMUL.FTZ R10, R10, R11 ;  /* 0x0000000b0a0a7220 */ /* 0x001fca0000410000 */
[----:B------:R-:W-:Y:S02]  /*0810*/  F2FP.PACK_AB R28, R10, R9 ;  /* 0x000000090a1c723e */ /* 0x000fe400000000ff */
.L_x_1898:
[----:B------:R-:W-:Y:S05]  /*0820*/  BSYNC B0 ;  /* 0x0000000000007941 */ /* 0x000fea0003800000 */
.L_x_1896:
[C---:B------:R-:W-:Y:S01]  /*0830*/  ISETP.GT.AND P2, PT, R16.reuse, 0x1f, PT ;  /* 0x0000001f1000780c */ /* 0x040fe20003f44270 */
[----:B------:R-:W-:Y:S01]  /*0840*/  CS2R R14, SRZ ;  /* 0x00000000000e7805 */ /* 0x000fe2000001ff00 */
[----:B------:R-:W-:Y:S02]  /*0850*/  ISETP.EQ.U32.AND P0, PT, RZ, c[0x0][0x240], PT ;  /* 0x00009000ff007a0c */ /* 0x000fe40003f02070 */
[----:B------:R-:W-:Y:S02]  /*0860*/  ISETP.GT.AND P4, PT, R16, 0x17, PT ;  /* 0x000000171000780c */ /* 0x000fe40003f84270 */
[----:B------:R-:W-:Y:S02]  /*0870*/  ISETP.EQ.OR.EX P0, PT, RZ, c[0x0][0x244], P2, P0 ;  /* 0x00009100ff007a0c */ /* 0x000fe40001702700 */
[----:B------:R-:W-:Y:S02]  /*0880*/  ISETP.EQ.U32.AND P1, PT, RZ, c[0x0][0x180], PT ;  /* 0x00006000ff007a0c */ /* 0x000fe40003f22070 */
[----:B0-----:R-:W-:-:S02]  /*0890*/  P2R R4, PR, RZ, 0x4 ;  /* 0x00000004ff047803 */ /* 0x001fc40000000000 */
[----:B------:R-:W-:Y:S02]  /*08a0*/  ISETP.EQ.U32.AND P2, PT, RZ, c[0x0][0x170], PT ;  /* 0x00005c00ff007a0c */ /* 0x000fe40003f42070 */
[----:B------:R-:W-:Y:S02]  /*08b0*/  ISETP.EQ.OR.EX P1, PT, RZ, c[0x0][0x184], P4, P1 ;  /* 0x00006100ff007a0c */ /* 0x000fe40002722710 */
[----:B------:R-:W-:Y:S02]  /*08c0*/  ISETP.EQ.OR.EX P2, PT, RZ, c[0x0][0x174], P4, P2 ;  /* 0x00005d00ff007a0c */ /* 0x000fe40002742720 */
[----:B------:R-:W-:Y:S01]  /*08d0*/  P2R R4, PR, RZ, 0x10 ;  /* 0x00000010ff047803 */ /* 0x000fe20000000000 */
[----:B-1----:R-:W-:Y:S01]  /*08e0*/  IMAD.U32 R4, RZ, RZ, UR38 ;  /* 0x00000026ff047e24 */ /* 0x002fe2000f8e00ff */
[----:B------:R-:W-:-:S03]  /*08f0*/  ISETP.NE.U32.AND P3, PT, RZ, c[0x0][0x1f8], PT ;  /* 0x00007e00ff007a0c */ /* 0x000fc60003f65070 */
[----:B------:R-:W-:Y:S01]  /*0900*/  @!P0 IMAD R9, R4, c[0x0][0x1d8], R29 ;  /* 0x0000760004098a24 */ /* 0x000fe200078e021d */
[----:B------:R-:W-:-:S03]  /*0910*/  ISETP.NE.AND.EX P3, PT, RZ, c[0x0][0x1fc], PT, P3 ;  /* 0x00007f00ff007a0c */ /* 0x000fc60003f65330 */
[----:B------:R-:W-:Y:S02]  /*0920*/  @!P0 IMAD R10, R9, 0x30, R6 ;  /* 0x00000030090a8824 */ /* 0x000fe400078e0206 */
[----:B------:R-:W-:-:S04]  /*0930*/  @!P1 IMAD.WIDE R4, R8, R3, c[0x0][0x180] ;  /* 0x0000600008049625 */ /* 0x000fc800078e0203 */
[-C--:B------:R-:W-:Y:S01]  /*0940*/  @!P2 IMAD.WIDE R8, R8, R3.reuse, c[0x0][0x170] ;  /* 0x00005c000808a625 */ /* 0x080fe200078e0203 */
[----:B------:R-:W2:Y:S03]  /*0950*/  @!P1 LDG.E R15, [R4.64] ;  /* 0x00000024040f9981 */ /* 0x000ea6000c1e1900 */
[----:B------:R-:W-:Y:S01]  /*0960*/  @!P0 IMAD.WIDE R10, R10, R3, c[0x0][0x230] ;  /* 0x00008c000a0a8625 */ /* 0x000fe200078e0203 */
[----:B------:R-:W3:Y:S05]  /*0970*/  @!P2 LDG.E R14, [R8.64] ;  /* 0x00000024080ea981 */ /* 0x000eea000c1e1900 */
[----:B------:R-:W4:Y:S01]  /*0980*/  @!P0 LDG.E R11, [R10.64] ;  /* 0x000000240a0b8981 */ /* 0x000f22000c1e1900 */
[----:B------:R-:W-:-:S04]  /*0990*/  @P3 IMAD.MOV.U32 R13, RZ, RZ, 0x4 ;  /* 0x00000004ff0d3424 */ /* 0x000fc800078e00ff */
[----:B------:R-:W-:Y:S02]  /*09a0*/  @P3 IMAD.WIDE R12, R0, R13, c[0x0][0x1f8] ;  /* 0x00007e00000c3625 */ /* 0x000fe400078e020d */
[----:B------:R-:W0:Y:S02]  /*09b0*/  LDC.U8 R0, c[0x0][0x1e4] ;  /* 0x00007900ff007b82 */ /* 0x000e240000000000 */
[----:B------:R-:W-:-:S06]  /*09c0*/  IMAD.MOV.U32 R27, RZ, RZ, RZ ;  /* 0x000000ffff1b7224 */ /* 0x000fcc00078e00ff */
[----:B------:R1:W5:Y:S01]  /*09d0*/  @P3 LDG.E R27, [R12.64] ;  /* 0x000000240c1b3981 */ /* 0x000362000c1e1900 */
[----:B------:R-:W-:Y:S02]  /*09e0*/  ISETP.LT.AND P3, PT, RZ, c[0x0][0x1e0], PT ;  /* 0x00007800ff007a0c */ /* 0x000fe40003f61270 */
[----:B0-----:R-:W-:Y:S02]  /*09f0*/  ISETP.NE.AND P2, PT, R0, RZ, PT ;  /* 0x000000ff0000720c */ /* 0x001fe40003f45270 */
[----:B------:R-:W-:Y:S01]  /*0a00*/  ISETP.GE.AND P1, PT, R16, 0x20, PT ;  /* 0x000000201000780c */ /* 0x000fe20003f26270 */
[----:B--2--5:R-:W-:Y:S01]  /*0a10*/  HADD2 R28, R28, R15 ;  /* 0x0000000f1c1c7230 */ /* 0x024fe20000000000 */
[----:B---3--:R-:W-:-:S03]  /*0a20*/  HFMA2.MMA R31, R31, 1, 1, R14 ;  /* 0x3c003c001f1f7835 */ /* 0x008fc6000000000e */
[----:B----4-:R-:W-:-:S06]  /*0a30*/  @!P0 HMUL2 R28, R28, R11 ;  /* 0x0000000b1c1c8232 */ /* 0x010fcc0000000000 */
[----:B------:R-:W-:Y:S05]  /*0a40*/  @!P2 BRA P3, `(.L_x_1899) ;  /* 0x000008200000a947 */ /* 0x000fea0001800000 */
[----:B-1----:R-:W-:-:S13]  /*0a50*/  ISETP.GT.OR P0, PT, R7, c[0x0][0x1e0], !P2 ;  /* 0x0000780007007a0c */ /* 0x002fda0005704670 */
        /* <DEDUP_REMOVED lines=13> */
[----:B0-----:R-:W-:-:S06]  /*0b30*/  IADD3 R4, R0, 0xffffffe, RZ ;  /* 0x0ffffffe00047810 */ /* 0x001fcc0007ffe0ff */
[----:B------:R0:W1:Y:S02]  /*0b40*/  F2I.FTZ.U32.TRUNC.NTZ R5, R4 ;  /* 0x0000000400057305 */ /* 0x000064000021f000 */
[----:B0-----:R-:W-:Y:S02]  /*0b50*/  IMAD.MOV.U32 R4, RZ, RZ, RZ ;  /* 0x000000ffff047224 */ /* 0x001fe400078e00ff */
[----:B-1----:R-:W-:-:S04]  /*0b60*/  IMAD.MOV R8, RZ, RZ, -R5 ;  /* 0x000000ffff087224 */ /* 0x002fc800078e0a05 */
[----:B------:R-:W-:Y:S02]  /*0b70*/  IMAD R7, R8, R3, RZ ;  /* 0x0000000308077224 */ /* 0x000fe400078e02ff */
[----:B------:R-:W-:Y:S02]  /*0b80*/  IMAD.MOV.U32 R8, RZ, RZ, R9 ;  /* 0x000000ffff087224 */ /* 0x000fe400078e0009 */
[----:B------:R-:W-:-:S04]  /*0b90*/  IMAD.HI.U32 R5, R5, R7, R4 ;  /* 0x0000000705057227 */ /* 0x000fc800078e0004 */
[----:B------:R-:W-:Y:S02]  /*0ba0*/  IMAD.MOV R7, RZ, RZ, -R10 ;  /* 0x000000ffff077224 */ /* 0x000fe400078e0a0a */
        /* <DEDUP_REMOVED lines=11> */
[----:B------:R-:W-:-:S04]  /*0c60*/  ISETP.NE.U32.AND P0, PT, R0, 0x1, PT ;  /* 0x000000010000780c */ /* 0x000fc80003f05070 */
        /* <DEDUP_REMOVED lines=24> */
.L_x_1901:
        /* <DEDUP_REMOVED lines=18> */
[----:B------:R-:W-:Y:S01]  /*0f10*/  SHF.L.U32 R4, R4, 0x1, RZ ;  /* 0x0000000104047819 */ /* 0x000fe200000006ff */
[----:B------:R-:W-:Y:S03]  /*0f20*/  BSSY B1, `(.L_x_1904) ;  /* 0x0000028000017945 */ /* 0x000fe60003800000 */
[C---:B------:R-:W-:Y:S01]  /*0f30*/  IADD3 R6, R4.reuse, 0x90, RZ ;  /* 0x0000009004067810 */ /* 0x040fe20007ffe0ff */
[----:B------:R-:W-:Y:S01]  /*0f40*/  IMAD R13, R7, 0x2, R4 ;  /* 0x00000002070d7824 */ /* 0x000fe200078e0204 */
[----:B------:R-:W-:Y:S01]  /*0f50*/  LDS.U16 R31, [R4+0x90] ;  /* 0x00009000041f7984 */ /* 0x000fe20000000400 */
[----:B------:R-:W-:Y:S02]  /*0f60*/  ISETP.GE.AND P0, PT, R4, c[0x0][0x1e0], PT ;  /* 0x0000780004007a0c */ /* 0x000fe40003f06270 */
[C---:B------:R-:W-:Y:S01]  /*0f70*/  IMAD R5, R35.reuse, 0x2, R6 ;  /* 0x0000000223057824 */ /* 0x040fe200078e0206 */
[----:B------:R-:W-:Y:S01]  /*0f80*/  LDS.U16 R28, [R13+0x90] ;  /* 0x000090000d1c7984 */ /* 0x000fe20000000400 */
[----:B------:R-:W-:-:S02]  /*0f90*/  IMAD R6, R35, 0x2, R4 ;  /* 0x0000000223067824 */ /* 0x000fc400078e0204 */
[----:B------:R-:W-:-:S04]  /*0fa0*/  IMAD R14, R7, 0x2, R5 ;  /* 0x00000002070e7824 */ /* 0x000fc800078e0205 */
[----:B------:R-:W0:Y:S04]  /*0fb0*/  LDS.U16 R6, [R6+0x90] ;  /* 0x0000900006067984 */ /* 0x000e280000000400 */
[----:B------:R-:W1:Y:S01]  /*0fc0*/  LDS.U16 R7, [R14] ;  /* 0x000000000e077984 */ /* 0x000e620000000400 */
[----:B0-----:R-:W-:Y:S02]  /*0fd0*/  PRMT R31, R31, 0x5410, R6 ;  /* 0x000054101f1f7816 */ /* 0x001fe40000000006 */
[----:B-1----:R-:W-:Y:S01]  /*0fe0*/  PRMT R28, R28, 0x5410, R7 ;  /* 0x000054101c1c7816 */ /* 0x002fe20000000007 */
[----:B------:R-:W-:Y:S05]  /*0ff0*/  @P0 BRA `(.L_x_1905) ;  /* 0x000001a000000947 */ /* 0x000fea0003800000 */
[----:B------:R-:W0:Y:S01]  /*1000*/  I2F R7, c[0x0][0x1e0] ;  /* 0x0000780000077b06 */ /* 0x000e220000201400 */
[----:B------:R-:W-:Y:S01]  /*1010*/  IADD3 R6, -R27, c[0x0][0x1ec], RZ ;  /* 0x00007b001b067a10 */ /* 0x000fe20007ffe1ff */
[----:B------:R-:W-:-:S02]  /*1020*/  HADD2.F32 R11, -RZ, R31.H1_H1 ;  /* 0x3000001fff0b7230 */ /* 0x000fc40000004100 */
[----:B------:R-:W-:-:S04]  /*1030*/  HADD2.F32 R31, -RZ, R31.H0_H0 ;  /* 0x2000001fff1f7230 */ /* 0x000fc80000004100 */
[----:B------:R-:W-:Y:S08]  /*1040*/  I2F R8, R4 ;  /* 0x0000000400087306 */ /* 0x000ff00000201400 */
[----:B0-----:R-:W0:Y:S08]  /*1050*/  MUFU.RCP R7, R7 ;  /* 0x0000000700077308 */ /* 0x001e300000001000 */
[----:B------:R-:W-:Y:S01]  /*1060*/  I2F R6, R6 ;  /* 0x0000000600067306 */ /* 0x000fe20000201400 */
[----:B0-----:R-:W-:Y:S01]  /*1070*/  FMUL.FTZ R8, R8, R7 ;  /* 0x0000000708087220 */ /* 0x001fe20000410000 */
[----:B------:R-:W-:-:S02]  /*1080*/  HADD2.F32 R7, -RZ, R28.H1_H1 ;  /* 0x3000001cff077230 */ /* 0x000fc40000004100 */
[----:B------:R-:W-:Y:S01]  /*1090*/  HADD2.F32 R28, -RZ, R28.H0_H0 ;  /* 0x2000001cff1c7230 */ /* 0x000fe20000004100 */
        /* <DEDUP_REMOVED lines=16> */
.L_x_1905:
[----:B------:R-:W-:Y:S05]  /*11a0*/  BSYNC B1 ;  /* 0x0000000000017941 */ /* 0x000fea0003800000 */
.L_x_1904:
[----:B------:R-:W-:Y:S01]  /*11b0*/  PRMT R7, R28, 0x7632, R7 ;  /* 0x000076321c077816 */ /* 0x000fe20000000007 */
[----:B------:R0:W-:Y:S01]  /*11c0*/  STS.U16 [R13+0x90], R28 ;  /* 0x0000901c0d007388 */ /* 0x0001e20000000400 */
[----:B------:R-:W-:-:S03]  /*11d0*/  PRMT R6, R31, 0x7632, R6 ;  /* 0x000076321f067816 */ /* 0x000fc60000000006 */
[----:B------:R0:W-:Y:S04]  /*11e0*/  STS.U16 [R14], R7 ;  /* 0x000000070e007388 */ /* 0x0001e80000000400 */
[----:B------:R0:W-:Y:S04]  /*11f0*/  STS.U16 [R4+0x90], R31 ;  /* 0x0000901f04007388 */ /* 0x0001e80000000400 */
[----:B------:R0:W-:Y:S02]  /*1200*/  STS.U16 [R5], R6 ;  /* 0x0000000605007388 */ /* 0x0001e40000000400 */
.L_x_1903:
[----:B------:R-:W-:Y:S05]  /*1210*/  BSYNC B0 ;  /* 0x0000000000007941 */ /* 0x000fea0003800000 */
.L_x_1902:
[----:B0-----:R-:W-:Y:S06]  /*1220*/  BAR.SYNC.DEFER_BLOCKING 0x0 ;  /* 0x0000000000007b1d */ /* 0x001fec0000010000 */
[----:B------:R0:W1:Y:S04]  /*1230*/  @P6 LDS R31, [R0] ;  /* 0x00000000001f6984 */ /* 0x0000680000000800 */
[----:B------:R0:W2:Y:S04]  /*1240*/  @P6 LDS R28, [R3] ;  /* 0x00000000031c6984 */ /* 0x0000a80000000800 */
[----:B------:R-:W-:Y:S06]  /*1250*/  BAR.SYNC.DEFER_BLOCKING 0x0 ;  /* 0x0000000000007b1d */ /* 0x000fec0000010000 */
[----:B------:R-:W-:Y:S05]  /*1260*/  BRA `(.L_x_1900) ;  /* 0x000001e000007947 */ /* 0x000fea0003800000 */
.L_x_1899:
[----:B-1----:R-:W-:Y:S01]  /*1270*/  ISETP.GE.AND P0, PT, R6, c[0x0][0x1e0], PT ;  /* 0x0000780006007a0c */ /* 0x002fe20003f06270 */
[----:B------:R-:W-:-:S12]  /*1280*/  BSSY B0, `(.L_x_1900) ;  /* 0x000001c000007945 */ /* 0x000fd80003800000 */
[----:B------:R-:W-:Y:S05]  /*1290*/  @P0 BRA `(.L_x_1906) ;  /* 0x000001a000000947 */ /* 0x000fea0003800000 */
[----:B------:R-:W0:Y:S01]  /*12a0*/  I2F R7, c[0x0][0x1e0] ;  /* 0x0000780000077b06 */ /* 0x000e220000201400 */
[----:B------:R-:W-:Y:S01]  /*12b0*/  IADD3 R5, -R27, c[0x0][0x1ec], RZ ;  /* 0x00007b001b057a10 */ /* 0x000fe20007ffe1ff */
[--C-:B------:R-:W-:Y:S02]  /*12c0*/  HADD2.F32 R9, -RZ, R31.reuse.H1_H1 ;  /* 0x3000001fff097230 */ /* 0x100fe40000004100 */
[----:B------:R-:W-:-:S04]  /*12d0*/  HADD2.F32 R31, -RZ, R31.H0_H0 ;  /* 0x2000001fff1f7230 */ /* 0x000fc80000004100 */
[----:B------:R-:W-:Y:S08]  /*12e0*/  I2F R6, R6 ;  /* 0x0000000600067306 */ /* 0x000ff00000201400 */
[----:B0-----:R-:W0:Y:S08]  /*12f0*/  MUFU.RCP R7, R7 ;  /* 0x0000000700077308 */ /* 0x001e300000001000 */
[----:B------:R-:W-:Y:S01]  /*1300*/  I2F R3, R5 ;  /* 0x0000000500037306 */ /* 0x000fe20000201400 */
[----:B0-----:R-:W-:Y:S01]  /*1310*/  FMUL.FTZ R0, R6, R7 ;  /* 0x0000000706007220 */ /* 0x001fe20000410000 */
[----:B------:R-:W-:-:S02]  /*1320*/  HADD2.F32 R7, -RZ, R28.H1_H1 ;  /* 0x3000001cff077230 */ /* 0x000fc40000004100 */
[----:B------:R-:W-:Y:S01]  /*1330*/  HADD2.F32 R28, -RZ, R28.H0_H0 ;  /* 0x2000001cff1c7230 */ /* 0x000fe20000004100 */
[----:B------:R-:W-:-:S06]  /*1340*/  FMUL.FTZ R0, R0, 13.28771209716796875 ;  /* 0x41549a7800007820 */ /* 0x000fcc0000410000 */
        /* <DEDUP_REMOVED lines=15> */
.L_x_1906:
[----:B------:R-:W-:Y:S05]  /*1440*/  BSYNC B0 ;  /* 0x0000000000007941 */ /* 0x000fea0003800000 */
.L_x_1900:
[----:B0-----:R-:W-:Y:S01]  /*1450*/  ISETP.GT.AND P0, PT, R16, 0x1f, PT ;  /* 0x0000001f1000780c */ /* 0x001fe20003f04270 */
[----:B------:R-:W-:Y:S01]  /*1460*/  BSSY B0, `(.L_x_1907) ;  /* 0x0000025000007945 */ /* 0x000fe20003800000 */
[----:B------:R-:W-:-:S11]  /*1470*/  IMAD.MOV.U32 R3, RZ, RZ, RZ ;  /* 0x000000ffff037224 */ /* 0x000fd600078e00ff */
[----:B------:R-:W-:Y:S05]  /*1480*/  @P0 BRA `(.L_x_1908) ;  /* 0x0000022000000947 */ /* 0x000fea0003800000 */
[----:B-1----:R0:W-:Y:S01]  /*1490*/  STS [R16.X4+0x10], R31 ;  /* 0x0000101f10007388 */ /* 0x0021e20000004800 */
[----:B------:R-:W-:Y:S01]  /*14a0*/  ISETP.GT.AND P0, PT, R16, 0x17, PT ;  /* 0x000000171000780c */ /* 0x000fe20003f04270 */
[----:B--2---:R-:W-:Y:S01]  /*14b0*/  HFMA2.MMA R0, R31, R28, -RZ ;  /* 0x0000001c1f007235 */ /* 0x004fe200001000ff */
        /* <DEDUP_REMOVED lines=10> */
[----:B------:R-:W-:Y:S02]  /*1560*/  IMAD R0, R22, 0x4, R5 ;  /* 0x0000000416007824 */ /* 0x000fe400078e0205 */
[----:B------:R-:W-:Y:S02]  /*1570*/  IMAD.IADD R3, R18, 0x1, R3 ;  /* 0x0000000112037824 */ /* 0x000fe400078e0203 */
[----:B------:R-:W-:Y:S02]  /*1580*/  IMAD.SHL.U32 R0, R0, 0x2, RZ ;  /* 0x0000000200007824 */ /* 0x000fe400078e00ff */
[----:B------:R-:W-:Y:S02]  /*1590*/  IMAD.MOV.U32 R5, RZ, RZ, 0x2 ;  /* 0x00000002ff057424 */ /* 0x000fe400078e00ff */
[----:B------:R-:W-:-:S04]  /*15a0*/  IMAD R0, R3, c[0x0][0x1d4], R0 ;  /* 0x0000750003007a24 */ /* 0x000fc800078e0200 */
[----:B------:R-:W-:-:S05]  /*15b0*/  IMAD.WIDE R4, R0, R5, c[0x0][0x198] ;  /* 0x0000660000047625 */ /* 0x000fca00078e0205 */
[----:B------:R0:W-:Y:S02]  /*15c0*/  STG.E [R4.64], R28 ;  /* 0x0000001c04007986 */ /* 0x0001e4000c101924 */
.L_x_1910:
[----:B0-----:R-:W-:Y:S05]  /*15d0*/  BSYNC B1 ;  /* 0x0000000000017941 */ /* 0x001fea0003800000 */
.L_x_1909:
[----:B------:R-:W-:Y:S01]  /*15e0*/  FADD.FTZ R45, R6, R7 ;  /* 0x00000007062d7221 */ /* 0x000fe20000010000 */
[----:B------:R-:W-:Y:S05]  /*15f0*/  BRA.DIV ~URZ, `(.L_x_1911) ;  /* 0x00003d627f007947 */ /* 0x000fea000b800000 */
[----:B------:R0:W1:Y:S02]  /*1600*/  SHFL.BFLY PT, R30, R45, 0x10, 0x1f ;  /* 0x0e001f002d1e7f89 */ /* 0x00006400000e0000 */
.L_x_1966:
        /* <DEDUP_REMOVED lines=9> */
.L_x_1967:
[----:B-1----:R-:W-:Y:S02]  /*16a0*/  FADD.FTZ R3, R30, R4 ;  /* 0x000000041e037221 */ /* 0x002fe40000010000 */
.L_x_1908:
[----:B------:R-:W-:Y:S05]  /*16b0*/  BSYNC B0 ;  /* 0x0000000000007941 */ /* 0x000fea0003800000 */
.L_x_1907:
[----:B------:R-:W-:-:S13]  /*16c0*/  ISETP.NE.AND P0, PT, R16, RZ, PT ;  /* 0x000000ff1000720c */ /* 0x000fda0003f05270 */
[----:B------:R-:W-:Y:S01]  /*16d0*/  @P0 IMAD.MOV.U32 R0, RZ, RZ, -0x800001 ;  /* 0xff7fffffff000424 */ /* 0x000fe200078e00ff */
        /* <DEDUP_REMOVED lines=14> */
.L_x_1914:
[----:B------:R3:W-:Y:S02]  /*17c0*/  STS [R7.X4+0x90], R0 ;  /* 0x0000900007007388 */ /* 0x0007e40000004800 */
.L_x_1913:
[----:B------:R-:W-:Y:S02]  /*17d0*/  WARPSYNC 0xffffffff ;  /* 0xffffffff00007948 */ /* 0x000fe40003800000 */
[----:B------:R-:W-:Y:S01]  /*17e0*/  IADD3 R3, R2, 0x7, -R25 ;  /* 0x0000000702037810 */ /* 0x000fe20007ffe819 */
[----:B------:R-:W-:Y:S01]  /*17f0*/  IMAD R8, R26, c[0x0][0x1d0], R29 ;  /* 0x000074001a087a24 */ /* 0x000fe200078e021d */
[----:B------:R-:W-:Y:S01]  /*1800*/  SHF.R.S32.HI R5, RZ, 0x1f, R16 ;  /* 0x0000001fff057819 */ /* 0x000fe20000011410 */
[----:B------:R-:W-:Y:S01]  /*1810*/  BAR.SYNC.DEFER_BLOCKING 0x0 ;  /* 0x0000000000007b1d */ /* 0x000fe20000010000 */
[----:B0-----:R-:W-:Y:S01]  /*1820*/  SHF.R.S32.HI R4, RZ, 0x1f, R3 ;  /* 0x0000001fff047819 */ /* 0x001fe20000011403 */
[----:B------:R-:W-:Y:S01]  /*1830*/  IMAD R8, R8, 0x30, RZ ;  /* 0x0000003008087824 */ /* 0x000fe200078e02ff */
[----:B------:R-:W-:Y:S02]  /*1840*/  LEA.HI R6, R5, R16, RZ, 0x2 ;  /* 0x0000001005067211 */ /* 0x000fe400078f10ff */
[----:B------:R-:W-:Y:S01]  /*1850*/  LEA.HI R4, R4, R3, RZ, 0x3 ;  /* 0x0000000304047211 */ /* 0x000fe200078f18ff */
[----:B------:R-:W-:Y:S01]  /*1860*/  BSSY B0, `(.L_x_1915) ;  /* 0x00000d2000007945 */ /* 0x000fe20003800000 */
[----:B------:R-:W-:-:S02]  /*1870*/  LEA.HI.SX32 R13, R6, R25, 0x1e ;  /* 0x00000019060d7211 */ /* 0x000fc400078ff2ff */
[----:B------:R-:W-:-:S05]  /*1880*/  LOP3.LUT R4, R4, 0xfffffff8, RZ, 0xc0, !PT ;  /* 0xfffffff804047812 */ /* 0x000fca00078ec0ff */
[----:B------:R-:W-:-:S05]  /*1890*/  IMAD.IADD R3, R25, 0x1, R4 ;  /* 0x0000000119037824 */ /* 0x000fca00078e0204 */
[----:B------:R-:W-:-:S13]  /*18a0*/  ISETP.GE.AND P0, PT, R13, R3, PT ;  /* 0x000000030d00720c */ /* 0x000fda0003f06270 */
[----:B------:R-:W-:Y:S05]  /*18b0*/  @P0 BRA `(.L_x_1916) ;  /* 0x00000cc000000947 */ /* 0x000fea0003800000 */
[----:B------:R-:W-:Y:S01]  /*18c0*/  LOP3.LUT R5, R6, 0x7ffffffc, RZ, 0xc0, !PT ;  /* 0x7ffffffc06057812 */ /* 0x000fe200078ec0ff */
[----:B------:R-:W-:Y:S02]  /*18d0*/  IMAD.MOV.U32 R36, RZ, RZ, c[0x0][0x1e8] ;  /* 0x00007a00ff247624 */ /* 0x000fe400078e00ff */
[----:B------:R-:W-:Y:S02]  /*18e0*/  IMAD.MOV.U32 R34, RZ, RZ, c[0x0][0x1d4] ;  /* 0x00007500ff227624 */ /* 0x000fe400078e00ff */
[----:B------:R-:W-:Y:S01]  /*18f0*/  IMAD.IADD R20, R16, 0x1, -R5 ;  /* 0x0000000110147824 */ /* 0x000fe200078e0a05 */
[----:B------:R-:W-:Y:S01]  /*1900*/  IADD3 R36, R36, c[0x0][0x210], RZ ;  /* 0x0000840024247a10 */ /* 0x000fe20007ffe0ff */
[----:B------:R-:W-:Y:S02]  /*1910*/  IMAD.MOV.U32 R14, RZ, RZ, 0x2 ;  /* 0x00000002ff0e7424 */ /* 0x000fe400078e00ff */
[----:B------:R-:W-:Y:S01]  /*1920*/  IMAD.SHL.U32 R15, R20, 0x2, RZ ;  /* 0x00000002140f7824 */ /* 0x000fe200078e00ff */
[----:B------:R0:W4:Y:S01]  /*1930*/  LDS R4, [R20.X4+0x10] ;  /* 0x0000100014047984 */ /* 0x0001220000004800 */
[----:B------:R-:W-:-:S02]  /*1940*/  IMAD R26, R29, c[0x0][0x220], R2 ;  /* 0x000088001d1a7a24 */ /* 0x000fc400078e0202 */
[----:B------:R-:W-:Y:S01]  /*1950*/  IMAD R24, R8, c[0x0][0x1d4], R15 ;  /* 0x0000750008187a24 */ /* 0x000fe200078e020f */
[----:B------:R0:W3:Y:S01]  /*1960*/  LDS R5, [R20.X4+0x20] ;  /* 0x0000200014057984 */ /* 0x0000e20000004800 */
[----:B------:R-:W-:Y:S02]  /*1970*/  IMAD R34, R34, 0x30, RZ ;  /* 0x0000003022227824 */ /* 0x000fe400078e02ff */
[----:B------:R-:W-:Y:S01]  /*1980*/  IMAD.WIDE R14, R29, R14, c[0x0][0x228] ;  /* 0x00008a001d0e7625 */ /* 0x000fe200078e020e */
[----:B------:R0:W2:Y:S01]  /*1990*/  LDS R6, [R20.X4+0x30] ;  /* 0x0000300014067984 */ /* 0x0000a20000004800 */
[----:B------:R-:W-:-:S03]  /*19a0*/  SHF.R.S32.HI R35, RZ, 0x1f, R24 ;  /* 0x0000001fff237819 */ /* 0x000fc60000011418 */
[----:B---3--:R0:W3:Y:S04]  /*19b0*/  LDS R7, [R20.X4+0x40] ;  /* 0x0000400014077984 */ /* 0x0080e80000004800 */
[----:B------:R0:W1:Y:S04]  /*19c0*/  LDS R9, [R20.X4+0x50] ;  /* 0x0000500014097984 */ /* 0x0000680000004800 */
[----:B------:R0:W0:Y:S04]  /*19d0*/  LDS R10, [R20.X4+0x60] ;  /* 0x00006000140a7984 */ /* 0x0000280000004800 */
[----:B------:R0:W0:Y:S04]  /*19e0*/  LDS R11, [R20.X4+0x70] ;  /* 0x00007000140b7984 */ /* 0x0000280000004800 */
[----:B------:R0:W0:Y:S02]  /*19f0*/  LDS R12, [R20.X4+0x80] ;  /* 0x00008000140c7984 */ /* 0x0000240000004800 */
.L_x_1921:
[----:B------:R-:W-:Y:S02]  /*1a00*/  IABS R29, c[0x0][0x1d4] ;  /* 0x00007500001d7a13 */ /* 0x000fe40000000000 */
[----:B------:R-:W-:-:S02]  /*1a10*/  IABS R45, R13 ;  /* 0x0000000d002d7213 */ /* 0x000fc40000000000 */
[----:B--2---:R-:W2:Y:S01]  /*1a20*/  I2F.RP R28, R29 ;  /* 0x0000001d001c7306 */ /* 0x004ea20000209400 */
[----:B------:R-:W-:Y:S02]  /*1a30*/  ISETP.GE.AND P1, PT, R13, RZ, PT ;  /* 0x000000ff0d00720c */ /* 0x000fe40003f26270 */
[----:B------:R-:W-:-:S05]  /*1a40*/  ISETP.NE.AND P2, PT, RZ, c[0x0][0x1d4], PT ;  /* 0x00007500ff007a0c */ /* 0x000fca0003f45270 */
[----:B--2---:R-:W2:Y:S02]  /*1a50*/  MUFU.RCP R28, R28 ;  /* 0x0000001c001c7308 */ /* 0x004ea40000001000 */
[----:B--2---:R-:W-:-:S06]  /*1a60*/  IADD3 R30, R28, 0xffffffe, RZ ;  /* 0x0ffffffe1c1e7810 */ /* 0x004fcc0007ffe0ff */
[----:B------:R-:W2:Y:S02]  /*1a70*/  F2I.FTZ.U32.TRUNC.NTZ R21, R30 ;  /* 0x0000001e00157305 */ /* 0x000ea4000021f000 */
[----:B0-2---:R-:W-:-:S04]  /*1a80*/  IMAD.MOV R20, RZ, RZ, -R21 ;  /* 0x000000ffff147224 */ /* 0x005fc800078e0a15 */
[----:B-1----:R-:W-:Y:S02]  /*1a90*/  IMAD R31, R20, R29, RZ ;  /* 0x0000001d141f7224 */ /* 0x002fe400078e02ff */
        /* <DEDUP_REMOVED lines=12> */
[----:B------:R-:W-:-:S04]  /*1b60*/  @!P2 LOP3.LUT R20, RZ, c[0x0][0x1d4], RZ, 0x33, !PT ;  /* 0x00007500ff14aa12 */ /* 0x000fc800078e33ff */
[C---:B------:R-:W-:Y:S01]  /*1b70*/  IADD3 R30, R20.reuse, c[0x0][0x1d4], RZ ;  /* 0x00007500141e7a10 */ /* 0x040fe20007ffe0ff */
[----:B------:R-:W-:Y:S01]  /*1b80*/  IMAD.SHL.U32 R31, R20, 0x8, RZ ;  /* 0x00000008141f7824 */ /* 0x000fe200078e00ff */
[----:B------:R-:W-:-:S03]  /*1b90*/  IADD3 R21, P1, R17, R20, RZ ;  /* 0x0000001411157210 */ /* 0x000fc60007f3e0ff */
[----:B------:R-:W-:Y:S01]  /*1ba0*/  IMAD.SHL.U32 R29, R30, 0x8, RZ ;  /* 0x000000081e1d7824 */ /* 0x000fe200078e00ff */
[-C--:B------:R-:W-:Y:S02]  /*1bb0*/  ISETP.GE.OR P3, PT, R31, R34.reuse, P0 ;  /* 0x000000221f00720c */ /* 0x080fe40000766670 */
[----:B------:R-:W-:Y:S02]  /*1bc0*/  LEA.HI.X.SX32 R28, R20, R19, 0x1, P1 ;  /* 0x00000013141c7211 */ /* 0x000fe400008f0eff */
[----:B------:R-:W-:Y:S02]  /*1bd0*/  LEA R20, P1, R21, c[0x0][0x1a8], 0x2 ;  /* 0x00006a0015147a11 */ /* 0x000fe400078210ff */
[----:B------:R-:W-:Y:S02]  /*1be0*/  ISETP.GE.OR P5, PT, R29, R34, P0 ;  /* 0x000000221d00720c */ /* 0x000fe400007a6670 */
[----:B------:R-:W-:-:S05]  /*1bf0*/  LEA.HI.X R21, R21, c[0x0][0x1ac], R28, 0x2, P1 ;  /* 0x00006b0015157a11 */ /* 0x000fca00008f141c */
[----:B------:R-:W2:Y:S01]  /*1c00*/  @!P3 LDG.E R28, [R20.64] ;  /* 0x00000024141cb981 */ /* 0x000ea2000c1e1900 */
[----:B------:R-:W-:-:S05]  /*1c10*/  IADD3 R30, R30, c[0x0][0x1d4], RZ ;  /* 0x000075001e1e7a10 */ /* 0x000fca0007ffe0ff */
[----:B------:R-:W5:Y:S01]  /*1c20*/  @!P5 LDG.E R47, [R20.64] ;  /* 0x00000024142fd981 */ /* 0x000f62000c1e1900 */
[----:B------:R-:W-:-:S05]  /*1c30*/  IMAD.SHL.U32 R45, R30, 0x8, RZ ;  /* 0x000000081e2d7824 */ /* 0x000fca00078e00ff */
[----:B------:R-:W-:-:S13]  /*1c40*/  ISETP.GE.OR P1, PT, R45, R34, P0 ;  /* 0x000000222d00720c */ /* 0x000fda0000726670 */
[----:B----4-:R-:W4:Y:S01]  /*1c50*/  @!P1 LDG.E R46, [R20.64] ;  /* 0x00000024142e9981 */ /* 0x010f22000c1e1900 */
[----:B------:R-:W-:-:S05]  /*1c60*/  IADD3 R30, R30, c[0x0][0x1d4], RZ ;  /* 0x000075001e1e7a10 */ /* 0x000fca0007ffe0ff */
[----:B------:R-:W-:Y:S02]  /*1c70*/  IMAD.SHL.U32 R49, R30, 0x8, RZ ;  /* 0x000000081e317824 */ /* 0x000fe400078e00ff */
[----:B--2---:R-:W-:-:S04]  /*1c80*/  @!P3 IMAD R28, R28, c[0x0][0x1d8], RZ ;  /* 0x000076001c1cba24 */ /* 0x004fc800078e02ff */
[----:B------:R-:W-:Y:S02]  /*1c90*/  @!P3 IMAD R28, R28, 0x30, RZ ;  /* 0x000000301c1cb824 */ /* 0x000fe400078e02ff */
[----:B-----5:R-:W-:Y:S02]  /*1ca0*/  @!P5 IMAD R47, R47, c[0x0][0x1d8], RZ ;  /* 0x000076002f2fda24 */ /* 0x020fe400078e02ff */
[----:B------:R-:W-:Y:S02]  /*1cb0*/  @!P3 IMAD R28, R28, c[0x0][0x1d4], R31 ;  /* 0x000075001c1cba24 */ /* 0x000fe400078e021f */
[----:B------:R-:W-:-:S03]  /*1cc0*/  @!P5 IMAD R48, R47, 0x30, RZ ;  /* 0x000000302f30d824 */ /* 0x000fc600078e02ff */
[----:B------:R-:W-:Y:S01]  /*1cd0*/  @!P3 IADD3 R47, P2, R24, R28, RZ ;  /* 0x0000001c182fb210 */ /* 0x000fe20007f5e0ff */
[----:B------:R-:W-:-:S03]  /*1ce0*/  @!P5 IMAD R31, R48, c[0x0][0x1d4], R29 ;  /* 0x00007500301fda24 */ /* 0x000fc600078e021d */
[----:B------:R-:W-:Y:S02]  /*1cf0*/  @!P3 LEA.HI.X.SX32 R48, R28, R35, 0x1, P2 ;  /* 0x000000231c30b211 */ /* 0x000fe400010f0eff */
[----:B------:R-:W-:Y:S02]  /*1d00*/  ISETP.GE.AND P2, PT, R13, R2, PT ;  /* 0x000000020d00720c */ /* 0x000fe40003f46270 */
[----:B------:R-:W-:Y:S02]  /*1d10*/  @!P3 LEA R28, P4, R47, c[0x0][0x198], 0x1 ;  /* 0x000066002f1cba11 */ /* 0x000fe400078808ff */
[----:B------:R-:W-:Y:S02]  /*1d20*/  SEL R37, R37, RZ, P2 ;  /* 0x000000ff25257207 */ /* 0x000fe40001000000 */
[----:B------:R-:W-:Y:S02]  /*1d30*/  @!P3 LEA.HI.X R29, R47, c[0x0][0x19c], R48, 0x1, P4 ;  /* 0x000067002f1dba11 */ /* 0x000fe400020f0c30 */
[----:B------:R-:W-:-:S02]  /*1d40*/  @!P5 IADD3 R48, P4, R24, R31, RZ ;  /* 0x0000001f1830d210 */ /* 0x000fc40007f9e0ff */
[----:B------:R-:W-:Y:S01]  /*1d50*/  IADD3 R47, R30, c[0x0][0x1d4], RZ ;  /* 0x000075001e2f7a10 */ /* 0x000fe20007ffe0ff */
[----:B------:R0:W2:Y:S01]  /*1d60*/  @!P3 LDG.E R37, [R28.64] ;  /* 0x000000241c25b981 */ /* 0x0000a2000c1e1900 */
[-C--:B------:R-:W-:Y:S02]  /*1d70*/  ISETP.GE.OR P3, PT, R49, R34.reuse, P0 ;  /* 0x000000223100720c */ /* 0x080fe40000766670 */
[----:B------:R-:W-:Y:S01]  /*1d80*/  @!P5 LEA.HI.X.SX32 R31, R31, R35, 0x1, P4 ;  /* 0x000000231f1fd211 */ /* 0x000fe200020f0eff */
[----:B------:R-:W-:Y:S01]  /*1d90*/  IMAD.SHL.U32 R51, R47, 0x8, RZ ;  /* 0x000000082f337824 */ /* 0x000fe200078e00ff */
[----:B------:R-:W-:Y:S01]  /*1da0*/  @!P5 LEA R30, P4, R48, c[0x0][0x198], 0x1 ;  /* 0x00006600301eda11 */ /* 0x000fe200078808ff */
[----:B----4-:R-:W-:Y:S01]  /*1db0*/  @!P1 IMAD R46, R46, c[0x0][0x1d8], RZ ;  /* 0x000076002e2e9a24 */ /* 0x010fe200078e02ff */
[----:B------:R-:W-:Y:S02]  /*1dc0*/  SEL R38, R38, RZ, P2 ;  /* 0x000000ff26267207 */ /* 0x000fe40001000000 */
[----:B------:R-:W-:Y:S01]  /*1dd0*/  @!P5 LEA.HI.X R31, R48, c[0x0][0x19c], R31, 0x1, P4 ;  /* 0x00006700301fda11 */ /* 0x000fe200020f0c1f */
[----:B------:R-:W-:Y:S01]  /*1de0*/  @!P1 IMAD R46, R46, 0x30, RZ ;  /* 0x000000302e2e9824 */ /* 0x000fe200078e02ff */
[----:B------:R-:W-:-:S02]  /*1df0*/  ISETP.GE.OR P4, PT, R51, R34, P0 ;  /* 0x000000223300720c */ /* 0x000fc40000786670 */
[----:B0-----:R-:W-:Y:S01]  /*1e00*/  IADD3 R28, R47, c[0x0][0x1d4], RZ ;  /* 0x000075002f1c7a10 */ /* 0x001fe20007ffe0ff */
[----:B------:R-:W4:Y:S01]  /*1e10*/  @!P3 LDG.E R48, [R20.64] ;  /* 0x000000241430b981 */ /* 0x000f22000c1e1900 */
[----:B------:R-:W-:-:S03]  /*1e20*/  @!P1 IMAD R45, R46, c[0x0][0x1d4], R45 ;  /* 0x000075002e2d9a24 */ /* 0x000fc600078e022d */
[C---:B------:R-:W-:Y:S01]  /*1e30*/  IMAD.SHL.U32 R47, R28.reuse, 0x8, RZ ;  /* 0x000000081c2f7824 */ /* 0x040fe200078e00ff */
[----:B------:R-:W-:Y:S01]  /*1e40*/  IADD3 R28, R28, c[0x0][0x1d4], RZ ;  /* 0x000075001c1c7a10 */ /* 0x000fe20007ffe0ff */
[----:B------:R0:W5:Y:S01]  /*1e50*/  @!P5 LDG.E R38, [R30.64] ;  /* 0x000000241e26d981 */ /* 0x000162000c1e1900 */
[----:B------:R-:W-:Y:S02]  /*1e60*/  @!P1 IADD3 R29, P6, R24, R45, RZ ;  /* 0x0000002d181d9210 */ /* 0x000fe40007fde0ff */
[----:B------:R-:W-:Y:S01]  /*1e70*/  ISETP.GE.OR P5, PT, R47, R34, P0 ;  /* 0x000000222f00720c */ /* 0x000fe200007a6670 */
[----:B---3--:R-:W3:Y:S01]  /*1e80*/  @!P4 LDG.E R50, [R20.64] ;  /* 0x000000241432c981 */ /* 0x008ee2000c1e1900 */
[----:B------:R-:W-:Y:S01]  /*1e90*/  @!P1 LEA.HI.X.SX32 R46, R45, R35, 0x1, P6 ;  /* 0x000000232d2e9211 */ /* 0x000fe200030f0eff */
[C---:B0-----:R-:W-:Y:S01]  /*1ea0*/  IMAD.SHL.U32 R31, R28.reuse, 0x8, RZ ;  /* 0x000000081c1f7824 */ /* 0x041fe200078e00ff */
[----:B------:R-:W-:Y:S02]  /*1eb0*/  IADD3 R30, R28, c[0x0][0x1d4], RZ ;  /* 0x000075001c1e7a10 */ /* 0x000fe40007ffe0ff */
[----:B------:R-:W-:-:S04]  /*1ec0*/  @!P1 LEA R28, P6, R29, c[0x0][0x198], 0x1 ;  /* 0x000066001d1c9a11 */ /* 0x000fc800078c08ff */
[----:B------:R-:W-:Y:S01]  /*1ed0*/  @!P1 LEA.HI.X R29, R29, c[0x0][0x19c], R46, 0x1, P6 ;  /* 0x000067001d1d9a11 */ /* 0x000fe200030f0c2e */
[----:B------:R-:W-:Y:S01]  /*1ee0*/  IMAD.SHL.U32 R45, R30, 0x8, RZ ;  /* 0x000000081e2d7824 */ /* 0x000fe200078e00ff */
[-C--:B------:R-:W-:Y:S01]  /*1ef0*/  ISETP.GE.OR P6, PT, R31, R34.reuse, P0 ;  /* 0x000000221f00720c */ /* 0x080fe200007c6670 */
[----:B------:R-:W2:Y:S03]  /*1f00*/  @!P5 LDG.E R46, [R20.64] ;  /* 0x00000024142ed981 */ /* 0x000ea6000c1e1900 */
[----:B------:R-:W-:-:S09]  /*1f10*/  ISETP.GE.OR P0, PT, R45, R34, P0 ;  /* 0x000000222d00720c */ /* 0x000fd20000706670 */
[----:B------:R0:W5:Y:S04]  /*1f20*/  @!P6 LDG.E R30, [R20.64] ;  /* 0x00000024141ee981 */ /* 0x000168000c1e1900 */
[----:B------:R0:W5:Y:S01]  /*1f30*/  @!P0 LDG.E R52, [R20.64] ;  /* 0x0000002414348981 */ /* 0x000162000c1e1900 */
[----:B------:R-:W-:-:S06]  /*1f40*/  SEL R39, R39, RZ, P2 ;  /* 0x000000ff27277207 */ /* 0x000fcc0001000000 */
[----:B------:R1:W5:Y:S01]  /*1f50*/  @!P1 LDG.E R39, [R28.64] ;  /* 0x000000241c279981 */ /* 0x000362000c1e1900 */
[----:B------:R-:W-:Y:S02]  /*1f60*/  SEL R40, R40, RZ, P2 ;  /* 0x000000ff28287207 */ /* 0x000fe40001000000 */
[----:B------:R-:W-:Y:S02]  /*1f70*/  SEL R42, R42, RZ, P2 ;  /* 0x000000ff2a2a7207 */ /* 0x000fe40001000000 */
[----:B------:R-:W-:Y:S02]  /*1f80*/  SEL R41, R41, RZ, P2 ;  /* 0x000000ff29297207 */ /* 0x000fe40001000000 */
[----:B------:R-:W-:Y:S02]  /*1f90*/  SEL R44, R44, RZ, P2 ;  /* 0x000000ff2c2c7207 */ /* 0x000fe40001000000 */
[----:B------:R-:W-:Y:S01]  /*1fa0*/  SEL R43, R43, RZ, P2 ;  /* 0x000000ff2b2b7207 */ /* 0x000fe20001000000 */
[----:B----4-:R-:W-:-:S04]  /*1fb0*/  @!P3 IMAD R48, R48, c[0x0][0x1d8], RZ ;  /* 0x000076003030ba24 */ /* 0x010fc800078e02ff */
[----:B------:R-:W-:-:S04]  /*1fc0*/  @!P3 IMAD R48, R48, 0x30, RZ ;  /* 0x000000303030b824 */ /* 0x000fc800078e02ff */
[----:B------:R-:W-:Y:S02]  /*1fd0*/  @!P3 IMAD R49, R48, c[0x0][0x1d4], R49 ;  /* 0x000075003031ba24 */ /* 0x000fe400078e0231 */
[----:B---3--:R-:W-:-:S03]  /*1fe0*/  @!P4 IMAD R50, R50, c[0x0][0x1d8], RZ ;  /* 0x000076003232ca24 */ /* 0x008fc600078e02ff */
[----:B------:R-:W-:Y:S01]  /*1ff0*/  @!P3 IADD3 R48, P1, R24, R49, RZ ;  /* 0x000000311830b210 */ /* 0x000fe20007f3e0ff */
[----:B------:R-:W-:-:S03]  /*2000*/  @!P4 IMAD R50, R50, 0x30, RZ ;  /* 0x000000303232c824 */ /* 0x000fc600078e02ff */
[----:B------:R-:W-:Y:S01]  /*2010*/  @!P3 LEA.HI.X.SX32 R49, R49, R35, 0x1, P1 ;  /* 0x000000233131b211 */ /* 0x000fe200008f0eff */
[----:B------:R-:W-:Y:S01]  /*2020*/  @!P4 IMAD R51, R50, c[0x0][0x1d4], R51 ;  /* 0x000075003233ca24 */ /* 0x000fe200078e0233 */
[----:B-1----:R-:W-:-:S04]  /*2030*/  @!P3 LEA R28, P1, R48, c[0x0][0x198], 0x1 ;  /* 0x00006600301cba11 */ /* 0x002fc800078208ff */
[----:B------:R-:W-:Y:S01]  /*2040*/  @!P3 LEA.HI.X R29, R48, c[0x0][0x19c], R49, 0x1, P1 ;  /* 0x00006700301dba11 */ /* 0x000fe200008f0c31 */
[----:B--2---:R-:W-:Y:S01]  /*2050*/  @!P5 IMAD R46, R46, c[0x0][0x1d8], RZ ;  /* 0x000076002e2eda24 */ /* 0x004fe200078e02ff */
[----:B0-----:R-:W-:-:S03]  /*2060*/  @!P4 IADD3 R21, P1, R24, R51, RZ ;  /* 0x000000331815c210 */ /* 0x001fc60007f3e0ff */
[----:B------:R0:W2:Y:S01]  /*2070*/  @!P3 LDG.E R40, [R28.64] ;  /* 0x000000241c28b981 */ /* 0x0000a2000c1e1900 */
[----:B------:R-:W-:Y:S01]  /*2080*/  @!P5 IMAD R48, R46, 0x30, RZ ;  /* 0x000000302e30d824 */ /* 0x000fe200078e02ff */
[----:B------:R-:W-:Y:S02]  /*2090*/  @!P4 LEA.HI.X.SX32 R46, R51, R35, 0x1, P1 ;  /* 0x00000023332ec211 */ /* 0x000fe400008f0eff */
[C---:B------:R-:W-:Y:S01]  /*20a0*/  @!P4 LEA R20, P1, R21.reuse, c[0x0][0x198], 0x1 ;  /* 0x000066001514ca11 */ /* 0x040fe200078208ff */
[----:B------:R-:W-:Y:S02]  /*20b0*/  @!P5 IMAD R47, R48, c[0x0][0x1d4], R47 ;  /* 0x00007500302fda24 */ /* 0x000fe400078e022f */
[----:B-----5:R-:W-:Y:S01]  /*20c0*/  @!P6 IMAD R30, R30, c[0x0][0x1d8], RZ ;  /* 0x000076001e1eea24 */ /* 0x020fe200078e02ff */
[----:B------:R-:W-:Y:S02]  /*20d0*/  @!P4 LEA.HI.X R21, R21, c[0x0][0x19c], R46, 0x1, P1 ;  /* 0x000067001515ca11 */ /* 0x000fe400008f0c2e */
[----:B0-----:R-:W-:Y:S01]  /*20e0*/  @!P5 IADD3 R28, P1, R24, R47, RZ ;  /* 0x0000002f181cd210 */ /* 0x001fe20007f3e0ff */
[----:B------:R-:W-:-:S02]  /*20f0*/  @!P6 IMAD R30, R30, 0x30, RZ ;  /* 0x000000301e1ee824 */ /* 0x000fc400078e02ff */
[----:B------:R-:W-:Y:S01]  /*2100*/  @!P0 IMAD R52, R52, c[0x0][0x1d8], RZ ;  /* 0x0000760034348a24 */ /* 0x000fe200078e02ff */
[----:B------:R-:W-:Y:S01]  /*2110*/  @!P5 LEA.HI.X.SX32 R47, R47, R35, 0x1, P1 ;  /* 0x000000232f2fd211 */ /* 0x000fe200008f0eff */
[----:B------:R-:W-:Y:S01]  /*2120*/  @!P6 IMAD R31, R30, c[0x0][0x1d4], R31 ;  /* 0x000075001e1fea24 */ /* 0x000fe200078e021f */
[----:B------:R-:W-:Y:S01]  /*2130*/  @!P5 LEA R46, P3, R28, c[0x0][0x198], 0x1 ;  /* 0x000066001c2eda11 */ /* 0x000fe200078608ff */
[----:B------:R-:W-:Y:S01]  /*2140*/  @!P0 IMAD R52, R52, 0x30, RZ ;  /* 0x0000003034348824 */ /* 0x000fe200078e02ff */
[----:B------:R0:W3:Y:S02]  /*2150*/  @!P4 LDG.E R42, [R20.64] ;  /* 0x00000024142ac981 */ /* 0x0000e4000c1e1900 */
[----:B------:R-:W-:Y:S01]  /*2160*/  @!P5 LEA.HI.X R47, R28, c[0x0][0x19c], R47, 0x1, P3 ;  /* 0x000067001c2fda11 */ /* 0x000fe200018f0c2f */
[----:B------:R-:W-:-:S04]  /*2170*/  @!P0 IMAD R45, R52, c[0x0][0x1d4], R45 ;  /* 0x00007500342d8a24 */ /* 0x000fc800078e022d */
[----:B------:R-:W4:Y:S01]  /*2180*/  @!P5 LDG.E R41, [R46.64] ;  /* 0x000000242e29d981 */ /* 0x000f22000c1e1900 */
[C---:B0-----:R-:W-:Y:S02]  /*2190*/  @!P6 IADD3 R21, P4, R24.reuse, R31, RZ ;  /* 0x0000001f1815e210 */ /* 0x041fe40007f9e0ff */
[----:B------:R-:W-:Y:S02]  /*21a0*/  @!P0 IADD3 R29, P3, R24, R45, RZ ;  /* 0x0000002d181d8210 */ /* 0x000fe40007f7e0ff */
[----:B------:R-:W-:Y:S02]  /*21b0*/  @!P6 LEA.HI.X.SX32 R48, R31, R35, 0x1, P4 ;  /* 0x000000231f30e211 */ /* 0x000fe400020f0eff */
[C---:B------:R-:W-:Y:S02]  /*21c0*/  @!P6 LEA R20, P4, R21.reuse, c[0x0][0x198], 0x1 ;  /* 0x000066001514ea11 */ /* 0x040fe400078808ff */
[----:B------:R-:W-:Y:S02]  /*21d0*/  ISETP.NE.U32.AND P1, PT, RZ, c[0x0][0x200], PT ;  /* 0x00008000ff007a0c */ /* 0x000fe40003f25070 */
[----:B------:R-:W-:-:S02]  /*21e0*/  @!P6 LEA.HI.X R21, R21, c[0x0][0x19c], R48, 0x1, P4 ;  /* 0x000067001515ea11 */ /* 0x000fc400020f0c30 */
[----:B------:R-:W-:Y:S02]  /*21f0*/  @!P0 LEA.HI.X.SX32 R30, R45, R35, 0x1, P3 ;  /* 0x000000232d1e8211 */ /* 0x000fe400018f0eff */
[C---:B------:R-:W-:Y:S01]  /*2200*/  @!P0 LEA R28, P3, R29.reuse, c[0x0][0x198], 0x1 ;  /* 0x000066001d1c8a11 */ /* 0x040fe200078608ff */
[----:B------:R0:W5:Y:S01]  /*2210*/  @!P6 LDG.E R44, [R20.64] ;  /* 0x00000024142ce981 */ /* 0x000162000c1e1900 */
[----:B------:R-:W-:Y:S02]  /*2220*/  ISETP.NE.AND.EX P1, PT, RZ, c[0x0][0x204], PT, P1 ;  /* 0x00008100ff007a0c */ /* 0x000fe40003f25310 */
[----:B------:R-:W-:-:S05]  /*2230*/  @!P0 LEA.HI.X R29, R29, c[0x0][0x19c], R30, 0x1, P3 ;  /* 0x000067001d1d8a11 */ /* 0x000fca00018f0c1e */
[----:B------:R-:W5:Y:S06]  /*2240*/  @!P0 LDG.E R43, [R28.64] ;  /* 0x000000241c2b8981 */ /* 0x000f6c000c1e1900 */
[----:B------:R-:W-:Y:S02]  /*2250*/  @P1 SHF.R.S32.HI R48, RZ, 0x1f, R13 ;  /* 0x0000001fff301819 */ /* 0x000fe4000001140d */
[----:B------:R-:W-:-:S04]  /*2260*/  @P1 IADD3 R30, P2, P3, R13, c[0x0][0x200], R17 ;  /* 0x000080000d1e1a10 */ /* 0x000fc80007b5e011 */
[----:B------:R-:W-:-:S05]  /*2270*/  @P1 IADD3.X R31, R48, c[0x0][0x204], R19, P2, P3 ;  /* 0x00008100301f1a10 */ /* 0x000fca00017e6413 */
[----:B------:R-:W5:Y:S01]  /*2280*/  @P1 LDG.E.U8 R30, [R30.64] ;  /* 0x000000241e1e1981 */ /* 0x000f62000c1e1100 */
[----:B0-----:R-:W-:-:S06]  /*2290*/  HMUL2 R21, R4, R37 ;  /* 0x0000002504157232 */ /* 0x001fcc0000000000 */
[----:B------:R-:W-:-:S10]  /*22a0*/  HFMA2.MMA R21, R5, R38, R21 ;  /* 0x0000002605157235 */ /* 0x000fd40000000015 */
[----:B------:R-:W-:-:S06]  /*22b0*/  HFMA2 R21, R6, R39, R21 ;  /* 0x0000002706157231 */ /* 0x000fcc0000000015 */
[----:B--2---:R-:W-:-:S10]  /*22c0*/  HFMA2.MMA R21, R7, R40, R21 ;  /* 0x0000002807157235 */ /* 0x004fd40000000015 */
[----:B---3--:R-:W-:-:S06]  /*22d0*/  HFMA2 R21, R9, R42, R21 ;  /* 0x0000002a09157231 */ /* 0x008fcc0000000015 */
[----:B----4-:R-:W-:-:S10]  /*22e0*/  HFMA2.MMA R21, R10, R41, R21 ;  /* 0x000000290a157235 */ /* 0x010fd40000000015 */
[----:B-----5:R-:W-:-:S06]  /*22f0*/  HFMA2 R21, R11, R44, R21 ;  /* 0x0000002c0b157231 */ /* 0x020fcc0000000015 */
[----:B------:R-:W-:-:S10]  /*2300*/  HFMA2.MMA R21, R12, R43, R21 ;  /* 0x0000002b0c157235 */ /* 0x000fd40000000015 */
[--C-:B------:R-:W-:Y:S02]  /*2310*/  HADD2.F32 R20, -RZ, R21.reuse.H0_H0 ;  /* 0x20000015ff147230 */ /* 0x100fe40000004100 */
[----:B------:R-:W-:Y:S01]  /*2320*/  HADD2.F32 R21, -RZ, R21.H1_H1 ;  /* 0x30000015ff157230 */ /* 0x000fe20000004100 */
[----:B------:R-:W-:-:S04]  /*2330*/  ISETP.NE.AND P0, PT, R30, RZ, P1 ;  /* 0x000000ff1e00720c */ /* 0x000fc80000f05270 */
[----:B------:R-:W-:Y:S01]  /*2340*/  FADD.FTZ R45, R20, R21 ;  /* 0x00000015142d7221 */ /* 0x000fe20000010000 */
[----:B------:R-:W-:Y:S06]  /*2350*/  BRA.DIV ~URZ, `(.L_x_1917) ;  /* 0x000031f27f007947 */ /* 0x000fec000b800000 */
[----:B------:R0:W1:Y:S02]  /*2360*/  SHFL.BFLY PT, R30, R45, 0x2, 0x1f ;  /* 0x0c401f002d1e7f89 */ /* 0x00006400000e0000 */
.L_x_1968:
[----:B01----:R-:W-:Y:S01]  /*2370*/  FADD.FTZ R45, R45, R30 ;  /* 0x0000001e2d2d7221 */ /* 0x003fe20000010000 */
[----:B------:R-:W-:Y:S05]  /*2380*/  BRA.DIV ~URZ, `(.L_x_1918) ;  /* 0x000032227f007947 */ /* 0x000fea000b800000 */
[----:B------:R0:W1:Y:S02]  /*2390*/  SHFL.BFLY PT, R30, R45, 0x1, 0x1f ;  /* 0x0c201f002d1e7f89 */ /* 0x00006400000e0000 */
.L_x_1969:
        /* <DEDUP_REMOVED lines=15> */
[----:B------:R-:W-:-:S04]  /*2490*/  @P1 SEL R28, R27, RZ, !P3 ;  /* 0x000000ff1b1c1207 */ /* 0x000fc80005800000 */
[----:B------:R-:W-:-:S04]  /*24a0*/  @P1 IADD3 R31, R28, R13, -R2 ;  /* 0x0000000d1c1f1210 */ /* 0x000fc80007ffe802 */
[----:B------:R-:W0:Y:S01]  /*24b0*/  @P1 I2F R46, R31 ;  /* 0x0000001f002e1306 */ /* 0x000e220000201400 */
[----:B------:R-:W-:Y:S01]  /*24c0*/  FMUL.FTZ R29, R30, c[0x0][0x1f0] ;  /* 0x00007c001e1d7a20 */ /* 0x000fe20000410000 */
[----:B--2---:R-:W-:Y:S02]  /*24d0*/  @P1 HADD2.F32 R45, -RZ, R45.H0_H0 ;  /* 0x2000002dff2d1230 */ /* 0x004fe40000004100 */
[----:B---3--:R-:W-:-:S05]  /*24e0*/  @P2 HADD2.F32 R28, -RZ, R20.H0_H0 ;  /* 0x20000014ff1c2230 */ /* 0x008fca0000004100 */
[----:B------:R-:W-:Y:S02]  /*24f0*/  @P2 FADD.FTZ R29, R29, R28 ;  /* 0x0000001c1d1d2221 */ /* 0x000fe40000010000 */
[----:B------:R-:W-:Y:S02]  /*2500*/  IMAD.IADD R28, R13, 0x1, -R25 ;  /* 0x000000010d1c7824 */ /* 0x000fe400078e0a19 */
[----:B0-----:R-:W-:-:S05]  /*2510*/  @P1 FFMA.FTZ R29, R46, R45, R29 ;  /* 0x0000002d2e1d1223 */ /* 0x001fca000001001d */
[----:B------:R0:W-:Y:S01]  /*2520*/  STS [R28.X4+0x90], R29 ;  /* 0x0000901d1c007388 */ /* 0x0001e20000004800 */
[----:B------:R-:W-:-:S03]  /*2530*/  @!P0 FMNMX.FTZ R0, R0, R29, !PT ;  /* 0x0000001d00008209 */ /* 0x000fc60007810000 */
.L_x_1920:
[----:B------:R-:W-:Y:S05]  /*2540*/  BSYNC B1 ;  /* 0x0000000000017941 */ /* 0x000fea0003800000 */
.L_x_1919:
[----:B------:R-:W-:-:S04]  /*2550*/  IADD3 R13, R13, 0x10, RZ ;  /* 0x000000100d0d7810 */ /* 0x000fc80007ffe0ff */
[----:B------:R-:W-:-:S13]  /*2560*/  ISETP.GE.AND P0, PT, R13, R3, PT ;  /* 0x000000030d00720c */ /* 0x000fda0003f06270 */
[----:B0-----:R-:W-:Y:S05]  /*2570*/  @!P0 BRA `(.L_x_1921) ;  /* 0xfffff48000008947 */ /* 0x001fea000383ffff */
.L_x_1916:
[----:B------:R-:W-:Y:S05]  /*2580*/  BSYNC B0 ;  /* 0x0000000000007941 */ /* 0x000fea0003800000 */
.L_x_1915:
[----:B------:R-:W-:Y:S01]  /*2590*/  SHF.R.S32.HI R3, RZ, 0x1f, R16 ;  /* 0x0000001fff037819 */ /* 0x000fe20000011410 */
[----:B------:R-:W-:Y:S05]  /*25a0*/  BRA.DIV ~URZ, `(.L_x_1922) ;  /* 0x000030627f007947 */ /* 0x000fea000b800000 */
[----:B------:R0:W4:Y:S02]  /*25b0*/  SHFL.BFLY PT, R30, R0, 0x10, 0x1f ;  /* 0x0e001f00001e7f89 */ /* 0x00012400000e0000 */
.L_x_1970:
[----:B----4-:R-:W-:Y:S01]  /*25c0*/  FMNMX.FTZ R45, R30, R0, !PT ;  /* 0x000000001e2d7209 */ /* 0x010fe20007810000 */
[----:B------:R-:W-:Y:S05]  /*25d0*/  BRA.DIV ~URZ, `(.L_x_1923) ;  /* 0x000030a27f007947 */ /* 0x000fea000b800000 */
[----:B0--3--:R-:W0:Y:S02]  /*25e0*/  SHFL.BFLY PT, R0, R45, 0x8, 0x1f ;  /* 0x0d001f002d007f89 */ /* 0x009e2400000e0000 */
[----:B0-----:R-:W-:-:S05]  /*25f0*/  FMNMX.FTZ R0, R45, R0, !PT ;  /* 0x000000002d007209 */ /* 0x001fca0007810000 */
[----:B------:R0:W3:Y:S02]  /*2600*/  SHFL.BFLY PT, R30, R0, 0x4, 0x1f ;  /* 0x0c801f00001e7f89 */ /* 0x0000e400000e0000 */
.L_x_1971:
[----:B------:R-:W-:Y:S01]  /*2610*/  LEA.HI R3, R3, R16, RZ, 0x5 ;  /* 0x0000001003037211 */ /* 0x000fe200078f28ff */
[----:B------:R-:W-:Y:S03]  /*2620*/  WARPSYNC 0xffffffff ;  /* 0xffffffff00007948 */ /* 0x000fe60003800000 */
[----:B------:R-:W-:-:S05]  /*2630*/  LOP3.LUT R5, R3, 0xffffffe0, RZ, 0xc0, !PT ;  /* 0xffffffe003057812 */ /* 0x000fca00078ec0ff */
[----:B------:R-:W-:-:S05]  /*2640*/  IMAD.IADD R5, R16, 0x1, -R5 ;  /* 0x0000000110057824 */ /* 0x000fca00078e0a05 */
[----:B------:R-:W-:-:S13]  /*2650*/  ISETP.NE.AND P0, PT, R5, RZ, PT ;  /* 0x000000ff0500720c */ /* 0x000fda0003f05270 */
[----:B---3--:R-:W-:Y:S02]  /*2660*/  @!P0 FMNMX.FTZ R30, R30, R0, !PT ;  /* 0x000000001e1e8209 */ /* 0x008fe40007810000 */
        /* <DEDUP_REMOVED lines=8> */
[----:B------:R-:W-:-:S05]  /*26f0*/  ISETP.GT.AND P2, PT, R9, R2, PT ;  /* 0x000000020900720c */ /* 0x000fca0003f44270 */
[----:B------:R-:W0:Y:S04]  /*2700*/  @!P0 LDS R0, [R5.X4] ;  /* 0x0000000005008984 */ /* 0x000e280000004800 */
[----:B0--3--:R-:W0:Y:S02]  /*2710*/  SHFL.BFLY PT, R3, R0, 0x1, 0x1f ;  /* 0x0c201f0000037f89 */ /* 0x009e2400000e0000 */
[----:B0-----:R-:W-:-:S05]  /*2720*/  FMNMX.FTZ R3, R3, R0, !PT ;  /* 0x0000000003037209 */ /* 0x001fca0007810000 */
[----:B------:R0:W3:Y:S01]  /*2730*/  SHFL.IDX PT, R12, R3, RZ, 0x1f ;  /* 0x00001fff030c7589 */ /* 0x0000e200000e0000 */
[----:B------:R-:W-:Y:S05]  /*2740*/  @P2 BRA `(.L_x_1925) ;  /* 0x0000019000002947 */ /* 0x000fea0003800000 */
[----:B------:R-:W-:Y:S01]  /*2750*/  ISETP.NE.U32.AND P0, PT, RZ, c[0x0][0x200], PT ;  /* 0x00008000ff007a0c */ /* 0x000fe20003f05070 */
[----:B------:R-:W-:Y:S02]  /*2760*/  IMAD.MOV.U32 R6, RZ, RZ, RZ ;  /* 0x000000ffff067224 */ /* 0x000fe400078e00ff */
[----:B------:R-:W-:Y:S01]  /*2770*/  IMAD.MOV.U32 R0, RZ, RZ, R9 ;  /* 0x000000ffff007224 */ /* 0x000fe200078e0009 */
[----:B------:R-:W-:-:S07]  /*2780*/  ISETP.NE.AND.EX P0, PT, RZ, c[0x0][0x204], PT, P0 ;  /* 0x00008100ff007a0c */ /* 0x000fce0003f05300 */
.L_x_1929:
[----:B0-----:R-:W-:Y:S01]  /*2790*/  IMAD.IADD R3, R0, 0x1, -R25 ;  /* 0x0000000100037824 */ /* 0x001fe200078e0a19 */
[----:B------:R-:W-:Y:S04]  /*27a0*/  BSSY B1, `(.L_x_1926) ;  /* 0x000000e000017945 */ /* 0x000fe80003800000 */
[----:B------:R-:W-:Y:S01]  /*27b0*/  LEA R14, R3, 0x90, 0x2 ;  /* 0x00000090030e7811 */ /* 0x000fe200078e10ff */
[----:B------:R-:W-:Y:S05]  /*27c0*/  @!P0 BRA `(.L_x_1927) ;  /* 0x0000007000008947 */ /* 0x000fea0003800000 */
[----:B------:R-:W-:Y:S02]  /*27d0*/  SHF.R.S32.HI R10, RZ, 0x1f, R0 ;  /* 0x0000001fff0a7819 */ /* 0x000fe40000011400 */
[----:B------:R-:W-:-:S04]  /*27e0*/  IADD3 R4, P1, P3, R0, c[0x0][0x200], R17 ;  /* 0x0000800000047a10 */ /* 0x000fc80007b3e011 */
[----:B------:R-:W-:-:S05]  /*27f0*/  IADD3.X R5, R10, c[0x0][0x204], R19, P1, P3 ;  /* 0x000081000a057a10 */ /* 0x000fca0000fe6413 */
[----:B------:R-:W4:Y:S02]  /*2800*/  LDG.E.U8 R4, [R4.64] ;  /* 0x0000002404047981 */ /* 0x000f24000c1e1100 */
[----:B----4-:R-:W-:-:S13]  /*2810*/  ISETP.NE.AND P1, PT, R4, RZ, PT ;  /* 0x000000ff0400720c */ /* 0x010fda0003f25270 */
[----:B------:R-:W-:Y:S01]  /*2820*/  @P1 IMAD.MOV.U32 R3, RZ, RZ, RZ ;  /* 0x000000ffff031224 */ /* 0x000fe200078e00ff */
[----:B------:R-:W-:Y:S05]  /*2830*/  @P1 BRA `(.L_x_1928) ;  /* 0x0000004000001947 */ /* 0x000fea0003800000 */
.L_x_1927:
[----:B------:R-:W0:Y:S02]  /*2840*/  LDS R3, [R14] ;  /* 0x000000000e037984 */ /* 0x000e240000000800 */
[----:B0--3--:R-:W-:-:S04]  /*2850*/  FADD.FTZ R3, -R12, R3 ;  /* 0x000000030c037221 */ /* 0x009fc80000010100 */
[----:B------:R-:W-:-:S06]  /*2860*/  FMUL.FTZ R3, R3, 1.4426950216293334961 ;  /* 0x3fb8aa3b03037820 */ /* 0x000fcc0000410000 */
[----:B------:R-:W0:Y:S02]  /*2870*/  MUFU.EX2 R3, R3 ;  /* 0x0000000300037308 */ /* 0x000e240000000800 */
.L_x_1928:
[----:B------:R-:W-:Y:S05]  /*2880*/  BSYNC B1 ;  /* 0x0000000000017941 */ /* 0x000fea0003800000 */
.L_x_1926:
[----:B0-----:R0:W-:Y:S01]  /*2890*/  STS [R14], R3 ;  /* 0x000000030e007388 */ /* 0x0011e20000000800 */
[----:B------:R-:W-:Y:S01]  /*28a0*/  IADD3 R0, R0, 0x40, RZ ;  /* 0x0000004000007810 */ /* 0x000fe20007ffe0ff */
[----:B------:R-:W-:-:S03]  /*28b0*/  FADD.FTZ R6, R3, R6 ;  /* 0x0000000603067221 */ /* 0x000fc60000010000 */
[----:B------:R-:W-:-:S13]  /*28c0*/  ISETP.GT.AND P1, PT, R0, R2, PT ;  /* 0x000000020000720c */ /* 0x000fda0003f24270 */
[----:B0-----:R-:W-:Y:S05]  /*28d0*/  @!P1 BRA `(.L_x_1929) ;  /* 0xfffffeb000009947 */ /* 0x001fea000383ffff */
.L_x_1925:
[----:B------:R-:W-:Y:S05]  /*28e0*/  BSYNC B0 ;  /* 0x0000000000007941 */ /* 0x000fea0003800000 */
.L_x_1924:
[----:B0-----:R-:W0:Y:S01]  /*28f0*/  SHFL.BFLY PT, R3, R6, 0x10, 0x1f ;  /* 0x0e001f0006037f89 */ /* 0x001e2200000e0000 */
[----:B------:R-:W-:Y:S01]  /*2900*/  LOP3.LUT P0, R10, R16, 0x1f, RZ, 0xc0, !PT ;  /* 0x0000001f100a7812 */ /* 0x000fe2000780c0ff */
[----:B---3--:R-:W-:Y:S01]  /*2910*/  IMAD.MOV.U32 R12, RZ, RZ, c[0x0][0x1ec] ;  /* 0x00007b00ff0c7624 */ /* 0x008fe200078e00ff */
[----:B------:R-:W-:Y:S02]  /*2920*/  ULDC.U8 UR4, c[0x0][0x26c] ;  /* 0x00009b0000047ab9 */ /* 0x000fe40000000000 */
[----:B------:R-:W-:Y:S02]  /*2930*/  ISETP.GT.U32.AND P1, PT, R10, 0x1, PT ;  /* 0x000000010a00780c */ /* 0x000fe40003f24070 */
[----:B------:R-:W-:Y:S01]  /*2940*/  ISETP.NE.AND P4, PT, RZ, UR4, PT ;  /* 0x00000004ff007c0c */ /* 0x000fe2000bf85270 */
[----:B0-----:R-:W-:-:S06]  /*2950*/  FADD.FTZ R3, R3, R6 ;  /* 0x0000000603037221 */ /* 0x001fcc0000010000 */
[----:B------:R-:W-:Y:S01]  /*2960*/  @!P0 SHF.R.U32.HI R6, RZ, 0x3, R16 ;  /* 0x00000003ff068819 */ /* 0x000fe20000011610 */
[----:B------:R-:W0:Y:S03]  /*2970*/  SHFL.BFLY PT, R0, R3, 0x8, 0x1f ;  /* 0x0d001f0003007f89 */ /* 0x000e2600000e0000 */
[----:B------:R-:W-:Y:S01]  /*2980*/  @!P0 LOP3.LUT R6, R6, 0x1ffffffc, RZ, 0xc0, !PT ;  /* 0x1ffffffc06068812 */ /* 0x000fe200078ec0ff */
[----:B0-----:R-:W-:Y:S01]  /*2990*/  FADD.FTZ R0, R3, R0 ;  /* 0x0000000003007221 */ /* 0x001fe20000010000 */
[----:B------:R-:W-:-:S04]  /*29a0*/  SHF.R.S32.HI R3, RZ, 0x1f, R2 ;  /* 0x0000001fff037819 */ /* 0x000fc80000011402 */
[----:B------:R-:W0:Y:S02]  /*29b0*/  SHFL.BFLY PT, R5, R0, 0x4, 0x1f ;  /* 0x0c801f0000057f89 */ /* 0x000e2400000e0000 */
[----:B0-----:R-:W-:-:S05]  /*29c0*/  FADD.FTZ R5, R0, R5 ;  /* 0x0000000500057221 */ /* 0x001fca0000010000 */
[----:B------:R-:W0:Y:S02]  /*29d0*/  SHFL.BFLY PT, R4, R5, 0x2, 0x1f ;  /* 0x0c401f0005047f89 */ /* 0x000e2400000e0000 */
[----:B0-----:R-:W-:Y:S01]  /*29e0*/  FADD.FTZ R4, R5, R4 ;  /* 0x0000000405047221 */ /* 0x001fe20000010000 */
[----:B------:R-:W-:-:S04]  /*29f0*/  SHF.R.S32.HI R5, RZ, 0x1f, R16 ;  /* 0x0000001fff057819 */ /* 0x000fc80000011410 */
[----:B------:R-:W0:Y:S01]  /*2a00*/  SHFL.BFLY PT, R7, R4, 0x1, 0x1f ;  /* 0x0c201f0004077f89 */ /* 0x000e2200000e0000 */
[----:B------:R-:W-:Y:S01]  /*2a10*/  LEA.HI R0, R5, R16, RZ, 0x3 ;  /* 0x0000001005007211 */ /* 0x000fe200078f18ff */
[----:B0-----:R-:W-:Y:S01]  /*2a20*/  FADD.FTZ R7, R4, R7 ;  /* 0x0000000704077221 */ /* 0x001fe20000010000 */
[----:B------:R-:W-:Y:S02]  /*2a30*/  LEA.HI R4, R3, R2, RZ, 0x3 ;  /* 0x0000000203047211 */ /* 0x000fe400078f18ff */
[----:B------:R-:W-:Y:S02]  /*2a40*/  LOP3.LUT R3, R0, 0xfffffff8, RZ, 0xc0, !PT ;  /* 0xfffffff800037812 */ /* 0x000fe400078ec0ff */
[----:B------:R0:W-:Y:S01]  /*2a50*/  @!P0 STS [R6+0x8], R7 ;  /* 0x0000080706008388 */ /* 0x0001e20000000800 */
[----:B------:R-:W-:Y:S02]  /*2a60*/  LOP3.LUT R11, R4, 0xfffffff8, RZ, 0xc0, !PT ;  /* 0xfffffff8040b7812 */ /* 0x000fe400078ec0ff */
[----:B------:R-:W-:Y:S01]  /*2a70*/  IMAD.IADD R5, R16, 0x1, -R3 ;  /* 0x0000000110057824 */ /* 0x000fe200078e0a03 */
[----:B------:R-:W-:Y:S01]  /*2a80*/  BAR.SYNC.DEFER_BLOCKING 0x0 ;  /* 0x0000000000007b1d */ /* 0x000fe20000010000 */
[----:B------:R-:W-:-:S02]  /*2a90*/  SHF.R.S32.HI R0, RZ, 0x3, R0 ;  /* 0x00000003ff007819 */ /* 0x000fc40000011400 */
[----:B------:R-:W-:Y:S02]  /*2aa0*/  IADD3 R11, -R11, R2, RZ ;  /* 0x000000020b0b7210 */ /* 0x000fe40007ffe1ff */
[----:B------:R-:W-:Y:S02]  /*2ab0*/  ISETP.GT.AND P0, PT, R5, 0x5, PT ;  /* 0x000000050500780c */ /* 0x000fe40003f04270 */
[----:B------:R-:W-:Y:S02]  /*2ac0*/  IMNMX R3, R12, c[0x0][0x1d4], PT ;  /* 0x000075000c037a17 */ /* 0x000fe40003800200 */
[----:B------:R-:W-:Y:S02]  /*2ad0*/  ISETP.NE.OR P3, PT, R0, R11, P0 ;  /* 0x0000000b0000720c */ /* 0x000fe40000765670 */
[----:B------:R-:W-:-:S04]  /*2ae0*/  IADD3 R3, R3, 0x4, RZ ;  /* 0x0000000403037810 */ /* 0x000fc80007ffe0ff */
[----:B0-----:R-:W-:-:S04]  /*2af0*/  SHF.R.S32.HI R6, RZ, 0x1f, R3 ;  /* 0x0000001fff067819 */ /* 0x001fc80000011403 */
[----:B------:R-:W-:Y:S01]  /*2b00*/  LEA.HI R6, R6, R3, RZ, 0x2 ;  /* 0x0000000306067211 */ /* 0x000fe200078f10ff */
[----:B------:R0:W3:Y:S01]  /*2b10*/  @!P1 LDS R7, [R10.X4+0x8] ;  /* 0x000008000a079984 */ /* 0x0000e20000004800 */
[----:B------:R-:W-:-:S04]  /*2b20*/  ISETP.EQ.U32.AND P1, PT, RZ, c[0x0][0x190], PT ;  /* 0x00006400ff007a0c */ /* 0x000fc80003f22070 */
[----:B------:R-:W-:Y:S01]  /*2b30*/  ISETP.EQ.OR.EX P1, PT, RZ, c[0x0][0x194], P3, P1 ;  /* 0x00006500ff007a0c */ /* 0x000fe20001f22710 */
[----:B0-----:R-:W-:-:S12]  /*2b40*/  CS2R R10, SRZ ;  /* 0x00000000000a7805 */ /* 0x001fd8000001ff00 */
[----:B------:R-:W0:Y:S04]  /*2b50*/  @!P1 S2R R24, SR_CTAID.X ;  /* 0x0000000000189919 */ /* 0x000e280000002500 */
[----:B---3--:R-:W3:Y:S02]  /*2b60*/  SHFL.BFLY PT, R4, R7, 0x1, 0x1f ;  /* 0x0c201f0007047f89 */ /* 0x008ee400000e0000 */
[----:B---3--:R-:W-:-:S05]  /*2b70*/  FADD.FTZ R4, R4, R7 ;  /* 0x0000000704047221 */ /* 0x008fca0000010000 */
[----:B------:R3:W4:Y:S01]  /*2b80*/  SHFL.IDX PT, R14, R4, RZ, 0x1f ;  /* 0x00001fff040e7589 */ /* 0x00072200000e0000 */
[----:B------:R-:W-:Y:S05]  /*2b90*/  @!P4 BRA `(.L_x_1930) ;  /* 0x000000600000c947 */ /* 0x000fea0003800000 */
[----:B0-----:R-:W0:Y:S04]  /*2ba0*/  S2R R3, SR_CTAID.X ;  /* 0x0000000000037919 */ /* 0x001e280000002500 */
[----:B---3--:R-:W0:Y:S02]  /*2bb0*/  S2R R4, SR_CTAID.Y ;  /* 0x0000000000047919 */ /* 0x008e240000002600 */
[----:B0-----:R-:W-:-:S04]  /*2bc0*/  IMAD R3, R4, c[0x0][0x1d8], R3 ;  /* 0x0000760004037a24 */ /* 0x001fc800078e0203 */
[----:B------:R-:W-:-:S04]  /*2bd0*/  IMAD R3, R3, c[0x0][0x268], R12 ;  /* 0x00009a0003037a24 */ /* 0x000fc800078e020c */
[----:B------:R-:W-:-:S05]  /*2be0*/  IMAD R10, R3, c[0x0][0x1d4], RZ ;  /* 0x00007500030a7a24 */ /* 0x000fca00078e02ff */
[----:B------:R-:W-:Y:S02]  /*2bf0*/  SHF.R.S32.HI R11, RZ, 0x1f, R10 ;  /* 0x0000001fff0b7819 */ /* 0x000fe4000001140a */
.L_x_1930:
[----:B0-----:R-:W-:Y:S01]  /*2c00*/  IMAD.SHL.U32 R20, R6, 0x4, RZ ;  /* 0x0000000406147824 */ /* 0x001fe200078e00ff */
[----:B------:R-:W-:Y:S01]  /*2c10*/  BSSY B0, `(.L_x_1931) ;  /* 0x000001a000007945 */ /* 0x000fe20003800000 */
[----:B------:R-:W-:Y:S01]  /*2c20*/  IMAD.SHL.U32 R3, R5, 0x8, RZ ;  /* 0x0000000805037824 */ /* 0x000fe200078e00ff */
[----:B------:R-:W-:Y:S01]  /*2c30*/  CS2R R6, SRZ ;  /* 0x0000000000067805 */ /* 0x000fe2000001ff00 */
[----:B------:R-:W-:Y:S01]  /*2c40*/  @!P1 IMAD.MOV.U32 R13, RZ, RZ, 0x2 ;  /* 0x00000002ff0d9424 */ /* 0x000fe200078e00ff */
[----:B------:R-:W-:Y:S01]  /*2c50*/  LOP3.LUT R20, R20, 0xfffffff0, RZ, 0xc0, !PT ;  /* 0xfffffff014147812 */ /* 0x000fe200078ec0ff */
[----:B------:R-:W-:Y:S01]  /*2c60*/  @!P1 IMAD R12, R24, 0x30, R3 ;  /* 0x00000030180c9824 */ /* 0x000fe200078e0203 */
[----:B---3--:R-:W-:Y:S02]  /*2c70*/  CS2R R4, SRZ ;  /* 0x0000000000047805 */ /* 0x008fe4000001ff00 */
[----:B------:R-:W-:Y:S01]  /*2c80*/  IADD3 R37, R20, 0x90, RZ ;  /* 0x0000009014257810 */ /* 0x000fe20007ffe0ff */
[----:B------:R-:W-:Y:S01]  /*2c90*/  @!P1 IMAD.WIDE R12, R12, R13, c[0x0][0x190] ;  /* 0x000064000c0c9625 */ /* 0x000fe200078e020d */
[----:B------:R-:W-:Y:S05]  /*2ca0*/  @P2 BRA `(.L_x_1932) ;  /* 0x0000010000002947 */ /* 0x000fea0003800000 */
[----:B----4-:R-:W-:-:S04]  /*2cb0*/  FADD.FTZ R14, R14, 9.9999999747524270788e-07 ;  /* 0x358637bd0e0e7421 */ /* 0x010fc80000010000 */
[----:B------:R0:W3:Y:S03]  /*2cc0*/  MUFU.RCP R27, R14 ;  /* 0x0000000e001b7308 */ /* 0x0000e60000001000 */
.L_x_1933:
[C---:B--2---:R-:W-:Y:S01]  /*2cd0*/  IMAD.IADD R28, R9.reuse, 0x1, -R25 ;  /* 0x00000001091c7824 */ /* 0x044fe200078e0a19 */
[----:B0-----:R-:W-:-:S03]  /*2ce0*/  @P4 IADD3 R15, P2, R9, R10, RZ ;  /* 0x0000000a090f4210 */ /* 0x001fc60007f5e0ff */
[----:B------:R-:W-:Y:S01]  /*2cf0*/  IMAD R21, R28, 0x2, R37 ;  /* 0x000000021c157824 */ /* 0x000fe200078e0225 */
[----:B0-----:R-:W0:Y:S01]  /*2d00*/  LDS R14, [R28.X4+0x90] ;  /* 0x000090001c0e7984 */ /* 0x001e220000004800 */
[C---:B------:R-:W-:Y:S02]  /*2d10*/  @P4 LEA.HI.X.SX32 R26, R9.reuse, R11, 0x1, P2 ;  /* 0x0000000b091a4211 */ /* 0x040fe400010f0eff */
[----:B------:R-:W-:Y:S01]  /*2d20*/  IADD3 R9, R9, 0x40, RZ ;  /* 0x0000004009097810 */ /* 0x000fe20007ffe0ff */
[----:B0--3--:R-:W-:Y:S01]  /*2d30*/  FMUL.FTZ R29, R14, R27 ;  /* 0x0000001b0e1d7220 */ /* 0x009fe20000410000 */
[----:B------:R-:W-:-:S04]  /*2d40*/  @P4 LEA R14, P2, R15, c[0x0][0x260], 0x2 ;  /* 0x000098000f0e4a11 */ /* 0x000fc800078410ff */
[----:B------:R-:W-:Y:S02]  /*2d50*/  F2FP.PACK_AB R24, RZ, R29 ;  /* 0x0000001dff18723e */ /* 0x000fe400000000ff */
[----:B------:R-:W-:Y:S02]  /*2d60*/  @P4 LEA.HI.X R15, R15, c[0x0][0x264], R26, 0x2, P2 ;  /* 0x000099000f0f4a11 */ /* 0x000fe400010f141a */
[----:B------:R-:W-:Y:S01]  /*2d70*/  ISETP.GT.AND P2, PT, R9, R2, PT ;  /* 0x000000020900720c */ /* 0x000fe20003f44270 */
[----:B------:R0:W-:Y:S04]  /*2d80*/  STS.U16 [R21], R24 ;  /* 0x0000001815007388 */ /* 0x0001e80000000400 */
[----:B------:R0:W-:Y:S08]  /*2d90*/  @P4 STG.E [R14.64], R29 ;  /* 0x0000001d0e004986 */ /* 0x0001f0000c101924 */
[----:B------:R-:W-:Y:S05]  /*2da0*/  @!P2 BRA `(.L_x_1933) ;  /* 0xffffff200000a947 */ /* 0x000fea000383ffff */
.L_x_1932:
[----:B------:R-:W-:Y:S05]  /*2db0*/  BSYNC B0 ;  /* 0x0000000000007941 */ /* 0x000fea0003800000 */
.L_x_1931:
[----:B------:R3:W5:Y:S01]  /*2dc0*/  @!P1 LDG.E.128 R4, [R12.64] ;  /* 0x000000240c049981 */ /* 0x000762000c1e1d00 */
[----:B------:R-:W-:Y:S01]  /*2dd0*/  BSSY B0, `(.L_x_1934) ;  /* 0x000014c000007945 */ /* 0x000fe20003800000 */
[----:B-1----:R-:W-:Y:S01]  /*2de0*/  CS2R R30, SRZ ;  /* 0x00000000001e7805 */ /* 0x002fe2000001ff00 */
[----:B0-----:R-:W-:Y:S01]  /*2df0*/  IMAD.MOV.U32 R21, RZ, RZ, RZ ;  /* 0x000000ffff157224 */ /* 0x001fe200078e00ff */
[----:B------:R-:W-:Y:S01]  /*2e00*/  CS2R R26, SRZ ;  /* 0x00000000001a7805 */ /* 0x000fe2000001ff00 */
[----:B------:R-:W-:Y:S01]  /*2e10*/  IMAD.MOV.U32 R24, RZ, RZ, RZ ;  /* 0x000000ffff187224 */ /* 0x000fe200078e00ff */
[----:B--2---:R-:W-:Y:S01]  /*2e20*/  CS2R R28, SRZ ;  /* 0x00000000001c7805 */ /* 0x004fe2000001ff00 */
[----:B------:R-:W-:Y:S06]  /*2e30*/  BAR.SYNC.DEFER_BLOCKING 0x0 ;  /* 0x0000000000007b1d */ /* 0x000fec0000010000 */
[----:B------:R-:W-:Y:S05]  /*2e40*/  @P0 BRA `(.L_x_1935) ;  /* 0x0000144000000947 */ /* 0x000fea0003800000 */
[----:B---3--:R-:W-:Y:S01]  /*2e50*/  IMAD.IADD R35, R25, 0x1, R0 ;  /* 0x0000000119237824 */ /* 0x008fe200078e0200 */
[----:B------:R-:W-:Y:S01]  /*2e60*/  IMNMX R40, R2, c[0x0][0x1d4], PT ;  /* 0x0000750002287a17 */ /* 0x000fe20003800200 */
[----:B------:R-:W-:Y:S01]  /*2e70*/  IMAD R34, R8, c[0x0][0x1d4], R3 ;  /* 0x0000750008227a24 */ /* 0x000fe200078e0203 */
[----:B------:R-:W-:Y:S01]  /*2e80*/  BSSY B1, `(.L_x_1936) ;  /* 0x000007e000017945 */ /* 0x000fe20003800000 */
[----:B------:R-:W-:Y:S01]  /*2e90*/  IMAD R37, R0, 0x2, R37 ;  /* 0x0000000200257824 */ /* 0x000fe200078e0225 */
[----:B------:R-:W-:Y:S01]  /*2ea0*/  ISETP.GE.AND P1, PT, R35, R40, PT ;  /* 0x000000282300720c */ /* 0x000fe20003f26270 */
[----:B------:R-:W-:Y:S01]  /*2eb0*/  IMAD.MOV.U32 R31, RZ, RZ, RZ ;  /* 0x000000ffff1f7224 */ /* 0x000fe200078e00ff */
[----:B------:R-:W-:-:S11]  /*2ec0*/  SHF.R.S32.HI R36, RZ, 0x1f, R34 ;  /* 0x0000001fff247819 */ /* 0x000fd60000011422 */
[----:B------:R-:W-:Y:S05]  /*2ed0*/  @P1 BRA `(.L_x_1937) ;  /* 0x0000078000001947 */ /* 0x000fea0003800000 */
[----:B------:R-:W-:Y:S01]  /*2ee0*/  IADD3 R8, -R25, -0x2, -R0 ;  /* 0xfffffffe19087810 */ /* 0x000fe20007ffe900 */
[----:B------:R-:W-:Y:S01]  /*2ef0*/  BSSY B2, `(.L_x_1938) ;  /* 0x000002c000027945 */ /* 0x000fe20003800000 */
[----:B------:R-:W-:Y:S01]  /*2f00*/  LOP3.LUT R9, RZ, R40, RZ, 0x33, !PT ;  /* 0x00000028ff097212 */ /* 0x000fe200078e33ff */
[----:B------:R-:W-:Y:S01]  /*2f10*/  CS2R R28, SRZ ;  /* 0x00000000001c7805 */ /* 0x000fe2000001ff00 */
[----:B------:R-:W-:Y:S01]  /*2f20*/  IMAD.MOV.U32 R41, RZ, RZ, R35 ;  /* 0x000000ffff297224 */ /* 0x000fe200078e0023 */
[----:B------:R-:W-:Y:S01]  /*2f30*/  CS2R R26, SRZ ;  /* 0x00000000001a7805 */ /* 0x000fe2000001ff00 */
[----:B------:R-:W-:Y:S01]  /*2f40*/  IMAD.MOV.U32 R24, RZ, RZ, RZ ;  /* 0x000000ffff187224 */ /* 0x000fe200078e00ff */
[----:B------:R-:W-:Y:S01]  /*2f50*/  CS2R R30, SRZ ;  /* 0x00000000001e7805 */ /* 0x000fe2000001ff00 */
[----:B------:R-:W-:Y:S02]  /*2f60*/  IMAD.IADD R8, R8, 0x1, -R9 ;  /* 0x0000000108087824 */ /* 0x000fe400078e0a09 */
[----:B------:R-:W-:-:S03]  /*2f70*/  IMAD.MOV.U32 R21, RZ, RZ, RZ ;  /* 0x000000ffff157224 */ /* 0x000fc600078e00ff */
[C---:B------:R-:W-:Y:S02]  /*2f80*/  LOP3.LUT P2, RZ, R8.reuse, 0x8, RZ, 0xc0, !PT ;  /* 0x0000000808ff7812 */ /* 0x040fe4000784c0ff */
[----:B------:R-:W-:-:S11]  /*2f90*/  LOP3.LUT P1, RZ, R8, 0xfffffff8, RZ, 0xc0, !PT ;  /* 0xfffffff808ff7812 */ /* 0x000fd6000782c0ff */
[----:B------:R-:W-:Y:S05]  /*2fa0*/  @P2 BRA `(.L_x_1939) ;  /* 0x0000020000002947 */ /* 0x000fea0003800000 */
[----:B------:R-:W-:Y:S01]  /*2fb0*/  IADD3 R8, P2, R17, R35, RZ ;  /* 0x0000002311087210 */ /* 0x000fe20007f5e0ff */
[----:B----4-:R-:W0:Y:S03]  /*2fc0*/  LDS.U16 R14, [R37] ;  /* 0x00000000250e7984 */ /* 0x010e260000000400 */
        /* <DEDUP_REMOVED lines=12> */
[----:B0-----:R-:W-:Y:S01]  /*3090*/  HADD2.F32 R14, -RZ, R14.H0_H0 ;  /* 0x2000000eff0e7230 */ /* 0x001fe20000004100 */
[----:B------:R-:W-:Y:S01]  /*30a0*/  IADD3 R41, R35, 0x8, RZ ;  /* 0x0000000823297810 */ /* 0x000fe20007ffe0ff */
[--C-:B--2---:R-:W-:Y:S02]  /*30b0*/  HADD2.F32 R21, -RZ, R10.reuse.H0_H0 ;  /* 0x2000000aff157230 */ /* 0x104fe40000004100 */
[----:B------:R-:W-:Y:S02]  /*30c0*/  HADD2.F32 R31, -RZ, R10.H1_H1 ;  /* 0x3000000aff1f7230 */ /* 0x000fe40000004100 */
[----:B------:R-:W-:Y:S01]  /*30d0*/  HADD2.F32 R39, -RZ, R11.H0_H0 ;  /* 0x2000000bff277230 */ /* 0x000fe20000004100 */
        /* <DEDUP_REMOVED lines=8> */
[C---:B------:R-:W-:Y:S01]  /*3160*/  FFMA.FTZ R28, R14.reuse, R13, RZ ;  /* 0x0000000d0e1c7223 */ /* 0x040fe200000100ff */
[----:B------:R-:W-:Y:S01]  /*3170*/  HADD2.F32 R11, -RZ, R11.H1_H1 ;  /* 0x3000000bff0b7230 */ /* 0x000fe20000004100 */
[----:B------:R-:W-:-:S02]  /*3180*/  FFMA.FTZ R27, R14, R27, RZ ;  /* 0x0000001b0e1b7223 */ /* 0x000fc400000100ff */
[C---:B------:R-:W-:Y:S02]  /*3190*/  FFMA.FTZ R26, R14.reuse, R15, RZ ;  /* 0x0000000f0e1a7223 */ /* 0x040fe400000100ff */
[----:B------:R-:W-:Y:S02]  /*31a0*/  FFMA.FTZ R31, R14, R11, RZ ;  /* 0x0000000b0e1f7223 */ /* 0x000fe400000100ff */
.L_x_1939:
[----:B------:R-:W-:Y:S05]  /*31b0*/  BSYNC B2 ;  /* 0x0000000000027941 */ /* 0x000fea0003800000 */
.L_x_1938:
[----:B------:R-:W-:Y:S05]  /*31c0*/  @!P1 BRA `(.L_x_1937) ;  /* 0x0000049000009947 */ /* 0x000fea0003800000 */
[----:B------:R-:W-:Y:S01]  /*31d0*/  IMAD R8, R41, 0x2, R20 ;  /* 0x0000000229087824 */ /* 0x000fe200078e0214 */
[----:B------:R-:W-:Y:S01]  /*31e0*/  IADD3 R39, P1, R17, R41, RZ ;  /* 0x0000002911277210 */ /* 0x000fe20007f3e0ff */
[----:B------:R-:W-:Y:S02]  /*31f0*/  IMAD.MOV.U32 R46, RZ, RZ, c[0x0][0x1d8] ;  /* 0x00007600ff2e7624 */ /* 0x000fe400078e00ff */
[C---:B------:R-:W-:Y:S01]  /*3200*/  IMAD R43, R41.reuse, 0x30, RZ ;  /* 0x00000030292b7824 */ /* 0x040fe200078e02ff */
[----:B------:R-:W-:Y:S01]  /*3210*/  IADD3 R8, R8, 0x10, RZ ;  /* 0x0000001008087810 */ /* 0x000fe20007ffe0ff */
[----:B------:R-:W-:Y:S01]  /*3220*/  IMAD R46, R46, c[0x0][0x1d4], RZ ;  /* 0x000075002e2e7a24 */ /* 0x000fe200078e02ff */
[----:B------:R-:W-:Y:S01]  /*3230*/  LEA.HI.X.SX32 R10, R41, R19, 0x1, P1 ;  /* 0x00000013290a7211 */ /* 0x000fe200008f0eff */
[----:B------:R-:W-:Y:S01]  /*3240*/  IMAD.MOV.U32 R44, RZ, RZ, RZ ;  /* 0x000000ffff2c7224 */ /* 0x000fe200078e00ff */
[----:B------:R-:W-:Y:S01]  /*3250*/  LEA R38, P1, R39, c[0x0][0x1a8], 0x2 ;  /* 0x00006a0027267a11 */ /* 0x000fe200078210ff */
[----:B------:R-:W-:Y:S01]  /*3260*/  IMAD R8, R25, -0x2, R8 ;  /* 0xfffffffe19087824 */ /* 0x000fe200078e0208 */
[----:B------:R-:W-:Y:S01]  /*3270*/  IADD3 R45, R43, 0x180, RZ ;  /* 0x000001802b2d7810 */ /* 0x000fe20007ffe0ff */
[----:B------:R-:W-:Y:S01]  /*3280*/  IMAD R46, R46, 0x30, RZ ;  /* 0x000000302e2e7824 */ /* 0x000fe200078e02ff */
[----:B------:R-:W-:-:S02]  /*3290*/  LEA.HI.X R39, R39, c[0x0][0x1ac], R10, 0x2, P1 ;  /* 0x00006b0027277a11 */ /* 0x000fc400008f140a */
[----:B------:R-:W-:-:S03]  /*32a0*/  IADD3 R42, R8, 0x90, RZ ;  /* 0x00000090082a7810 */ /* 0x000fc60007ffe0ff */
.L_x_1940:
[----:B------:R-:W2:Y:S04]  /*32b0*/  LDG.E R8, [R38.64] ;  /* 0x0000002426087981 */ /* 0x000ea8000c1e1900 */
[----:B------:R-:W3:Y:S04]  /*32c0*/  LDG.E R12, [R38.64+0x20] ;  /* 0x00002024260c7981 */ /* 0x000ee8000c1e1900 */
[----:B------:R-:W0:Y:S04]  /*32d0*/  LDS.U16 R48, [R42+-0x10] ;  /* 0xfffff0002a307984 */ /* 0x000e280000000400 */
[----:B------:R-:W1:Y:S01]  /*32e0*/  LDS.U16 R47, [R42] ;  /* 0x000000002a2f7984 */ /* 0x000e620000000400 */
[----:B--2---:R-:W-:-:S04]  /*32f0*/  IMAD R9, R46, R8, R43 ;  /* 0x000000082e097224 */ /* 0x004fc800078e022b */
[----:B------:R-:W-:Y:S02]  /*3300*/  IMAD.IADD R9, R9, 0x1, R44 ;  /* 0x0000000109097824 */ /* 0x000fe400078e022c */
[----:B---3--:R-:W-:-:S03]  /*3310*/  IMAD R13, R46, R12, R45 ;  /* 0x0000000c2e0d7224 */ /* 0x008fc600078e022d */
[----:B------:R-:W-:Y:S01]  /*3320*/  IADD3 R10, P1, R34, R9, RZ ;  /* 0x00000009220a7210 */ /* 0x000fe20007f3e0ff */
[----:B------:R-:W-:-:S03]  /*3330*/  IMAD.IADD R13, R13, 0x1, R44 ;  /* 0x000000010d0d7824 */ /* 0x000fc600078e022c */
[----:B------:R-:W-:Y:S02]  /*3340*/  LEA.HI.X.SX32 R9, R9, R36, 0x1, P1 ;  /* 0x0000002409097211 */ /* 0x000fe400008f0eff */
[----:B------:R-:W-:-:S04]  /*3350*/  LEA R8, P1, R10, c[0x0][0x1a0], 0x1 ;  /* 0x000068000a087a11 */ /* 0x000fc800078208ff */
[----:B------:R-:W-:Y:S02]  /*3360*/  LEA.HI.X R9, R10, c[0x0][0x1a4], R9, 0x1, P1 ;  /* 0x000069000a097a11 */ /* 0x000fe400008f0c09 */
[----:B----4-:R-:W-:-:S04]  /*3370*/  IADD3 R14, P1, R34, R13, RZ ;  /* 0x0000000d220e7210 */ /* 0x010fc80007f3e0ff */
[----:B------:R-:W-:Y:S01]  /*3380*/  LEA.HI.X.SX32 R13, R13, R36, 0x1, P1 ;  /* 0x000000240d0d7211 */ /* 0x000fe200008f0eff */
[----:B------:R-:W2:Y:S01]  /*3390*/  LDG.E.128 R8, [R8.64] ;  /* 0x0000002408087981 */ /* 0x000ea2000c1e1d00 */
[----:B------:R-:W-:-:S04]  /*33a0*/  LEA R12, P1, R14, c[0x0][0x1a0], 0x1 ;  /* 0x000068000e0c7a11 */ /* 0x000fc800078208ff */
[----:B------:R-:W-:-:S06]  /*33b0*/  LEA.HI.X R13, R14, c[0x0][0x1a4], R13, 0x1, P1 ;  /* 0x000069000e0d7a11 */ /* 0x000fcc00008f0c0d */
[----:B------:R-:W3:Y:S01]  /*33c0*/  LDG.E.128 R12, [R12.64] ;  /* 0x000000240c0c7981 */ /* 0x000ee2000c1e1d00 */
[----:B------:R-:W-:Y:S01]  /*33d0*/  IADD3 R38, P1, R38, 0x40, RZ ;  /* 0x0000004026267810 */ /* 0x000fe20007f3e0ff */
[----:B0-----:R-:W-:Y:S01]  /*33e0*/  HADD2.F32 R48, -RZ, R48.H0_H0 ;  /* 0x20000030ff307230 */ /* 0x001fe20000004100 */
[----:B------:R-:W-:Y:S01]  /*33f0*/  IADD3 R41, R41, 0x10, RZ ;  /* 0x0000001029297810 */ /* 0x000fe20007ffe0ff */
[----:B-1----:R-:W-:Y:S01]  /*3400*/  HADD2.F32 R47, -RZ, R47.H0_H0 ;  /* 0x2000002fff2f7230 */ /* 0x002fe20000004100 */
[----:B------:R-:W-:Y:S01]  /*3410*/  IADD3 R42, R42, 0x20, RZ ;  /* 0x000000202a2a7810 */ /* 0x000fe20007ffe0ff */
[----:B------:R-:W-:Y:S01]  /*3420*/  IMAD.X R39, RZ, RZ, R39, P1 ;  /* 0x000000ffff277224 */ /* 0x000fe200008e0627 */
[----:B------:R-:W-:Y:S02]  /*3430*/  ISETP.GE.AND P1, PT, R41, R40, PT ;  /* 0x000000282900720c */ /* 0x000fe40003f26270 */
[----:B------:R-:W-:Y:S01]  /*3440*/  IADD3 R44, R44, 0x300, RZ ;  /* 0x000003002c2c7810 */ /* 0x000fe20007ffe0ff */
[----:B--2---:R-:W-:-:S02]  /*3450*/  HADD2.F32 R49, -RZ, R8.H0_H0 ;  /* 0x20000008ff317230 */ /* 0x004fc40000004100 */
        /* <DEDUP_REMOVED lines=11> */
[----:B---3--:R-:W-:Y:S01]  /*3510*/  HADD2.F32 R8, -RZ, R12.H0_H0 ;  /* 0x2000000cff087230 */ /* 0x008fe20000004100 */
[C---:B------:R-:W-:Y:S01]  /*3520*/  FFMA.FTZ R21, R48.reuse, R10, R21 ;  /* 0x0000000a30157223 */ /* 0x040fe20000010015 */
[----:B------:R-:W-:Y:S01]  /*3530*/  HADD2.F32 R11, -RZ, R11.H1_H1 ;  /* 0x3000000bff0b7230 */ /* 0x000fe20000004100 */
[C---:B------:R-:W-:Y:S01]  /*3540*/  FFMA.FTZ R30, R48.reuse, R9, R30 ;  /* 0x00000009301e7223 */ /* 0x040fe2000001001e */
[----:B------:R-:W-:Y:S01]  /*3550*/  HADD2.F32 R9, -RZ, R14.H0_H0 ;  /* 0x2000000eff097230 */ /* 0x000fe20000004100 */
[C---:B------:R-:W-:Y:S01]  /*3560*/  FFMA.FTZ R29, R47.reuse, R8, R29 ;  /* 0x000000082f1d7223 */ /* 0x040fe2000001001d */
[----:B------:R-:W-:Y:S01]  /*3570*/  HADD2.F32 R8, -RZ, R13.H0_H0 ;  /* 0x2000000dff087230 */ /* 0x000fe20000004100 */
[----:B------:R-:W-:Y:S01]  /*3580*/  FFMA.FTZ R48, R48, R11, R31 ;  /* 0x0000000b30307223 */ /* 0x000fe2000001001f */
        /* <DEDUP_REMOVED lines=13> */
.L_x_1937:
[----:B------:R-:W-:Y:S05]  /*3660*/  BSYNC B1 ;  /* 0x0000000000017941 */ /* 0x000fea0003800000 */
.L_x_1936:
[----:B------:R-:W-:-:S13]  /*3670*/  ISETP.GE.AND P1, PT, R35, R2, PT ;  /* 0x000000022300720c */ /* 0x000fda0003f26270 */
[----:B------:R-:W-:Y:S05]  /*3680*/  @P1 BRA `(.L_x_1935) ;  /* 0x00000c0000001947 */ /* 0x000fea0003800000 */
[----:B----4-:R-:W-:Y:S01]  /*3690*/  LOP3.LUT R14, RZ, R0, RZ, 0x33, !PT ;  /* 0x00000000ff0e7212 */ /* 0x010fe200078e33ff */
[----:B------:R-:W-:Y:S03]  /*36a0*/  BSSY B1, `(.L_x_1941) ;  /* 0x000003f000017945 */ /* 0x000fe60003800000 */
[----:B------:R-:W-:-:S04]  /*36b0*/  IADD3 R14, -R25, R2, R14 ;  /* 0x00000002190e7210 */ /* 0x000fc80007ffe10e */
        /* <DEDUP_REMOVED lines=59> */
.L_x_1944:
[----:B------:R-:W-:Y:S05]  /*3a70*/  BSYNC B2 ;  /* 0x0000000000027941 */ /* 0x000fea0003800000 */
.L_x_1943:
[----:B------:R-:W-:Y:S02]  /*3a80*/  IADD3 R35, R35, 0x8, RZ ;  /* 0x0000000823237810 */ /* 0x000fe40007ffe0ff */
.L_x_1942:
[----:B------:R-:W-:Y:S05]  /*3a90*/  BSYNC B1 ;  /* 0x0000000000017941 */ /* 0x000fea0003800000 */
.L_x_1941:
[----:B------:R-:W-:-:S13]  /*3aa0*/  LOP3.LUT P1, RZ, R14, 0xfffffff8, RZ, 0xc0, !PT ;  /* 0xfffffff80eff7812 */ /* 0x000fda000782c0ff */
[----:B------:R-:W-:Y:S05]  /*3ab0*/  @!P1 BRA `(.L_x_1935) ;  /* 0x000007d000009947 */ /* 0x000fea0003800000 */
[----:B------:R-:W-:Y:S02]  /*3ac0*/  IMAD R8, R35, 0x2, R20 ;  /* 0x0000000223087824 */ /* 0x000fe400078e0214 */
[----:B------:R-:W-:Y:S02]  /*3ad0*/  IMAD.MOV.U32 R14, RZ, RZ, RZ ;  /* 0x000000ffff0e7224 */ /* 0x000fe400078e00ff */
[----:B------:R-:W-:Y:S02]  /*3ae0*/  IMAD R37, R25, -0x2, R8 ;  /* 0xfffffffe19257824 */ /* 0x000fe400078e0208 */
.L_x_1949:
        /* <DEDUP_REMOVED lines=18> */
[----:B------:R-:W-:Y:S02]  /*3c10*/  IMAD.MOV.U32 R9, RZ, RZ, R38 ;  /* 0x000000ffff097224 */ /* 0x000fe400078e0026 */
[----:B------:R-:W0:Y:S02]  /*3c20*/  LDS.U16 R38, [R15+0x90] ;  /* 0x000090000f267984 */ /* 0x000e240000000400 */
        /* <DEDUP_REMOVED lines=40> */
.L_x_1946:
[----:B------:R-:W-:Y:S05]  /*3eb0*/  BSYNC B1 ;  /* 0x0000000000017941 */ /* 0x000fea0003800000 */
.L_x_1945:
[----:B------:R-:W-:Y:S01]  /*3ec0*/  BSSY B1, `(.L_x_1947) ;  /* 0x0000038000017945 */ /* 0x000fe20003800000 */
[----:B------:R-:W-:Y:S05]  /*3ed0*/  @!P1 BRA `(.L_x_1948) ;  /* 0x0000036000009947 */ /* 0x000fea0003800000 */
[----:B------:R-:W-:Y:S01]  /*3ee0*/  IABS R11, c[0x0][0x1d4] ;  /* 0x00007500000b7a13 */ /* 0x000fe20000000000 */
[----:B------:R-:W0:Y:S01]  /*3ef0*/  LDS.U16 R15, [R15+0xa0] ;  /* 0x0000a0000f0f7984 */ /* 0x000e220000000400 */
        /* <DEDUP_REMOVED lines=52> */
.L_x_1948:
[----:B------:R-:W-:Y:S05]  /*4240*/  BSYNC B1 ;  /* 0x0000000000017941 */ /* 0x000fea0003800000 */
.L_x_1947:
[----:B------:R-:W-:Y:S02]  /*4250*/  IADD3 R35, R35, 0x10, RZ ;  /* 0x0000001023237810 */ /* 0x000fe40007ffe0ff */
[----:B------:R-:W-:Y:S02]  /*4260*/  IADD3 R14, R14, 0x20, RZ ;  /* 0x000000200e0e7810 */ /* 0x000fe40007ffe0ff */
[----:B------:R-:W-:-:S13]  /*4270*/  ISETP.GE.AND P1, PT, R35, R2, PT ;  /* 0x000000022300720c */ /* 0x000fda0003f26270 */
[----:B------:R-:W-:Y:S05]  /*4280*/  @!P1 BRA `(.L_x_1949) ;  /* 0xfffff86000009947 */ /* 0x000fea000383ffff */
.L_x_1935:
[----:B---3--:R-:W-:Y:S05]  /*4290*/  BSYNC B0 ;  /* 0x0000000000007941 */ /* 0x008fea0003800000 */
.L_x_1934:
        /* <DEDUP_REMOVED lines=8> */
[----:B----4-:R-:W0:Y:S02]  /*4320*/  @P3 S2R R14, SR_CTAID.X ;  /* 0x00000000000e3919 */ /* 0x010e240000002500 */
[----:B0-----:R-:W0:Y:S01]  /*4330*/  @P3 R2UR UR4, R14 ;  /* 0x000000000e0433c2 */ /* 0x001e2200000e0000 */
[----:B------:R-:W-:Y:S01]  /*4340*/  ISETP.NE.AND P2, PT, R12, c[0x0][0x258], PT ;  /* 0x000096000c007a0c */ /* 0x000fe20003f45270 */
[----:B------:R-:W-:Y:S01]  /*4350*/  IMAD.IADD R17, R23, 0x1, R3 ;  /* 0x0000000117117824 */ /* 0x000fe200078e0203 */
[----:B0-----:R-:W-:-:S06]  /*4360*/  @UP0 UIMAD UR4, UR38, UR5, UR4 ;  /* 0x00000005260402a4 */ /* 0x001fcc000f8e0204 */
[----:B------:R-:W-:-:S04]  /*4370*/  IMAD.U32 R8, RZ, RZ, UR4 ;  /* 0x00000004ff087e24 */ /* 0x000fc8000f8e00ff */
[----:B------:R-:W-:-:S04]  /*4380*/  @P3 IMAD R8, R8, 0x30, R3 ;  /* 0x0000003008083824 */ /* 0x000fc800078e0203 */
[----:B------:R-:W-:-:S04]  /*4390*/  @P3 IMAD.WIDE R8, R8, R12, c[0x0][0x238] ;  /* 0x00008e0008083625 */ /* 0x000fc800078e020c */
[----:B------:R-:W-:Y:S02]  /*43a0*/  @P2 IMAD.WIDE R12, R17, R12, c[0x0][0x188] ;  /* 0x00006200110c2625 */ /* 0x000fe400078e020c */
[----:B------:R-:W5:Y:S04]  /*43b0*/  @P3 LDG.E.128 R8, [R8.64] ;  /* 0x0000002408083981 */ /* 0x000f68000c1e1d00 */
[----:B------:R-:W5:Y:S01]  /*43c0*/  @P2 LDG.E.128 R12, [R12.64] ;  /* 0x000000240c0c2981 */ /* 0x000f62000c1e1d00 */
[----:B------:R-:W-:Y:S02]  /*43d0*/  IMAD.IADD R25, R2, 0x1, -R25 ;  /* 0x0000000102197824 */ /* 0x000fe400078e0a19 */
[----:B------:R-:W-:Y:S02]  /*43e0*/  IMAD R19, R18, c[0x0][0x1d4], R3 ;  /* 0x0000750012137a24 */ /* 0x000fe400078e0203 */
[----:B------:R-:W-:-:S02]  /*43f0*/  IMAD R2, R25, 0x2, R20 ;  /* 0x0000000219027824 */ /* 0x000fc400078e0214 */
[----:B------:R-:W-:Y:S01]  /*4400*/  IMAD R22, R22, 0x30, RZ ;  /* 0x0000003016167824 */ /* 0x000fe200078e02ff */
[----:B------:R-:W-:-:S03]  /*4410*/  SHF.R.S32.HI R23, RZ, 0x1f, R19 ;  /* 0x0000001fff177819 */ /* 0x000fc60000011413 */
[----:B------:R-:W0:Y:S01]  /*4420*/  LDS.U16 R2, [R2+0x90] ;  /* 0x0000900002027984 */ /* 0x000e220000000400 */
[----:B------:R-:W-:-:S04]  /*4430*/  IADD3 R19, P1, R22, R19, RZ ;  /* 0x0000001316137210 */ /* 0x000fc80007f3e0ff */
[----:B------:R-:W-:Y:S02]  /*4440*/  LEA.HI.X.SX32 R20, R22, R23, 0x1, P1 ;  /* 0x0000001716147211 */ /* 0x000fe400008f0eff */
[----:B------:R-:W-:-:S04]  /*4450*/  LEA R22, P1, R19, c[0x0][0x1a0], 0x1 ;  /* 0x0000680013167a11 */ /* 0x000fc800078208ff */
[----:B------:R-:W-:Y:S01]  /*4460*/  LEA.HI.X R23, R19, c[0x0][0x1a4], R20, 0x1, P1 ;  /* 0x0000690013177a11 */ /* 0x000fe200008f0c14 */
[----:B------:R-:W-:Y:S05]  /*4470*/  @P2 BRA `(.L_x_1952) ;  /* 0x0000022000002947 */ /* 0x000fea0003800000 */
[C---:B-----5:R-:W-:Y:S01]  /*4480*/  IADD3 R12, P1, R17.reuse, c[0x0][0x188], RZ ;  /* 0x00006200110c7a10 */ /* 0x060fe20007f3e0ff */
[----:B------:R1:W2:Y:S03]  /*4490*/  LDG.E R32, [R32.64+0x4] ;  /* 0x0000042420207981 */ /* 0x0002a6000c1e1900 */
[----:B------:R-:W-:-:S06]  /*44a0*/  LEA.HI.X.SX32 R13, R17, c[0x0][0x18c], 0x1, P1 ;  /* 0x00006300110d7a11 */ /* 0x000fcc00008f0eff */
[----:B------:R-:W3:Y:S02]  /*44b0*/  LDG.E.64 R12, [R12.64] ;  /* 0x000000240c0c7981 */ /* 0x000ee4000c1e1b00 */
[C---:B---3--:R-:W-:Y:S02]  /*44c0*/  PRMT R17, R12.reuse, 0x9910, RZ ;  /* 0x000099100c117816 */ /* 0x048fe400000000ff */
[----:B-1----:R-:W-:Y:S01]  /*44d0*/  PRMT R33, R13, 0x9910, RZ ;  /* 0x000099100d217816 */ /* 0x002fe200000000ff */
[----:B------:R1:W-:Y:S01]  /*44e0*/  I2F.S8 R14, R12 ;  /* 0x0000000c000e7306 */ /* 0x0003e20000001400 */
[--C-:B------:R-:W-:Y:S02]  /*44f0*/  SHF.R.U64 R34, R12, 0x10, R13.reuse ;  /* 0x000000100c227819 */ /* 0x100fe4000000120d */
[--C-:B------:R-:W-:Y:S02]  /*4500*/  SHF.R.U32.HI R20, RZ, 0x10, R13.reuse ;  /* 0x00000010ff147819 */ /* 0x100fe4000001160d */
[----:B------:R-:W-:-:S02]  /*4510*/  SHF.R.S32.HI R25, RZ, 0x18, R13 ;  /* 0x00000018ff197819 */ /* 0x000fc4000001140d */
[----:B-1----:R-:W-:Y:S01]  /*4520*/  SHF.R.S32.HI R12, RZ, 0x8, R17 ;  /* 0x00000008ff0c7819 */ /* 0x002fe20000011411 */
[----:B------:R-:W-:Y:S01]  /*4530*/  IMAD.MOV.U32 R17, RZ, RZ, R33 ;  /* 0x000000ffff117224 */ /* 0x000fe200078e0021 */
[----:B------:R1:W-:Y:S04]  /*4540*/  I2F.S8 R19, R13 ;  /* 0x0000000d00137306 */ /* 0x0003e80000001400 */
[----:B------:R-:W-:Y:S02]  /*4550*/  SHF.R.S32.HI R17, RZ, 0x8, R17 ;  /* 0x00000008ff117819 */ /* 0x000fe40000011411 */
[----:B-1----:R-:W-:Y:S02]  /*4560*/  PRMT R13, R34, 0x9910, RZ ;  /* 0x00009910220d7816 */ /* 0x002fe400000000ff */
[----:B------:R-:W2:Y:S02]  /*4570*/  I2F.S8 R15, R34 ;  /* 0x00000022000f7306 */ /* 0x000ea40000001400 */
[----:B------:R-:W-:-:S06]  /*4580*/  SHF.R.S32.HI R13, RZ, 0x8, R13 ;  /* 0x00000008ff0d7819 */ /* 0x000fcc000001140d */
[----:B------:R-:W1:Y:S08]  /*4590*/  I2F.S8 R20, R20 ;  /* 0x0000001400147306 */ /* 0x000e700000001400 */
[----:B------:R-:W3:Y:S08]  /*45a0*/  I2F.S16 R25, R25 ;  /* 0x0000001900197306 */ /* 0x000ef00000101400 */
[----:B------:R-:W4:Y:S08]  /*45b0*/  I2F.S16 R12, R12 ;  /* 0x0000000c000c7306 */ /* 0x000f300000101400 */
[----:B------:R-:W0:Y:S08]  /*45c0*/  I2F.S16 R17, R17 ;  /* 0x0000001100117306 */ /* 0x000e300000101400 */
[----:B------:R-:W0:Y:S01]  /*45d0*/  I2F.S16 R13, R13 ;  /* 0x0000000d000d7306 */ /* 0x000e220000101400 */
[----:B--2---:R-:W-:-:S02]  /*45e0*/  FMUL.FTZ R33, R15, R32 ;  /* 0x000000200f217220 */ /* 0x004fc40000410000 */
[-C--:B-1----:R-:W-:Y:S02]  /*45f0*/  FMUL.FTZ R15, R20, R32.reuse ;  /* 0x00000020140f7220 */ /* 0x082fe40000410000 */
[-C--:B------:R-:W-:Y:S02]  /*4600*/  FMUL.FTZ R34, R19, R32.reuse ;  /* 0x0000002013227220 */ /* 0x080fe40000410000 */
[-C--:B---3--:R-:W-:Y:S02]  /*4610*/  FMUL.FTZ R20, R25, R32.reuse ;  /* 0x0000002019147220 */ /* 0x088fe40000410000 */
[-C--:B------:R-:W-:Y:S02]  /*4620*/  FMUL.FTZ R14, R14, R32.reuse ;  /* 0x000000200e0e7220 */ /* 0x080fe40000410000 */
[-C--:B----4-:R-:W-:Y:S02]  /*4630*/  FMUL.FTZ R19, R12, R32.reuse ;  /* 0x000000200c137220 */ /* 0x090fe40000410000 */
[----:B0-----:R-:W-:-:S02]  /*4640*/  FMUL.FTZ R25, R17, R32 ;  /* 0x0000002011197220 */ /* 0x001fc40000410000 */
[----:B------:R-:W-:Y:S01]  /*4650*/  FMUL.FTZ R32, R13, R32 ;  /* 0x000000200d207220 */ /* 0x000fe20000410000 */
[----:B------:R-:W-:Y:S02]  /*4660*/  F2FP.PACK_AB R12, R19, R14 ;  /* 0x0000000e130c723e */ /* 0x000fe400000000ff */
[----:B------:R-:W-:Y:S02]  /*4670*/  F2FP.PACK_AB R15, R20, R15 ;  /* 0x0000000f140f723e */ /* 0x000fe400000000ff */
[----:B------:R-:W-:Y:S02]  /*4680*/  F2FP.PACK_AB R14, R25, R34 ;  /* 0x00000022190e723e */ /* 0x000fe400000000ff */
[----:B------:R-:W-:-:S04]  /*4690*/  F2FP.PACK_AB R13, R32, R33 ;  /* 0x00000021200d723e */ /* 0x000fc800000000ff */
.L_x_1952:
[----:B-----5:R-:W-:Y:S01]  /*46a0*/  HFMA2.MMA R4, R12, 1, 1, R4 ;  /* 0x3c003c000c047835 */ /* 0x020fe20000000004 */
[----:B------:R-:W-:Y:S01]  /*46b0*/  HADD2 R5, R13, R5 ;  /* 0x000000050d057230 */ /* 0x000fe20000000000 */
[----:B------:R-:W-:Y:S01]  /*46c0*/  HFMA2.MMA R6, R14, 1, 1, R6 ;  /* 0x3c003c000e067835 */ /* 0x000fe20000000006 */
[----:B------:R-:W-:-:S02]  /*46d0*/  HADD2 R7, R15, R7 ;  /* 0x000000070f077230 */ /* 0x000fc40000000000 */
[----:B0-----:R-:W-:Y:S02]  /*46e0*/  HADD2.F32 R2, -RZ, R2.H0_H0 ;  /* 0x20000002ff027230 */ /* 0x001fe40000004100 */
        /* <DEDUP_REMOVED lines=21> */
.L_x_1951:
[----:B0-----:R-:W-:Y:S05]  /*4840*/  BSYNC B0 ;  /* 0x0000000000007941 */ /* 0x001fea0003800000 */
.L_x_1950:
[----:B------:R-:W-:Y:S06]  /*4850*/  BAR.SYNC.DEFER_BLOCKING 0x0 ;  /* 0x0000000000007b1d */ /* 0x000fec0000010000 */
[----:B------:R-:W-:Y:S05]  /*4860*/  @P0 BRA `(.L_x_1953) ;  /* 0x0000064000000947 */ /* 0x000fea0003800000 */
[----:B------:R-:W-:Y:S01]  /*4870*/  LOP3.LUT R2, R16, 0xffffffe0, RZ, 0xc0, !PT ;  /* 0xffffffe010027812 */ /* 0x000fe200078ec0ff */
[----:B------:R-:W-:Y:S01]  /*4880*/  IMAD R0, R0, 0x30, R3 ;  /* 0x0000003000007824 */ /* 0x000fe200078e0203 */
[----:B-----5:R-:W-:-:S02]  /*4890*/  LOP3.LUT R4, R16, 0xfffffff0, RZ, 0xc0, !PT ;  /* 0xfffffff010047812 */ /* 0x020fc400078ec0ff */
        /* <DEDUP_REMOVED lines=14> */
.L_x_1954:
[----:B------:R-:W-:Y:S01]  /*4980*/  WARPSYNC 0xffffffff ;  /* 0xffffffff00007948 */ /* 0x000fe20003800000 */
[----:B------:R-:W-:Y:S06]  /*4990*/  BAR.SYNC.DEFER_BLOCKING 0x0 ;  /* 0x0000000000007b1d */ /* 0x000fec0000010000 */
[----:B------:R-:W-:Y:S01]  /*49a0*/  BSSY B0, `(.L_x_1955) ;  /* 0x0000013000007945 */ /* 0x000fe20003800000 */
[----:B------:R-:W-:Y:S05]  /*49b0*/  @P6 BRA `(.L_x_1956) ;  /* 0x0000011000006947 */ /* 0x000fea0003800000 */
[----:B0-----:R-:W0:Y:S02]  /*49c0*/  LDS.128 R4, [R0] ;  /* 0x0000000000047984 */ /* 0x001e240000000c00 */
[----:B0-----:R-:W-:-:S02]  /*49d0*/  HADD2.F32 R2, -RZ, R4.H0_H0 ;  /* 0x20000004ff027230 */ /* 0x001fc40000004100 */
[----:B------:R-:W-:Y:S02]  /*49e0*/  HADD2.F32 R9, -RZ, R4.H1_H1 ;  /* 0x30000004ff097230 */ /* 0x000fe40000004100 */
        /* <DEDUP_REMOVED lines=14> */
.L_x_1956:
[----:B------:R-:W-:Y:S05]  /*4ad0*/  BSYNC B0 ;  /* 0x0000000000007941 */ /* 0x000fea0003800000 */
.L_x_1955:
        /* <DEDUP_REMOVED lines=8> */
.L_x_1958:
[----:B------:R-:W-:Y:S05]  /*4b60*/  BSYNC B0 ;  /* 0x0000000000007941 */ /* 0x000fea0003800000 */
.L_x_1957:
        /* <DEDUP_REMOVED lines=20> */
.L_x_1960:
[----:B------:R-:W-:Y:S05]  /*4cb0*/  BSYNC B0 ;  /* 0x0000000000007941 */ /* 0x000fea0003800000 */
.L_x_1959:
        /* <DEDUP_REMOVED lines=8> */
.L_x_1962:
[----:B------:R-:W-:Y:S05]  /*4d40*/  BSYNC B0 ;  /* 0x0000000000007941 */ /* 0x000fea0003800000 */
.L_x_1961:
        /* <DEDUP_REMOVED lines=20> */
.L_x_1964:
[----:B------:R-:W-:Y:S05]  /*4e90*/  BSYNC B0 ;  /* 0x0000000000007941 */ /* 0x000fea0003800000 */
.L_x_1963:
[----:B------:R-:W-:Y:S06]  /*4ea0*/  BAR.SYNC.DEFER_BLOCKING 0x0 ;  /* 0x0000000000007b1d */ /* 0x000fec0000010000 */
.L_x_1953:
[----:B------:R-:W-:-:S04]  /*4eb0*/  IADD3 R16, R16, 0x7, RZ ;  /* 0x0000000710107810 */ /* 0x000fc80007ffe0ff */
[----:B------:R-:W-:-:S13]  /*4ec0*/  ISETP.GT.U32.OR P0, PT, R16, 0xe, P0 ;  /* 0x0000000e1000780c */ /* 0x000fda0000704470 */
[----:B------:R-:W-:Y:S05]  /*4ed0*/  @P0 EXIT ;  /* 0x000000000000094d */ /* 0x000fea0003800000 */
[----:B------:R-:W-:-:S05]  /*4ee0*/  IMAD.MOV.U32 R2, RZ, RZ, 0x2 ;  /* 0x00000002ff027424 */ /* 0x000fca00078e00ff */
[----:B------:R-:W-:-:S13]  /*4ef0*/  ISETP.NE.AND P0, PT, R2, c[0x0][0x258], PT ;  /* 0x0000960002007a0c */ /* 0x000fda0003f05270 */
[----:B------:R-:W-:Y:S05]  /*4f00*/  @!P0 BRA `(.L_x_1965) ;  /* 0x000000b000008947 */ /* 0x000fea0003800000 */
[----:B------:R-:W-:Y:S01]  /*4f10*/  IMAD.IADD R3, R18, 0x1, R3 ;  /* 0x0000000112037824 */ /* 0x000fe200078e0203 */
        /* <DEDUP_REMOVED lines=10> */
.L_x_1965:
[----:B0----5:R-:W-:Y:S02]  /*4fc0*/  IMAD.MOV.U32 R4, RZ, RZ, c[0x0][0x250] ;  /* 0x00009400ff047624 */ /* 0x021fe400078e00ff */
[----:B------:R-:W-:-:S05]  /*4fd0*/  IMAD.MOV.U32 R5, RZ, RZ, c[0x0][0x254] ;  /* 0x00009500ff057624 */ /* 0x000fca00078e00ff */
[----:B------:R-:W2:Y:S01]  /*4fe0*/  LDG.E R4, [R4.64] ;  /* 0x0000002404047981 */ /* 0x000ea2000c1e1900 */
[----:B------:R-:W-:Y:S02]  /*4ff0*/  IMAD.IADD R18, R18, 0x1, R3 ;  /* 0x0000000112127824 */ /* 0x000fe400078e0203 */
        /* <DEDUP_REMOVED lines=19> */
[----:B--2---:R-:W-:Y:S02]  /*5130*/  PRMT R5, R26, 0x8880, RZ ;  /* 0x000088801a057816 */ /* 0x004fe400000000ff */
[----:B------:R-:W-:-:S02]  /*5140*/  LOP3.LUT R8, R2, 0xff, RZ, 0xc0, !PT ;  /* 0x000000ff02087812 */ /* 0x000fc400078ec0ff */
[----:B------:R-:W-:Y:S02]  /*5150*/  PRMT R5, R5, 0x7710, RZ ;  /* 0x0000771005057816 */ /* 0x000fe400000000ff */
[----:B------:R-:W-:Y:S01]  /*5160*/  SHF.L.U64.HI R2, R8, 0x10, RZ ;  /* 0x0000001008027819 */ /* 0x000fe200000102ff */
[----:B------:R-:W2:Y:S01]  /*5170*/  F2I.S8.NTZ R29, R29 ;  /* 0x0000001d001d7305 */ /* 0x000ea20000202100 */
        /* <DEDUP_REMOVED lines=30> */
.L_x_1911:
[----:B------:R-:W-:Y:S01]  /*5360*/  IMAD.MOV.U32 R30, RZ, RZ, 0x10 ;  /* 0x00000010ff1e7424 */ /* 0x000fe200078e00ff */
[----:B------:R-:W-:Y:S01]  /*5370*/  MOV R20, 0x53b0 ;  /* 0x000053b000147802 */ /* 0x000fe20000000f00 */
[----:B------:R-:W-:Y:S02]  /*5380*/  IMAD.MOV.U32 R31, RZ, RZ, 0x1f ;  /* 0x0000001fff1f7424 */ /* 0x000fe400078e00ff */
[----:B------:R-:W-:Y:S02]  /*5390*/  IMAD.MOV.U32 R28, RZ, RZ, -0x1 ;  /* 0xffffffffff1c7424 */ /* 0x000fe400078e00ff */
[----:B------:R-:W-:Y:S05]  /*53a0*/  CALL.REL.NOINC `($__internal_14_$__cuda_sm70_shflsync_bfly_p) ;  /* 0x000003a000007944 */ /* 0x000fea0003c00000 */
[----:B01----:R-:W-:Y:S05]  /*53b0*/  BRA `(.L_x_1966) ;  /* 0xffffc25000007947 */ /* 0x003fea000383ffff */
.L_x_1912:
[----:B------:R-:W-:Y:S01]  /*53c0*/  IMAD.MOV.U32 R30, RZ, RZ, 0x8 ;  /* 0x00000008ff1e7424 */ /* 0x000fe200078e00ff */
[----:B------:R-:W-:Y:S01]  /*53d0*/  MOV R20, 0x5410 ;  /* 0x0000541000147802 */ /* 0x000fe20000000f00 */
[----:B------:R-:W-:Y:S02]  /*53e0*/  IMAD.MOV.U32 R31, RZ, RZ, 0x1f ;  /* 0x0000001fff1f7424 */ /* 0x000fe400078e00ff */
[----:B------:R-:W-:Y:S02]  /*53f0*/  IMAD.MOV.U32 R28, RZ, RZ, -0x1 ;  /* 0xffffffffff1c7424 */ /* 0x000fe400078e00ff */
[----:B------:R-:W-:Y:S05]  /*5400*/  CALL.REL.NOINC `($__internal_14_$__cuda_sm70_shflsync_bfly_p) ;  /* 0x0000034000007944 */ /* 0x000fea0003c00000 */
[----:B01----:R-:W-:Y:S01]  /*5410*/  FADD.FTZ R45, R45, R30 ;  /* 0x0000001e2d2d7221 */ /* 0x003fe20000010000 */
[----:B------:R-:W-:Y:S01]  /*5420*/  MOV R20, 0x5470 ;  /* 0x0000547000147802 */ /* 0x000fe20000000f00 */
[----:B------:R-:W-:-:S02]  /*5430*/  IMAD.MOV.U32 R30, RZ, RZ, 0x4 ;  /* 0x00000004ff1e7424 */ /* 0x000fc400078e00ff */
[----:B------:R-:W-:Y:S02]  /*5440*/  IMAD.MOV.U32 R31, RZ, RZ, 0x1f ;  /* 0x0000001fff1f7424 */ /* 0x000fe400078e00ff */
[----:B------:R-:W-:Y:S02]  /*5450*/  IMAD.MOV.U32 R28, RZ, RZ, -0x1 ;  /* 0xffffffffff1c7424 */ /* 0x000fe400078e00ff */
[----:B------:R-:W-:Y:S05]  /*5460*/  CALL.REL.NOINC `($__internal_14_$__cuda_sm70_shflsync_bfly_p) ;  /* 0x000002e000007944 */ /* 0x000fea0003c00000 */
[----:B01----:R-:W-:Y:S01]  /*5470*/  FADD.FTZ R45, R45, R30 ;  /* 0x0000001e2d2d7221 */ /* 0x003fe20000010000 */
[----:B------:R-:W-:Y:S01]  /*5480*/  MOV R28, 0xffffffff ;  /* 0xffffffff001c7802 */ /* 0x000fe20000000f00 */
[----:B------:R-:W-:Y:S01]  /*5490*/  IMAD.MOV.U32 R30, RZ, RZ, 0x2 ;  /* 0x00000002ff1e7424 */ /* 0x000fe200078e00ff */
[----:B------:R-:W-:Y:S01]  /*54a0*/  MOV R20, 0x54d0 ;  /* 0x000054d000147802 */ /* 0x000fe20000000f00 */
[----:B------:R-:W-:Y:S02]  /*54b0*/  IMAD.MOV.U32 R31, RZ, RZ, 0x1f ;  /* 0x0000001fff1f7424 */ /* 0x000fe400078e00ff */
[----:B------:R-:W-:Y:S05]  /*54c0*/  CALL.REL.NOINC `($__internal_14_$__cuda_sm70_shflsync_bfly_p) ;  /* 0x0000028000007944 */ /* 0x000fea0003c00000 */
[----:B-1----:R-:W-:Y:S01]  /*54d0*/  FADD.FTZ R4, R45, R30 ;  /* 0x0000001e2d047221 */ /* 0x002fe20000010000 */
[----:B------:R-:W-:Y:S01]  /*54e0*/  MOV R20, 0x5540 ;  /* 0x0000554000147802 */ /* 0x000fe20000000f00 */
[----:B------:R-:W-:Y:S02]  /*54f0*/  IMAD.MOV.U32 R30, RZ, RZ, 0x1 ;  /* 0x00000001ff1e7424 */ /* 0x000fe400078e00ff */
[----:B0-----:R-:W-:-:S02]  /*5500*/  IMAD.MOV.U32 R31, RZ, RZ, 0x1f ;  /* 0x0000001fff1f7424 */ /* 0x001fc400078e00ff */
[----:B------:R-:W-:Y:S02]  /*5510*/  IMAD.MOV.U32 R28, RZ, RZ, -0x1 ;  /* 0xffffffffff1c7424 */ /* 0x000fe400078e00ff */
[----:B------:R-:W-:Y:S02]  /*5520*/  IMAD.MOV.U32 R45, RZ, RZ, R4 ;  /* 0x000000ffff2d7224 */ /* 0x000fe400078e0004 */
[----:B------:R-:W-:Y:S05]  /*5530*/  CALL.REL.NOINC `($__internal_14_$__cuda_sm70_shflsync_bfly_p) ;  /* 0x0000021000007944 */ /* 0x000fea0003c00000 */
[----:B01----:R-:W-:Y:S05]  /*5540*/  BRA `(.L_x_1967) ;  /* 0xffffc15000007947 */ /* 0x003fea000383ffff */
.L_x_1917:
[----:B------:R-:W-:Y:S01]  /*5550*/  IMAD.MOV.U32 R30, RZ, RZ, 0x2 ;  /* 0x00000002ff1e7424 */ /* 0x000fe200078e00ff */
[----:B------:R-:W-:Y:S01]  /*5560*/  MOV R20, 0x55a0 ;  /* 0x000055a000147802 */ /* 0x000fe20000000f00 */
[----:B------:R-:W-:Y:S02]  /*5570*/  IMAD.MOV.U32 R31, RZ, RZ, 0x1f ;  /* 0x0000001fff1f7424 */ /* 0x000fe400078e00ff */
[----:B------:R-:W-:Y:S02]  /*5580*/  IMAD.MOV.U32 R28, RZ, RZ, -0x1 ;  /* 0xffffffffff1c7424 */ /* 0x000fe400078e00ff */
[----:B------:R-:W-:Y:S05]  /*5590*/  CALL.REL.NOINC `($__internal_14_$__cuda_sm70_shflsync_bfly_p) ;  /* 0x000001b000007944 */ /* 0x000fea0003c00000 */
[----:B01----:R-:W-:Y:S05]  /*55a0*/  BRA `(.L_x_1968) ;  /* 0xffffcdc000007947 */ /* 0x003fea000383ffff */
.L_x_1918:
[----:B------:R-:W-:Y:S01]  /*55b0*/  IMAD.MOV.U32 R30, RZ, RZ, 0x1 ;  /* 0x00000001ff1e7424 */ /* 0x000fe200078e00ff */
[----:B------:R-:W-:Y:S01]  /*55c0*/  MOV R20, 0x5600 ;  /* 0x0000560000147802 */ /* 0x000fe20000000f00 */
[----:B------:R-:W-:Y:S02]  /*55d0*/  IMAD.MOV.U32 R31, RZ, RZ, 0x1f ;  /* 0x0000001fff1f7424 */ /* 0x000fe400078e00ff */
[----:B------:R-:W-:-:S02]  /*55e0*/  IMAD.MOV.U32 R28, RZ, RZ, -0x1 ;  /* 0xffffffffff1c7424 */ /* 0x000fc400078e00ff */
[----:B------:R-:W-:Y:S05]  /*55f0*/  CALL.REL.NOINC `($__internal_14_$__cuda_sm70_shflsync_bfly_p) ;  /* 0x0000015000007944 */ /* 0x000fea0003c00000 */
[----:B01----:R-:W-:Y:S05]  /*5600*/  BRA `(.L_x_1969) ;  /* 0xffffcd9000007947 */ /* 0x003fea000383ffff */
.L_x_1922:
[----:B------:R-:W-:Y:S01]  /*5610*/  IMAD.MOV.U32 R45, RZ, RZ, R0 ;  /* 0x000000ffff2d7224 */ /* 0x000fe200078e0000 */
[----:B------:R-:W-:Y:S01]  /*5620*/  MOV R20, 0x5670 ;  /* 0x0000567000147802 */ /* 0x000fe20000000f00 */
[----:B------:R-:W-:-:S02]  /*5630*/  IMAD.MOV.U32 R30, RZ, RZ, 0x10 ;  /* 0x00000010ff1e7424 */ /* 0x000fc400078e00ff */
[----:B-1----:R-:W-:Y:S02]  /*5640*/  IMAD.MOV.U32 R31, RZ, RZ, 0x1f ;  /* 0x0000001fff1f7424 */ /* 0x002fe400078e00ff */
[----:B--2---:R-:W-:Y:S02]  /*5650*/  IMAD.MOV.U32 R28, RZ, RZ, -0x1 ;  /* 0xffffffffff1c7424 */ /* 0x004fe400078e00ff */
[----:B---3--:R-:W-:Y:S05]  /*5660*/  CALL.REL.NOINC `($__internal_14_$__cuda_sm70_shflsync_bfly_p) ;  /* 0x000000e000007944 */ /* 0x008fea0003c00000 */
[----:B01----:R-:W-:Y:S05]  /*5670*/  BRA `(.L_x_1970) ;  /* 0xffffcf4000007947 */ /* 0x003fea000383ffff */
.L_x_1923:
[----:B------:R-:W-:Y:S01]  /*5680*/  IMAD.MOV.U32 R30, RZ, RZ, 0x8 ;  /* 0x00000008ff1e7424 */ /* 0x000fe200078e00ff */
[----:B------:R-:W-:Y:S01]  /*5690*/  MOV R20, 0x56d0 ;  /* 0x000056d000147802 */ /* 0x000fe20000000f00 */
[----:B-1----:R-:W-:Y:S02]  /*56a0*/  IMAD.MOV.U32 R31, RZ, RZ, 0x1f ;  /* 0x0000001fff1f7424 */ /* 0x002fe400078e00ff */
[----:B--2---:R-:W-:Y:S02]  /*56b0*/  IMAD.MOV.U32 R28, RZ, RZ, -0x1 ;  /* 0xffffffffff1c7424 */ /* 0x004fe400078e00ff */
[----:B0--3--:R-:W-:Y:S05]  /*56c0*/  CALL.REL.NOINC `($__internal_14_$__cuda_sm70_shflsync_bfly_p) ;  /* 0x0000008000007944 */ /* 0x009fea0003c00000 */
[----:B-1----:R-:W-:Y:S01]  /*56d0*/  FMNMX.FTZ R0, R45, R30, !PT ;  /* 0x0000001e2d007209 */ /* 0x002fe20007810000 */
[----:B------:R-:W-:Y:S01]  /*56e0*/  IMAD.MOV.U32 R30, RZ, RZ, 0x4 ;  /* 0x00000004ff1e7424 */ /* 0x000fe200078e00ff */
[----:B------:R-:W-:Y:S01]  /*56f0*/  MOV R20, 0x5740 ;  /* 0x0000574000147802 */ /* 0x000fe20000000f00 */
[----:B0-----:R-:W-:Y:S02]  /*5700*/  IMAD.MOV.U32 R31, RZ, RZ, 0x1f ;  /* 0x0000001fff1f7424 */ /* 0x001fe400078e00ff */
[----:B------:R-:W-:-:S02]  /*5710*/  IMAD.MOV.U32 R28, RZ, RZ, -0x1 ;  /* 0xffffffffff1c7424 */ /* 0x000fc400078e00ff */
[----:B------:R-:W-:Y:S02]  /*5720*/  IMAD.MOV.U32 R45, RZ, RZ, R0 ;  /* 0x000000ffff2d7224 */ /* 0x000fe400078e0000 */
[----:B------:R-:W-:Y:S05]  /*5730*/  CALL.REL.NOINC `($__internal_14_$__cuda_sm70_shflsync_bfly_p) ;  /* 0x0000001000007944 */ /* 0x000fea0003c00000 */
[----:B01----:R-:W-:Y:S05]  /*5740*/  BRA `(.L_x_1971) ;  /* 0xffffcec000007947 */ /* 0x003fea000383ffff */
        .weak           $__internal_14_$__cuda_sm70_shflsync_bfly_p
        .type           $__internal_14_$__cuda_sm70_shflsync_bfly_p,@function
        .size           $__internal_14_$__cuda_sm70_shflsync_bfly_p,(.L_x_2739 - $__internal_14_$__cuda_sm70_shflsync_bfly_p)
$__internal_14_$__cuda_sm70_shflsync_bfly_p:
[----:B------:R-:W-:Y:S01]  /*5750*/  IMAD.MOV.U32 R21, RZ, RZ, 0x0 ;  /* 0x00000000ff157424 */ /* 0x000fe200078e00ff */
[----:B------:R-:W-:Y:S04]  /*5760*/  WARPSYNC R28 ;  /* 0x0000001c00007348 */ /* 0x000fe80003800000 */
[----:B------:R0:W1:Y:S01]  /*5770*/  SHFL.BFLY PT, R30, R45, R30, R31 ;  /* 0x0c00001e2d1e7389 */ /* 0x00006200000e001f */
[----:B------:R-:W-:Y:S05]  /*5780*/  RET.REL.NODEC R20 `(_ZN4mmha33masked_multihead_attention_kernelItLi48ELi64ELi4ELi8ELi64ELb0ELb1EEEv26Multihead_attention_paramsIT_XT5_EE) ;  /* 0xffffa87014007950 */ /* 0x000fea0003c3ffff */
.L_x_1972:
        /* <DEDUP_REMOVED lines=15> */
.L_x_2739:


//--------------------- .text._ZN4mmha33masked_multihead_attention_kernelItLi48ELi64ELi1ELi8ELi256ELb0ELb0EEEv26Multihead_attention_paramsIT_XT5_EE --------------------------
	.section	.text._ZN4mmha33masked_multihead_attention_kernelItLi48ELi64ELi1ELi8ELi256ELb0ELb0EEEv26Multihead_attention_paramsIT_XT5_EE,"ax",@progbits
	.sectioninfo	@"SHI_REGISTERS=87"
	.align	128
        .global         _ZN4mmha33masked_multihead_attention_kernelItLi48ELi64ELi1ELi8ELi256ELb0ELb0EEEv26Multihead_attention_paramsIT_XT5_EE
        .type           _ZN4mmha33masked_multihead_attention_kernelItLi48ELi64ELi1ELi8ELi256ELb0ELb0EEEv26Multihead_attention_paramsIT_XT5_EE,@function
        .size           _ZN4mmha33masked_multihead_attention_kernelItLi48ELi64ELi1ELi8ELi256ELb0ELb0EEEv26Multihead_attention_paramsIT_XT5_EE,(.L_x_2740 - _ZN4mmha33masked_multihead_attention_kernelItLi48ELi64ELi1ELi8ELi256ELb0ELb0EEEv26Multihead_attention_paramsIT_XT5_EE)
        .other          _ZN4mmha33masked_multihead_attention_kernelItLi48ELi64ELi1ELi8ELi256ELb0ELb0EEEv26Multihead_attention_paramsIT_XT5_EE,@"STO_CUDA_ENTRY STV_DEFAULT"
_ZN4mmha33masked_multihead_attention_kernelItLi48ELi64ELi1ELi8ELi256ELb0ELb0EEEv26Multihead_attention_paramsIT_XT5_EE:
.text._ZN4mmha33masked_multihead_attention_kernelItLi48ELi64ELi1ELi8ELi256ELb0ELb0EEEv26Multihead_attention_paramsIT_XT5_EE:
        /* <DEDUP_REMOVED lines=14> */
.L_x_1973:
        /* <DEDUP_REMOVED lines=111> */
.L_x_1975:
[----:B0-----:R-:W-:Y:S05]  /*07d0*/  BSYNC B0 ;  /* 0x0000000000007941 */ /* 0x001fea0003800000 */
.L_x_1974:
        /* <DEDUP_REMOVED lines=20> */
.L_x_1977:
        /* <DEDUP_REMOVED lines=11> */
.L_x_1978:
[----:B------:R-:W-:Y:S05]  /*09d0*/  BSYNC B0 ;  /* 0x0000000000007941 */ /* 0x000fea0003800000 */
.L_x_1976:
        /* <DEDUP_REMOVED lines=90> */
[----:B------:R0:W2:Y:S01]  /*0f80*/  LDC.64 R2, c[0x4][R0] ;  /* 0x0100000000027b82 */ /* 0x0000a20000000a00 */
[----:B------:R-:W-:Y:S02]  /*0f90*/  IMAD.MOV.U32 R6, RZ, RZ, c[0x4][0xd0] ;  /* 0x01003400ff067624 */ /* 0x000fe400078e00ff */
[----:B------:R-:W-:Y:S02]  /*0fa0*/  IMAD.MOV.U32 R7, RZ, RZ, c[0x4][0xd4] ;  /* 0x01003500ff077624 */ /* 0x000fe400078e00ff */
[----:B------:R-:W-:-:S02]  /*0fb0*/  IMAD.MOV.U32 R8, RZ, RZ, 0x53f ;  /* 0x0000053fff087424 */ /* 0x000fc400078e00ff */
[----:B------:R-:W-:Y:S02]  /*0fc0*/  IMAD.MOV.U32 R10, RZ, RZ, c[0x4][0x48] ;  /* 0x01001200ff0a7624 */ /* 0x000fe400078e00ff */
[----:B------:R-:W-:Y:S02]  /*0fd0*/  IMAD.MOV.U32 R12, RZ, RZ, 0x1 ;  /* 0x00000001ff0c7424 */ /* 0x000fe400078e00ff */
[----:B------:R-:W-:Y:S02]  /*0fe0*/  IMAD.MOV.U32 R13, RZ, RZ, RZ ;  /* 0x000000ffff0d7224 */ /* 0x000fe400078e00ff */
[----:B0-----:R-:W-:Y:S01]  /*0ff0*/  LEPC R14 ;  /* 0x00000000000e734e */ /* 0x001fe20000000000 */
[----:B------:R-:W-:Y:S02]  /*1000*/  MOV R9, 0x1070 ;  /* 0x0000107000097802 */ /* 0x000fe40000000f00 */
[----:B------:R-:W-:Y:S02]  /*1010*/  MOV R20, 0xff0 ;  /* 0x00000ff000147802 */ /* 0x000fe40000000f00 */
[----:B------:R-:W-:Y:S02]  /*1020*/  MOV R21, 0x0 ;  /* 0x0000000000157802 */ /* 0x000fe40000000f00 */
[----:B------:R-:W-:-:S02]  /*1030*/  MOV R0, 0x0 ;  /* 0x0000000000007802 */ /* 0x000fc40000000f00 */
[----:B------:R-:W-:-:S04]  /*1040*/  IADD3 R20, P0, P1, -R20, R9, R14 ;  /* 0x0000000914147210 */ /* 0x000fc8000791e10e */
[----:B------:R-:W-:-:S04]  /*1050*/  IADD3.X R21, ~R0, R21, R15, P0, P1 ;  /* 0x0000001500157210 */ /* 0x000fc800007e250f */
[----:B-12---:R-:W-:Y:S05]  /*1060*/  CALL.ABS.NOINC R2 ;  /* 0x0000000002007343 */ /* 0x006fea0003c00000 */
.L_x_1981:
        /* <DEDUP_REMOVED lines=60> */
.L_x_1985:
[----:B------:R-:W-:Y:S05]  /*1430*/  BSYNC B1 ;  /* 0x0000000000017941 */ /* 0x000fea0003800000 */
.L_x_1984:
[----:B------:R-:W-:Y:S01]  /*1440*/  PRMT R7, R18, 0x7632, R7 ;  /* 0x0000763212077816 */ /* 0x000fe20000000007 */
[----:B------:R0:W-:Y:S01]  /*1450*/  STS.U16 [R13+0xc0], R18 ;  /* 0x0000c0120d007388 */ /* 0x0001e20000000400 */
[----:B------:R-:W-:-:S03]  /*1460*/  PRMT R6, R19, 0x7632, R6 ;  /* 0x0000763213067816 */ /* 0x000fc60000000006 */
[----:B------:R0:W-:Y:S04]  /*1470*/  STS.U16 [R14], R7 ;  /* 0x000000070e007388 */ /* 0x0001e80000000400 */
[----:B------:R0:W-:Y:S04]  /*1480*/  STS.U16 [R10+0xc0], R19 ;  /* 0x0000c0130a007388 */ /* 0x0001e80000000400 */
[----:B------:R0:W-:Y:S02]  /*1490*/  STS.U16 [R12], R6 ;  /* 0x000000060c007388 */ /* 0x0001e40000000400 */
.L_x_1983:
[----:B------:R-:W-:Y:S05]  /*14a0*/  BSYNC B0 ;  /* 0x0000000000007941 */ /* 0x000fea0003800000 */
.L_x_1982:
[----:B0-----:R-:W-:Y:S06]  /*14b0*/  BAR.SYNC.DEFER_BLOCKING 0x0 ;  /* 0x0000000000007b1d */ /* 0x001fec0000010000 */
[----:B------:R0:W2:Y:S04]  /*14c0*/  @P6 LDS R19, [R8] ;  /* 0x0000000008136984 */ /* 0x0000a80000000800 */
[----:B------:R0:W3:Y:S04]  /*14d0*/  @P6 LDS R18, [R11] ;  /* 0x000000000b126984 */ /* 0x0000e80000000800 */
[----:B------:R-:W-:Y:S06]  /*14e0*/  BAR.SYNC.DEFER_BLOCKING 0x0 ;  /* 0x0000000000007b1d */ /* 0x000fec0000010000 */
[----:B------:R-:W-:Y:S05]  /*14f0*/  BRA `(.L_x_1980) ;  /* 0x000001f000007947 */ /* 0x000fea0003800000 */
.L_x_1979:
        /* <DEDUP_REMOVED lines=30> */
.L_x_1986:
[----:B------:R-:W-:Y:S05]  /*16e0*/  BSYNC B0 ;  /* 0x0000000000007941 */ /* 0x000fea0003800000 */
.L_x_1980:
        /* <DEDUP_REMOVED lines=24> */
.L_x_1990:
[----:B0-----:R-:W-:Y:S05]  /*1870*/  BSYNC B1 ;  /* 0x0000000000017941 */ /* 0x001fea0003800000 */
.L_x_1989:
[----:B------:R-:W-:Y:S01]  /*1880*/  FADD.FTZ R4, R4, R5 ;  /* 0x0000000504047221 */ /* 0x000fe20000010000 */
[----:B------:R-:W-:Y:S05]  /*1890*/  BRA.DIV ~URZ, `(.L_x_1991) ;  /* 0x000045e27f007947 */ /* 0x000fea000b800000 */
[----:B------:R0:W2:Y:S02]  /*18a0*/  SHFL.BFLY PT, R0, R4, 0x10, 0x1f ;  /* 0x0e001f0004007f89 */ /* 0x0000a400000e0000 */
.L_x_2066:
        /* <DEDUP_REMOVED lines=9> */
.L_x_2067:
[----:B--2---:R-:W-:Y:S02]  /*1940*/  FADD.FTZ R2, R5, R4 ;  /* 0x0000000405027221 */ /* 0x004fe40000010000 */
.L_x_1988:
[----:B------:R-:W-:Y:S05]  /*1950*/  BSYNC B0 ;  /* 0x0000000000007941 */ /* 0x000fea0003800000 */
.L_x_1987:
        /* <DEDUP_REMOVED lines=21> */
.L_x_1994:
[----:B------:R4:W-:Y:S02]  /*1ab0*/  STS [R7.X4+0xc0], R0 ;  /* 0x0000c00007007388 */ /* 0x0009e40000004800 */
.L_x_1993:
        /* <DEDUP_REMOVED lines=14> */
[----:B---3--:R-:W-:Y:S01]  /*1ba0*/  IABS R18, c[0x0][0x1d4] ;  /* 0x0000750000127a13 */ /* 0x008fe20000000000 */
[----:B------:R-:W3:Y:S01]  /*1bb0*/  LDS.128 R36, [0x70] ;  /* 0x00007000ff247984 */ /* 0x000ee20000000c00 */
[----:B------:R-:W-:Y:S02]  /*1bc0*/  IMAD.U32 R73, RZ, RZ, UR46 ;  /* 0x0000002eff497e24 */ /* 0x000fe4000f8e00ff */
[----:B--2---:R-:W2:Y:S01]  /*1bd0*/  I2F.RP R19, R18 ;  /* 0x0000001200137306 */ /* 0x004ea20000209400 */
[----:B------:R-:W0:Y:S01]  /*1be0*/  LDS.128 R32, [0x40] ;  /* 0x00004000ff207984 */ /* 0x000e220000000c00 */
[----:B------:R-:W-:Y:S02]  /*1bf0*/  IMAD.MOV.U32 R77, RZ, RZ, c[0x0][0x1e8] ;  /* 0x00007a00ff4d7624 */ /* 0x000fe400078e00ff */
[----:B------:R-:W-:Y:S01]  /*1c00*/  IMAD R73, R73, c[0x0][0x1d4], RZ ;  /* 0x0000750049497a24 */ /* 0x000fe200078e02ff */
[----:B------:R-:W4:Y:S01]  /*1c10*/  LDS.128 R28, [0x50] ;  /* 0x00005000ff1c7984 */ /* 0x000f220000000c00 */
[----:B------:R-:W-:Y:S01]  /*1c20*/  IMAD.MOV.U32 R74, RZ, RZ, c[0x0][0x1d4] ;  /* 0x00007500ff4a7624 */ /* 0x000fe200078e00ff */
[----:B------:R-:W-:Y:S01]  /*1c30*/  IADD3 R77, R77, c[0x0][0x210], RZ ;  /* 0x000084004d4d7a10 */ /* 0x000fe20007ffe0ff */
[----:B------:R-:W-:Y:S01]  /*1c40*/  IMAD.MOV.U32 R40, RZ, RZ, c[0x0][0x220] ;  /* 0x00008800ff287624 */ /* 0x000fe200078e00ff */
[----:B------:R-:W1:Y:S01]  /*1c50*/  LDS.128 R24, [0x60] ;  /* 0x00006000ff187984 */ /* 0x000e620000000c00 */
[----:B------:R-:W-:Y:S01]  /*1c60*/  IMAD R74, R74, 0x30, RZ ;  /* 0x000000304a4a7824 */ /* 0x000fe200078e02ff */
[----:B------:R-:W-:-:S02]  /*1c70*/  SHF.R.S32.HI R76, RZ, 0x1f, R73 ;  /* 0x0000001fff4c7819 */ /* 0x000fc40000011449 */
[----:B------:R-:W0:Y:S01]  /*1c80*/  LDS.128 R20, [0x80] ;  /* 0x00008000ff147984 */ /* 0x000e220000000c00 */
[----:B--2---:R-:W2:Y:S03]  /*1c90*/  MUFU.RCP R19, R19 ;  /* 0x0000001300137308 */ /* 0x004ea60000001000 */
[----:B------:R-:W0:Y:S04]  /*1ca0*/  LDS.128 R12, [0x90] ;  /* 0x00009000ff0c7984 */ /* 0x000e280000000c00 */
[----:B------:R-:W0:Y:S04]  /*1cb0*/  LDS.128 R8, [0xa0] ;  /* 0x0000a000ff087984 */ /* 0x000e280000000c00 */
[----:B0---4-:R-:W0:Y:S04]  /*1cc0*/  LDS.128 R4, [0xb0] ;  /* 0x0000b000ff047984 */ /* 0x011e280000000c00 */
[----:B------:R-:W4:Y:S01]  /*1cd0*/  S2R R41, SR_CTAID.X ;  /* 0x0000000000297919 */ /* 0x000f220000002500 */
[----:B--2---:R-:W-:-:S04]  /*1ce0*/  IADD3 R2, R19, 0xffffffe, RZ ;  /* 0x0ffffffe13027810 */ /* 0x004fc80007ffe0ff */
[----:B------:R2:W5:Y:S02]  /*1cf0*/  F2I.FTZ.U32.TRUNC.NTZ R3, R2 ;  /* 0x0000000200037305 */ /* 0x000564000021f000 */
[----:B--2---:R-:W-:Y:S02]  /*1d00*/  IMAD.MOV.U32 R2, RZ, RZ, RZ ;  /* 0x000000ffff027224 */ /* 0x004fe400078e00ff */
[----:B-----5:R-:W-:Y:S02]  /*1d10*/  IMAD.MOV R19, RZ, RZ, -R3 ;  /* 0x000000ffff137224 */ /* 0x020fe400078e0a03 */
[----:B----4-:R-:W-:Y:S02]  /*1d20*/  IMAD R75, R41, R40, UR43 ;  /* 0x0000002b294b7e24 */ /* 0x010fe4000f8e0228 */
[----:B------:R-:W-:-:S04]  /*1d30*/  IMAD R19, R19, R18, RZ ;  /* 0x0000001213137224 */ /* 0x000fc800078e02ff */
[----:B------:R-:W-:-:S04]  /*1d40*/  IMAD.HI.U32 R19, R3, R19, R2 ;  /* 0x0000001303137227 */ /* 0x000fc800078e0002 */
[----:B------:R-:W-:-:S04]  /*1d50*/  IMAD.MOV.U32 R2, RZ, RZ, 0x2 ;  /* 0x00000002ff027424 */ /* 0x000fc800078e00ff */
[----:B01-3--:R-:W-:-:S04]  /*1d60*/  IMAD.WIDE R2, R41, R2, c[0x0][0x228] ;  /* 0x00008a0029027625 */ /* 0x00bfc800078e0202 */
.L_x_2015:
[----:B------:R-:W-:Y:S01]  /*1d70*/  ISETP.NE.U32.AND P0, PT, RZ, c[0x0][0x200], PT ;  /* 0x00008000ff007a0c */ /* 0x000fe20003f05070 */
[----:B0-----:R-:W-:Y:S02]  /*1d80*/  IMAD.U32 R79, RZ, RZ, UR48 ;  /* 0x00000030ff4f7e24 */ /* 0x001fe4000f8e00ff */
[----:B------:R-:W-:Y:S01]  /*1d90*/  IMAD.U32 R80, RZ, RZ, UR50 ;  /* 0x00000032ff507e24 */ /* 0x000fe2000f8e00ff */
[----:B------:R-:W-:-:S13]  /*1da0*/  ISETP.NE.AND.EX P0, PT, RZ, c[0x0][0x204], PT, P0 ;  /* 0x00008100ff007a0c */ /* 0x000fda0003f05300 */
[----:B------:R-:W-:Y:S02]  /*1db0*/  @P0 IADD3 R78, P1, P2, R72, c[0x0][0x200], R79 ;  /* 0x00008000484e0a10 */ /* 0x000fe40007a3e04f */
[----:B------:R-:W-:-:S04]  /*1dc0*/  @P0 SHF.R.S32.HI R79, RZ, 0x1f, R72 ;  /* 0x0000001fff4f0819 */ /* 0x000fc80000011448 */
[----:B------:R-:W-:-:S05]  /*1dd0*/  @P0 IADD3.X R79, R79, c[0x0][0x204], R80, P1, P2 ;  /* 0x000081004f4f0a10 */ /* 0x000fca0000fe4450 */
        /* <DEDUP_REMOVED lines=13> */
[----:B------:R-:W-:-:S03]  /*1eb0*/  ISETP.GE.AND P1, PT, R72, UR43, PT ;  /* 0x0000002b48007c0c */ /* 0x000fc6000bf26270 */
[----:B------:R-:W-:Y:S01]  /*1ec0*/  @!P2 IMAD.MOV R81, RZ, RZ, -R81 ;  /* 0x000000ffff51a224 */ /* 0x000fe200078e0a51 */
[----:B------:R-:W-:-:S04]  /*1ed0*/  @!P3 LOP3.LUT R81, RZ, c[0x0][0x1d4], RZ, 0x33, !PT ;  /* 0x00007500ff51ba12 */ /* 0x000fc800078e33ff */
[----:B------:R-:W-:-:S04]  /*1ee0*/  IADD3 R80, R81, c[0x0][0x1d4], RZ ;  /* 0x0000750051507a10 */ /* 0x000fc80007ffe0ff */
[----:B0-----:R-:W-:-:S04]  /*1ef0*/  IADD3 R79, R80, c[0x0][0x1d4], RZ ;  /* 0x00007500504f7a10 */ /* 0x001fc80007ffe0ff */
[----:B------:R-:W-:-:S04]  /*1f00*/  IADD3 R79, R79, c[0x0][0x1d4], RZ ;  /* 0x000075004f4f7a10 */ /* 0x000fc80007ffe0ff */
[----:B------:R-:W-:-:S04]  /*1f10*/  IADD3 R79, R79, c[0x0][0x1d4], RZ ;  /* 0x000075004f4f7a10 */ /* 0x000fc80007ffe0ff */
[----:B------:R-:W-:Y:S02]  /*1f20*/  IADD3 R79, R79, c[0x0][0x1d4], RZ ;  /* 0x000075004f4f7a10 */ /* 0x000fe40007ffe0ff */
[----:B--2---:R-:W-:Y:S02]  /*1f30*/  ISETP.NE.AND P0, PT, R78, RZ, P0 ;  /* 0x000000ff4e00720c */ /* 0x004fe40000705270 */
[----:B------:R-:W-:Y:S01]  /*1f40*/  IADD3 R78, R79, c[0x0][0x1d4], RZ ;  /* 0x000075004f4e7a10 */ /* 0x000fe20007ffe0ff */
[----:B-----5:R-:W-:Y:S05]  /*1f50*/  @P1 BRA `(.L_x_1998) ;  /* 0x000000a000001947 */ /* 0x020fea0003800000 */
[----:B------:R-:W-:Y:S01]  /*1f60*/  IMAD.SHL.U32 R81, R81, 0x8, RZ ;  /* 0x0000000851517824 */ /* 0x000fe200078e00ff */
[----:B------:R-:W-:Y:S01]  /*1f70*/  CS2R R42, SRZ ;  /* 0x00000000002a7805 */ /* 0x000fe2000001ff00 */
[----:B------:R-:W-:-:S03]  /*1f80*/  CS2R R40, SRZ ;  /* 0x0000000000287805 */ /* 0x000fc6000001ff00 */
[----:B------:R-:W-:-:S13]  /*1f90*/  ISETP.GE.AND P2, PT, R81, R74, PT ;  /* 0x0000004a5100720c */ /* 0x000fda0003f46270 */
[----:B------:R-:W-:Y:S05]  /*1fa0*/  @P2 BRA `(.L_x_1998) ;  /* 0x0000005000002947 */ /* 0x000fea0003800000 */
[----:B------:R-:W-:-:S04]  /*1fb0*/  IADD3 R41, P2, R73, R81, RZ ;  /* 0x0000005149297210 */ /* 0x000fc80007f5e0ff */
[----:B------:R-:W-:Y:S02]  /*1fc0*/  LEA.HI.X.SX32 R42, R81, R76, 0x1, P2 ;  /* 0x0000004c512a7211 */ /* 0x000fe400010f0eff */
[----:B------:R-:W-:-:S04]  /*1fd0*/  LEA R40, P2, R41, c[0x0][0x198], 0x1 ;  /* 0x0000660029287a11 */ /* 0x000fc800078408ff */
[----:B------:R-:W-:-:S06]  /*1fe0*/  LEA.HI.X R41, R41, c[0x0][0x19c], R42, 0x1, P2 ;  /* 0x0000670029297a11 */ /* 0x000fcc00010f0c2a */
[----:B------:R-:W5:Y:S03]  /*1ff0*/  LDG.E.128 R40, [R40.64] ;  /* 0x0000002428287981 */ /* 0x000f66000c1e1d00 */
.L_x_1998:
[----:B------:R-:W-:Y:S05]  /*2000*/  BSYNC B1 ;  /* 0x0000000000017941 */ /* 0x000fea0003800000 */
.L_x_1997:
[----:B------:R-:W-:Y:S01]  /*2010*/  BSSY B1, `(.L_x_1999) ;  /* 0x000000c000017945 */ /* 0x000fe20003800000 */
[----:B------:R-:W-:Y:S05]  /*2020*/  @P1 BRA `(.L_x_2000) ;  /* 0x000000a000001947 */ /* 0x000fea0003800000 */
[----:B------:R-:W-:Y:S01]  /*2030*/  SHF.L.U32 R81, R80, 0x3, RZ ;  /* 0x0000000350517819 */ /* 0x000fe200000006ff */
[----:B------:R-:W-:Y:S01]  /*2040*/  CS2R R46, SRZ ;  /* 0x00000000002e7805 */ /* 0x000fe2000001ff00 */
[----:B------:R-:W-:Y:S02]  /*2050*/  CS2R R44, SRZ ;  /* 0x00000000002c7805 */ /* 0x000fe4000001ff00 */
[----:B------:R-:W-:-:S13]  /*2060*/  ISETP.GE.AND P2, PT, R81, R74, PT ;  /* 0x0000004a5100720c */ /* 0x000fda0003f46270 */
[----:B------:R-:W-:Y:S05]  /*2070*/  @P2 BRA `(.L_x_2000) ;  /* 0x0000005000002947 */ /* 0x000fea0003800000 */
[----:B------:R-:W-:-:S04]  /*2080*/  IADD3 R45, P2, R73, R81, RZ ;  /* 0x00000051492d7210 */ /* 0x000fc80007f5e0ff */
[----:B------:R-:W-:Y:S02]  /*2090*/  LEA.HI.X.SX32 R46, R81, R76, 0x1, P2 ;  /* 0x0000004c512e7211 */ /* 0x000fe400010f0eff */
[----:B------:R-:W-:-:S04]  /*20a0*/  LEA R44, P2, R45, c[0x0][0x198], 0x1 ;  /* 0x000066002d2c7a11 */ /* 0x000fc800078408ff */
[----:B------:R-:W-:-:S06]  /*20b0*/  LEA.HI.X R45, R45, c[0x0][0x19c], R46, 0x1, P2 ;  /* 0x000067002d2d7a11 */ /* 0x000fcc00010f0c2e */
[----:B------:R-:W5:Y:S03]  /*20c0*/  LDG.E.128 R44, [R44.64] ;  /* 0x000000242c2c7981 */ /* 0x000f66000c1e1d00 */
.L_x_2000:
[----:B------:R-:W-:Y:S05]  /*20d0*/  BSYNC B1 ;  /* 0x0000000000017941 */ /* 0x000fea0003800000 */
.L_x_1999:
[----:B------:R-:W-:Y:S01]  /*20e0*/  BSSY B1, `(.L_x_2001) ;  /* 0x000000d000017945 */ /* 0x000fe20003800000 */
[----:B------:R-:W-:Y:S05]  /*20f0*/  @P1 BRA `(.L_x_2002) ;  /* 0x000000b000001947 */ /* 0x000fea0003800000 */
[----:B------:R-:W-:Y:S01]  /*2100*/  IADD3 R48, R80, c[0x0][0x1d4], RZ ;  /* 0x0000750050307a10 */ /* 0x000fe20007ffe0ff */
[----:B------:R-:W-:-:S04]  /*2110*/  CS2R R50, SRZ ;  /* 0x0000000000327805 */ /* 0x000fc8000001ff00 */
[----:B------:R-:W-:Y:S02]  /*2120*/  IMAD.SHL.U32 R81, R48, 0x8, RZ ;  /* 0x0000000830517824 */ /* 0x000fe400078e00ff */
        /* <DEDUP_REMOVED lines=8> */
.L_x_2002:
[----:B------:R-:W-:Y:S05]  /*21b0*/  BSYNC B1 ;  /* 0x0000000000017941 */ /* 0x000fea0003800000 */
.L_x_2001:
[----:B------:R-:W-:Y:S01]  /*21c0*/  BSSY B1, `(.L_x_2003) ;  /* 0x000000e000017945 */ /* 0x000fe20003800000 */
[----:B------:R-:W-:Y:S05]  /*21d0*/  @P1 BRA `(.L_x_2004) ;  /* 0x000000c000001947 */ /* 0x000fea0003800000 */
[----:B------:R-:W-:Y:S01]  /*21e0*/  IMAD.MOV.U32 R53, RZ, RZ, c[0x0][0x1d4] ;  /* 0x00007500ff357624 */ /* 0x000fe200078e00ff */
[----:B------:R-:W-:-:S03]  /*21f0*/  CS2R R54, SRZ ;  /* 0x0000000000367805 */ /* 0x000fc6000001ff00 */
[----:B------:R-:W-:-:S04]  /*2200*/  IMAD R52, R53, 0x2, R80 ;  /* 0x0000000235347824 */ /* 0x000fc800078e0250 */
        /* <DEDUP_REMOVED lines=9> */
.L_x_2004:
[----:B------:R-:W-:Y:S05]  /*22a0*/  BSYNC B1 ;  /* 0x0000000000017941 */ /* 0x000fea0003800000 */
.L_x_2003:
[----:B------:R-:W-:Y:S01]  /*22b0*/  BSSY B1, `(.L_x_2005) ;  /* 0x000000f000017945 */ /* 0x000fe20003800000 */
[----:B------:R-:W-:Y:S05]  /*22c0*/  @P1 BRA `(.L_x_2006) ;  /* 0x000000d000001947 */ /* 0x000fea0003800000 */
[----:B------:R-:W-:Y:S01]  /*22d0*/  IMAD.MOV.U32 R57, RZ, RZ, c[0x0][0x1d4] ;  /* 0x00007500ff397624 */ /* 0x000fe200078e00ff */
[----:B------:R-:W-:-:S03]  /*22e0*/  CS2R R58, SRZ ;  /* 0x00000000003a7805 */ /* 0x000fc6000001ff00 */
[----:B------:R-:W-:-:S05]  /*22f0*/  IMAD R56, R57, 0x2, R80 ;  /* 0x0000000239387824 */ /* 0x000fca00078e0250 */
[----:B------:R-:W-:-:S05]  /*2300*/  IADD3 R56, R56, c[0x0][0x1d4], RZ ;  /* 0x0000750038387a10 */ /* 0x000fca0007ffe0ff */
        /* <DEDUP_REMOVED lines=9> */
.L_x_2006:
[----:B------:R-:W-:Y:S05]  /*23a0*/  BSYNC B1 ;  /* 0x0000000000017941 */ /* 0x000fea0003800000 */
.L_x_2005:
[----:B------:R-:W-:Y:S01]  /*23b0*/  BSSY B1, `(.L_x_2007) ;  /* 0x000000c000017945 */ /* 0x000fe20003800000 */
[----:B------:R-:W-:Y:S05]  /*23c0*/  @P1 BRA `(.L_x_2008) ;  /* 0x000000a000001947 */ /* 0x000fea0003800000 */
        /* <DEDUP_REMOVED lines=10> */
.L_x_2008:
[----:B------:R-:W-:Y:S05]  /*2470*/  BSYNC B1 ;  /* 0x0000000000017941 */ /* 0x000fea0003800000 */
.L_x_2007:
        /* <DEDUP_REMOVED lines=12> */
.L_x_2010:
[----:B------:R-:W-:Y:S05]  /*2540*/  BSYNC B1 ;  /* 0x0000000000017941 */ /* 0x000fea0003800000 */
.L_x_2009:
[----:B------:R-:W-:Y:S01]  /*2550*/  BSSY B1, `(.L_x_2011) ;  /* 0x000000d000017945 */ /* 0x000fe20003800000 */
[----:B------:R-:W-:Y:S05]  /*2560*/  @P1 BRA `(.L_x_2012) ;  /* 0x000000b000001947 */ /* 0x000fea0003800000 */
[----:B------:R-:W-:Y:S01]  /*2570*/  IADD3 R78, R78, c[0x0][0x1d4], RZ ;  /* 0x000075004e4e7a10 */ /* 0x000fe20007ffe0ff */
[----:B------:R-:W-:Y:S01]  /*2580*/  CS2R R70, SRZ ;  /* 0x0000000000467805 */ /* 0x000fe2000001ff00 */
[----:B------:R-:W-:-:S03]  /*2590*/  CS2R R68, SRZ ;  /* 0x0000000000447805 */ /* 0x000fc6000001ff00 */
[----:B------:R-:W-:-:S05]  /*25a0*/  IMAD.SHL.U32 R79, R78, 0x8, RZ ;  /* 0x000000084e4f7824 */ /* 0x000fca00078e00ff */
[----:B------:R-:W-:-:S13]  /*25b0*/  ISETP.GE.AND P2, PT, R79, R74, PT ;  /* 0x0000004a4f00720c */ /* 0x000fda0003f46270 */
[----:B------:R-:W-:Y:S05]  /*25c0*/  @P2 BRA `(.L_x_2012) ;  /* 0x0000005000002947 */ /* 0x000fea0003800000 */
[----:B------:R-:W-:-:S04]  /*25d0*/  IADD3 R69, P2, R73, R79, RZ ;  /* 0x0000004f49457210 */ /* 0x000fc80007f5e0ff */
[----:B------:R-:W-:Y:S02]  /*25e0*/  LEA.HI.X.SX32 R70, R79, R76, 0x1, P2 ;  /* 0x0000004c4f467211 */ /* 0x000fe400010f0eff */
[----:B------:R-:W-:-:S04]  /*25f0*/  LEA R68, P2, R69, c[0x0][0x198], 0x1 ;  /* 0x0000660045447a11 */ /* 0x000fc800078408ff */
[----:B------:R-:W-:-:S06]  /*2600*/  LEA.HI.X R69, R69, c[0x0][0x19c], R70, 0x1, P2 ;  /* 0x0000670045457a11 */ /* 0x000fcc00010f0c46 */
[----:B------:R-:W5:Y:S03]  /*2610*/  LDG.E.128 R68, [R68.64] ;  /* 0x0000002444447981 */ /* 0x000f66000c1e1d00 */
.L_x_2012:
[----:B------:R-:W-:Y:S05]  /*2620*/  BSYNC B1 ;  /* 0x0000000000017941 */ /* 0x000fea0003800000 */
.L_x_2011:
[----:B------:R-:W-:Y:S01]  /*2630*/  BSSY B1, `(.L_x_2013) ;  /* 0x000003d000017945 */ /* 0x000fe20003800000 */
        /* <DEDUP_REMOVED lines=60> */
.L_x_2014:
[----:B------:R-:W-:Y:S05]  /*2a00*/  BSYNC B1 ;  /* 0x0000000000017941 */ /* 0x000fea0003800000 */
.L_x_2013:
[----:B------:R-:W-:-:S04]  /*2a10*/  IADD3 R72, R72, 0x100, RZ ;  /* 0x0000010048487810 */ /* 0x000fc80007ffe0ff */
[----:B------:R-:W-:-:S13]  /*2a20*/  ISETP.GE.AND P0, PT, R72, UR5, PT ;  /* 0x0000000548007c0c */ /* 0x000fda000bf06270 */
[----:B------:R-:W-:Y:S01]  /*2a30*/  @P0 CALL.REL.NOINC `(.L_x_1996) ;  /* 0x0000001000000944 */ /* 0x000fe20003c00000 */
[----:B------:R-:W-:Y:S05]  /*2a40*/  BRA `(.L_x_2015) ;  /* 0xfffff32000007947 */ /* 0x000fea000383ffff */
.L_x_1996:
[----:B------:R-:W-:Y:S05]  /*2a50*/  BSYNC B0 ;  /* 0x0000000000007941 */ /* 0x000fea0003800000 */
.L_x_1995:
        /* <DEDUP_REMOVED lines=36> */
.L_x_2021:
        /* <DEDUP_REMOVED lines=13> */
.L_x_2019:
[----:B------:R-:W4:Y:S02]  /*2d70*/  LDS R2, [R6] ;  /* 0x0000000006027984 */ /* 0x000f240000000800 */
[----:B0---4-:R-:W-:-:S04]  /*2d80*/  FADD.FTZ R2, -R7, R2 ;  /* 0x0000000207027221 */ /* 0x011fc80000010100 */
[----:B------:R-:W-:-:S04]  /*2d90*/  FMUL.FTZ R2, R2, 1.4426950216293334961 ;  /* 0x3fb8aa3b02027820 */ /* 0x000fc80000410000 */
[----:B------:R0:W4:Y:S03]  /*2da0*/  MUFU.EX2 R5, R2 ;  /* 0x0000000200057308 */ /* 0x0001260000000800 */
.L_x_2020:
[----:B------:R-:W-:Y:S05]  /*2db0*/  BSYNC B1 ;  /* 0x0000000000017941 */ /* 0x000fea0003800000 */
.L_x_2018:
[----:B----4-:R4:W-:Y:S01]  /*2dc0*/  STS [R6], R5 ;  /* 0x0000000506007388 */ /* 0x0109e20000000800 */
[----:B------:R-:W-:Y:S01]  /*2dd0*/  IADD3 R0, R0, 0x100, RZ ;  /* 0x0000010000007810 */ /* 0x000fe20007ffe0ff */
[----:B------:R-:W-:-:S03]  /*2de0*/  FADD.FTZ R4, R5, R4 ;  /* 0x0000000405047221 */ /* 0x000fc60000010000 */
[----:B------:R-:W-:-:S13]  /*2df0*/  ISETP.GT.AND P2, PT, R0, UR43, PT ;  /* 0x0000002b00007c0c */ /* 0x000fda000bf44270 */
[----:B----4-:R-:W-:Y:S05]  /*2e00*/  @!P2 BRA `(.L_x_2021) ;  /* 0xfffffe900000a947 */ /* 0x010fea000383ffff */
.L_x_2017:
[----:B------:R-:W-:Y:S05]  /*2e10*/  BSYNC B0 ;  /* 0x0000000000007941 */ /* 0x000fea0003800000 */
.L_x_2016:
[----:B------:R-:W4:Y:S01]  /*2e20*/  SHFL.BFLY PT, R3, R4, 0x10, 0x1f ;  /* 0x0e001f0004037f89 */ /* 0x000f2200000e0000 */
[----:B------:R-:W-:Y:S01]  /*2e30*/  LOP3.LUT P0, R6, R17, 0x1f, RZ, 0xc0, !PT ;  /* 0x0000001f11067812 */ /* 0x000fe2000780c0ff */
[----:B------:R-:W-:Y:S01]  /*2e40*/  ULDC UR7, c[0x0][0x1ec] ;  /* 0x00007b0000077ab9 */ /* 0x000fe20000000800 */
[----:B------:R-:W-:Y:S01]  /*2e50*/  BSSY B0, `(.L_x_2022) ;  /* 0x000003e000007945 */ /* 0x000fe20003800000 */
[----:B------:R-:W-:Y:S01]  /*2e60*/  ULDC UR4, c[0x0][0x1d4] ;  /* 0x0000750000047ab9 */ /* 0x000fe20000000800 */
[----:B------:R-:W-:Y:S01]  /*2e70*/  ISETP.GT.U32.AND P2, PT, R6, 0x7, PT ;  /* 0x000000070600780c */ /* 0x000fe20003f44070 */
[----:B------:R-:W-:-:S04]  /*2e80*/  UISETP.LT.AND UP0, UPT, UR7, UR4, UPT ;  /* 0x000000040700728c */ /* 0x000fc8000bf01270 */
[----:B------:R-:W-:-:S04]  /*2e90*/  USEL UR4, UR7, UR4, UP0 ;  /* 0x0000000407047287 */ /* 0x000fc80008000000 */
[----:B------:R-:W-:-:S04]  /*2ea0*/  UIADD3 UR4, UR4, 0x4, URZ ;  /* 0x0000000404047890 */ /* 0x000fc8000fffe03f */
[----:B------:R-:W-:-:S04]  /*2eb0*/  USHF.R.S32.HI UR5, URZ, 0x1f, UR4 ;  /* 0x0000001f3f057899 */ /* 0x000fc80008011404 */
[----:B------:R-:W-:Y:S01]  /*2ec0*/  ULEA.HI UR5, UR5, UR4, URZ, 0x2 ;  /* 0x0000000405057291 */ /* 0x000fe2000f8f103f */
[----:B----4-:R-:W-:Y:S01]  /*2ed0*/  FADD.FTZ R3, R3, R4 ;  /* 0x0000000403037221 */ /* 0x010fe20000010000 */
[----:B------:R-:W-:Y:S02]  /*2ee0*/  @!P0 SHF.R.U32.HI R4, RZ, 0x3, R17 ;  /* 0x00000003ff048819 */ /* 0x000fe40000011611 */
[----:B------:R-:W-:Y:S02]  /*2ef0*/  USHF.L.U32 UR5, UR5, 0x2, URZ ;  /* 0x0000000205057899 */ /* 0x000fe4000800063f */
[----:B------:R-:W-:Y:S01]  /*2f00*/  ULDC.U8 UR4, c[0x0][0x26c] ;  /* 0x00009b0000047ab9 */ /* 0x000fe20000000000 */
[----:B------:R-:W4:Y:S01]  /*2f10*/  SHFL.BFLY PT, R0, R3, 0x8, 0x1f ;  /* 0x0d001f0003007f89 */ /* 0x000f2200000e0000 */
[----:B------:R-:W-:Y:S01]  /*2f20*/  @!P0 LOP3.LUT R4, R4, 0x1ffffffc, RZ, 0xc0, !PT ;  /* 0x1ffffffc04048812 */ /* 0x000fe200078ec0ff */
[----:B------:R-:W-:Y:S02]  /*2f30*/  UISETP.NE.AND UP0, UPT, UR4, URZ, UPT ;  /* 0x0000003f0400728c */ /* 0x000fe4000bf05270 */
[----:B------:R-:W-:Y:S01]  /*2f40*/  ULOP3.LUT UR6, UR5, 0xfffffff0, URZ, 0xc0, !UPT ;  /* 0xfffffff005067892 */ /* 0x000fe2000f8ec03f */
        /* <DEDUP_REMOVED lines=15> */
[----:B0-----:R-:W-:Y:S02]  /*3040*/  FADD.FTZ R0, R3, R2 ;  /* 0x0000000203007221 */ /* 0x001fe40000010000 */
[----:B------:R-:W-:-:S04]  /*3050*/  CS2R R2, SRZ ;  /* 0x0000000000027805 */ /* 0x000fc8000001ff00 */
[----:B------:R-:W0:Y:S01]  /*3060*/  SHFL.IDX PT, R0, R0, RZ, 0x1f ;  /* 0x00001fff00007589 */ /* 0x000e2200000e0000 */
[----:B------:R-:W-:Y:S05]  /*3070*/  @P1 BRA `(.L_x_2023) ;  /* 0x000001b000001947 */ /* 0x000fea0003800000 */
[----:B------:R-:W-:Y:S01]  /*3080*/  ULDC UR4, c[0x0][0x268] ;  /* 0x00009a0000047ab9 */ /* 0x000fe20000000800 */
[----:B0-----:R-:W-:Y:S01]  /*3090*/  FADD.FTZ R4, R0, 9.9999999747524270788e-07 ;  /* 0x358637bd00047421 */ /* 0x001fe20000010000 */
[----:B------:R-:W-:Y:S01]  /*30a0*/  @UP0 UIMAD UR4, UR42, UR4, UR7 ;  /* 0x000000042a0402a4 */ /* 0x000fe2000f8e0207 */
[----:B------:R-:W-:Y:S01]  /*30b0*/  PLOP3.LUT P1, PT, PT, PT, UP0, 0x80, 0x0 ;  /* 0x000000000000781c */ /* 0x000fe20003f2f008 */
[----:B------:R-:W-:Y:S01]  /*30c0*/  ULDC UR5, c[0x0][0x1d4] ;  /* 0x0000750000057ab9 */ /* 0x000fe20000000800 */
[----:B------:R0:W4:Y:S01]  /*30d0*/  MUFU.RCP R9, R4 ;  /* 0x0000000400097308 */ /* 0x0001220000001000 */
[----:B------:R-:W-:Y:S01]  /*30e0*/  @UP0 UIMAD UR4, UR4, UR5, URZ ;  /* 0x00000005040402a4 */ /* 0x000fe2000f8e023f */
[----:B------:R-:W-:Y:S01]  /*30f0*/  IMAD.U32 R0, RZ, RZ, UR6 ;  /* 0x00000006ff007e24 */ /* 0x000fe2000f8e00ff */
[----:B------:R-:W-:Y:S02]  /*3100*/  IADD3 R7, R17, UR45, RZ ;  /* 0x0000002d11077c10 */ /* 0x000fe4000fffe0ff */
[----:B------:R-:W-:-:S02]  /*3110*/  @UP0 USHF.R.S32.HI UR5, URZ, 0x1f, UR4 ;  /* 0x0000001f3f050899 */ /* 0x000fc40008011404 */
[----:B------:R-:W-:-:S04]  /*3120*/  IADD3 R0, R0, 0xc0, RZ ;  /* 0x000000c000007810 */ /* 0x000fc80007ffe0ff */
[----:B------:R-:W-:Y:S02]  /*3130*/  @P1 IMAD.U32 R2, RZ, RZ, UR4 ;  /* 0x00000004ff021e24 */ /* 0x000fe4000f8e00ff */
[----:B0-----:R-:W-:Y:S02]  /*3140*/  @P1 IMAD.U32 R3, RZ, RZ, UR5 ;  /* 0x00000005ff031e24 */ /* 0x001fe4000f8e00ff */
.L_x_2024:
[C---:B------:R-:W-:Y:S02]  /*3150*/  IADD3 R11, R7.reuse, -UR45, RZ ;  /* 0x8000002d070b7c10 */ /* 0x040fe4000fffe0ff */
[----:B0-----:R-:W-:-:S03]  /*3160*/  @P1 IADD3 R5, P0, R7, R2, RZ ;  /* 0x0000000207051210 */ /* 0x001fc60007f1e0ff */
[----:B------:R-:W0:Y:S01]  /*3170*/  LDS R4, [R11.X4+0xc0] ;  /* 0x0000c0000b047984 */ /* 0x000e220000004800 */
[C---:B------:R-:W-:Y:S02]  /*3180*/  @P1 LEA.HI.X.SX32 R6, R7.reuse, R3, 0x1, P0 ;  /* 0x0000000307061211 */ /* 0x040fe400000f0eff */
[----:B------:R-:W-:Y:S01]  /*3190*/  IADD3 R7, R7, 0x100, RZ ;  /* 0x0000010007077810 */ /* 0x000fe20007ffe0ff */
[----:B0---4-:R-:W-:Y:S01]  /*31a0*/  FMUL.FTZ R13, R4, R9 ;  /* 0x00000009040d7220 */ /* 0x011fe20000410000 */
[----:B------:R-:W-:-:S04]  /*31b0*/  @P1 LEA R4, P0, R5, c[0x0][0x260], 0x2 ;  /* 0x0000980005041a11 */ /* 0x000fc800078010ff */
[----:B------:R-:W-:Y:S01]  /*31c0*/  @P1 LEA.HI.X R5, R5, c[0x0][0x264], R6, 0x2, P0 ;  /* 0x0000990005051a11 */ /* 0x000fe200000f1406 */
[----:B------:R-:W-:Y:S01]  /*31d0*/  IMAD R6, R11, 0x2, R0 ;  /* 0x000000020b067824 */ /* 0x000fe200078e0200 */
[----:B------:R-:W-:Y:S02]  /*31e0*/  F2FP.PACK_AB R8, RZ, R13 ;  /* 0x0000000dff08723e */ /* 0x000fe400000000ff */
[----:B------:R-:W-:Y:S01]  /*31f0*/  ISETP.GT.AND P0, PT, R7, UR43, PT ;  /* 0x0000002b07007c0c */ /* 0x000fe2000bf04270 */
[----:B------:R0:W-:Y:S04]  /*3200*/  @P1 STG.E [R4.64], R13 ;  /* 0x0000000d04001986 */ /* 0x0001e8000c101924 */
[----:B------:R0:W-:Y:S08]  /*3210*/  STS.U16 [R6], R8 ;  /* 0x0000000806007388 */ /* 0x0001f00000000400 */
[----:B------:R-:W-:Y:S05]  /*3220*/  @!P0 BRA `(.L_x_2024) ;  /* 0xffffff2000008947 */ /* 0x000fea000383ffff */
.L_x_2023:
[----:B------:R-:W-:Y:S05]  /*3230*/  BSYNC B0 ;  /* 0x0000000000007941 */ /* 0x000fea0003800000 */
.L_x_2022:
[----:B------:R-:W-:Y:S01]  /*3240*/  USHF.R.S32.HI UR4, URZ, 0x1f, UR43 ;  /* 0x0000001f3f047899 */ /* 0x000fe2000801142b */
[----:B------:R-:W-:Y:S01]  /*3250*/  LEA.HI R31, R10, R17, RZ, 0x3 ;  /* 0x000000110a1f7211 */ /* 0x000fe200078f18ff */
[----:B0-----:R-:W-:Y:S01]  /*3260*/  CS2R R6, SRZ ;  /* 0x0000000000067805 */ /* 0x001fe2000001ff00 */
[----:B------:R-:W-:Y:S01]  /*3270*/  ISETP.EQ.U32.AND P0, PT, RZ, c[0x0][0x190], PT ;  /* 0x00006400ff007a0c */ /* 0x000fe20003f02070 */
[----:B------:R-:W-:Y:S01]  /*3280*/  ULEA.HI UR4, UR4, UR43, URZ, 0x5 ;  /* 0x0000002b04047291 */ /* 0x000fe2000f8f283f */
[----:B------:R-:W-:Y:S01]  /*3290*/  LOP3.LUT R0, R31, 0xfffffff8, RZ, 0xc0, !PT ;  /* 0xfffffff81f007812 */ /* 0x000fe200078ec0ff */
[----:B------:R-:W-:Y:S01]  /*32a0*/  CS2R R4, SRZ ;  /* 0x0000000000047805 */ /* 0x000fe2000001ff00 */
[----:B------:R-:W-:Y:S01]  /*32b0*/  SHF.R.S32.HI R31, RZ, 0x3, R31 ;  /* 0x00000003ff1f7819 */ /* 0x000fe2000001141f */
[----:B------:R-:W-:-:S02]  /*32c0*/  ULOP3.LUT UR4, UR4, 0xffffffe0, URZ, 0xc0, !UPT ;  /* 0xffffffe004047892 */ /* 0x000fc4000f8ec03f */
[----:B------:R-:W-:Y:S02]  /*32d0*/  IMAD.IADD R0, R17, 0x1, -R0 ;  /* 0x0000000111007824 */ /* 0x000fe400078e0a00 */
[----:B------:R-:W-:-:S03]  /*32e0*/  UIADD3 UR4, -UR4, UR43, URZ ;  /* 0x0000002b04047290 */ /* 0x000fc6000fffe13f */
[C---:B------:R-:W-:Y:S01]  /*32f0*/  ISETP.GT.AND P4, PT, R0.reuse, 0x5, PT ;  /* 0x000000050000780c */ /* 0x040fe20003f84270 */
[----:B------:R-:W-:-:S03]  /*3300*/  IMAD.SHL.U32 R0, R0, 0x8, RZ ;  /* 0x0000000800007824 */ /* 0x000fc600078e00ff */
[----:B------:R-:W-:-:S04]  /*3310*/  ISETP.NE.OR P1, PT, R31, UR4, P4 ;  /* 0x000000041f007c0c */ /* 0x000fc8000a725670 */
[----:B------:R-:W-:-:S13]  /*3320*/  ISETP.EQ.OR.EX P0, PT, RZ, c[0x0][0x194], P1, P0 ;  /* 0x00006500ff007a0c */ /* 0x000fda0000f02700 */
[----:B------:R-:W0:Y:S01]  /*3330*/  @!P0 S2R R3, SR_CTAID.X ;  /* 0x0000000000038919 */ /* 0x000e220000002500 */
[----:B------:R-:W-:Y:S01]  /*3340*/  @!P0 IMAD.MOV.U32 R9, RZ, RZ, 0x2 ;  /* 0x00000002ff098424 */ /* 0x000fe200078e00ff */
[----:B------:R-:W-:Y:S01]  /*3350*/  ULDC UR4, c[0x0][0x1d4] ;  /* 0x0000750000047ab9 */ /* 0x000fe20000000800 */
[----:B------:R-:W-:Y:S01]  /*3360*/  BSSY B0, `(.L_x_2025) ;  /* 0x0000159000007945 */ /* 0x000fe20003800000 */
[----:B------:R-:W-:Y:S01]  /*3370*/  UIMAD UR4, UR42, UR4, URZ ;  /* 0x000000042a0472a4 */ /* 0x000fe2000f8e023f */
[----:B--23--:R-:W-:Y:S01]  /*3380*/  CS2R R18, SRZ ;  /* 0x0000000000127805 */ /* 0x00cfe2000001ff00 */
[----:B------:R-:W-:Y:S01]  /*3390*/  CS2R R28, SRZ ;  /* 0x00000000001c7805 */ /* 0x000fe2000001ff00 */
[----:B------:R-:W-:Y:S02]  /*33a0*/  IMAD.MOV.U32 R30, RZ, RZ, RZ ;  /* 0x000000ffff1e7224 */ /* 0x000fe400078e00ff */
[----:B------:R-:W-:Y:S02]  /*33b0*/  IMAD.MOV.U32 R33, RZ, RZ, RZ ;  /* 0x000000ffff217224 */ /* 0x000fe400078e00ff */
[----:B0-----:R-:W-:-:S04]  /*33c0*/  @!P0 IMAD R8, R3, 0x30, R0 ;  /* 0x0000003003088824 */ /* 0x001fc800078e0200 */
[----:B------:R-:W-:Y:S01]  /*33d0*/  @!P0 IMAD.WIDE R8, R8, R9, c[0x0][0x190] ;  /* 0x0000640008088625 */ /* 0x000fe200078e0209 */
[----:B------:R-:W-:-:S04]  /*33e0*/  CS2R R2, SRZ ;  /* 0x0000000000027805 */ /* 0x000fc8000001ff00 */
[----:B------:R0:W5:Y:S04]  /*33f0*/  @!P0 LDG.E.128 R4, [R8.64] ;  /* 0x0000002408048981 */ /* 0x000168000c1e1d00 */
[----:B------:R-:W-:Y:S06]  /*3400*/  BAR.SYNC.DEFER_BLOCKING 0x0 ;  /* 0x0000000000007b1d */ /* 0x000fec0000010000 */
[----:B------:R-:W-:Y:S05]  /*3410*/  @P4 BRA `(.L_x_2026) ;  /* 0x000014d000004947 */ /* 0x000fea0003800000 */
[----:B0-----:R-:W-:Y:S01]  /*3420*/  IMAD.U32 R37, RZ, RZ, UR43 ;  /* 0x0000002bff257e24 */ /* 0x001fe2000f8e00ff */
[----:B------:R-:W-:Y:S01]  /*3430*/  IADD3 R32, R31, UR45, RZ ;  /* 0x0000002d1f207c10 */ /* 0x000fe2000fffe0ff */
[----:B------:R-:W-:Y:S01]  /*3440*/  IMAD.U32 R9, RZ, RZ, UR46 ;  /* 0x0000002eff097e24 */ /* 0x000fe2000f8e00ff */
[----:B------:R-:W-:Y:S01]  /*3450*/  BSSY B1, `(.L_x_2027) ;  /* 0x000009c000017945 */ /* 0x000fe20003800000 */
        /* <DEDUP_REMOVED lines=9> */
[----:B------:R-:W-:Y:S01]  /*34f0*/  IMAD.MOV.U32 R33, RZ, RZ, RZ ;  /* 0x000000ffff217224 */ /* 0x000fe200078e00ff */
[----:B------:R-:W-:Y:S01]  /*3500*/  MOV R36, R32 ;  /* 0x0000002000247202 */ /* 0x000fe20000000f00 */
[----:B------:R-:W-:Y:S01]  /*3510*/  IMAD.MOV.U32 R30, RZ, RZ, RZ ;  /* 0x000000ffff1e7224 */ /* 0x000fe200078e00ff */
[----:B------:R-:W-:Y:S01]  /*3520*/  IADD3 R2, -R2, -0x2, -R31 ;  /* 0xfffffffe02027810 */ /* 0x000fe20007ffe91f */
[----:B------:R-:W-:Y:S01]  /*3530*/  CS2R R28, SRZ ;  /* 0x00000000001c7805 */ /* 0x000fe2000001ff00 */
[----:B------:R-:W-:-:S03]  /*3540*/  CS2R R18, SRZ ;  /* 0x0000000000127805 */ /* 0x000fc6000001ff00 */
[----:B------:R-:W-:-:S05]  /*3550*/  IMAD.IADD R3, R2, 0x1, -R3 ;  /* 0x0000000102037824 */ /* 0x000fca00078e0a03 */
[C---:B------:R-:W-:Y:S02]  /*3560*/  LEA.HI R2, R3.reuse, 0x1, RZ, 0x1b ;  /* 0x0000000103027811 */ /* 0x040fe400078fd8ff */
[----:B------:R-:W-:Y:S02]  /*3570*/  ISETP.GE.U32.AND P0, PT, R3, 0x60, PT ;  /* 0x000000600300780c */ /* 0x000fe40003f06070 */
[----:B------:R-:W-:Y:S02]  /*3580*/  LOP3.LUT P2, R8, R2, 0x3, RZ, 0xc0, !PT ;  /* 0x0000000302087812 */ /* 0x000fe4000784c0ff */
[----:B------:R-:W-:-:S11]  /*3590*/  CS2R R2, SRZ ;  /* 0x0000000000027805 */ /* 0x000fd6000001ff00 */
[----:B------:R-:W-:Y:S05]  /*35a0*/  @!P2 BRA `(.L_x_2030) ;  /* 0x000002600000a947 */ /* 0x000fea0003800000 */
[----:B------:R-:W-:Y:S02]  /*35b0*/  IMAD R9, R32, 0x30, RZ ;  /* 0x0000003020097824 */ /* 0x000fe400078e02ff */
[----:B------:R-:W-:Y:S01]  /*35c0*/  IMAD.MOV.U32 R12, RZ, RZ, R8 ;  /* 0x000000ffff0c7224 */ /* 0x000fe200078e0008 */
[----:B------:R-:W-:Y:S01]  /*35d0*/  LEA R8, R31, UR6, 0x1 ;  /* 0x000000061f087c11 */ /* 0x000fe2000f8e08ff */
[----:B------:R-:W-:Y:S01]  /*35e0*/  IMAD.MOV.U32 R33, RZ, RZ, RZ ;  /* 0x000000ffff217224 */ /* 0x000fe200078e00ff */
[----:B------:R-:W-:Y:S01]  /*35f0*/  IADD3 R27, P2, R34, R9, RZ ;  /* 0x00000009221b7210 */ /* 0x000fe20007f5e0ff */
[----:B------:R-:W-:Y:S01]  /*3600*/  IMAD.MOV.U32 R36, RZ, RZ, R32 ;  /* 0x000000ffff247224 */ /* 0x000fe200078e0020 */
[----:B------:R-:W-:Y:S02]  /*3610*/  IADD3 R13, R8, 0xc0, RZ ;  /* 0x000000c0080d7810 */ /* 0x000fe40007ffe0ff */
[----:B------:R-:W-:Y:S02]  /*3620*/  LEA.HI.X.SX32 R10, R9, R35, 0x1, P2 ;  /* 0x00000023090a7211 */ /* 0x000fe400010f0eff */
[----:B------:R-:W-:-:S04]  /*3630*/  LEA R24, P2, R27, c[0x0][0x1a0], 0x1 ;  /* 0x000068001b187a11 */ /* 0x000fc800078408ff */
[----:B------:R-:W-:-:S03]  /*3640*/  LEA.HI.X R27, R27, c[0x0][0x1a4], R10, 0x1, P2 ;  /* 0x000069001b1b7a11 */ /* 0x000fc600010f0c0a */
.L_x_2031:
[----:B------:R-:W-:Y:S01]  /*3650*/  IMAD.MOV.U32 R8, RZ, RZ, R24 ;  /* 0x000000ffff087224 */ /* 0x000fe200078e0018 */
[----:B------:R0:W2:Y:S01]  /*3660*/  LDS.U16 R14, [R13] ;  /* 0x000000000d0e7984 */ /* 0x0000a20000000400 */
[----:B------:R-:W-:-:S06]  /*3670*/  IMAD.MOV.U32 R9, RZ, RZ, R27 ;  /* 0x000000ffff097224 */ /* 0x000fcc00078e001b */
[----:B------:R-:W3:Y:S01]  /*3680*/  LDG.E.128 R8, [R8.64] ;  /* 0x0000002408087981 */ /* 0x000ee2000c1e1d00 */
[----:B------:R-:W-:Y:S02]  /*3690*/  IADD3 R12, R12, -0x1, RZ ;  /* 0xffffffff0c0c7810 */ /* 0x000fe40007ffe0ff */
[----:B------:R-:W-:Y:S02]  /*36a0*/  IADD3 R24, P3, R24, 0xc00, RZ ;  /* 0x00000c0018187810 */ /* 0x000fe40007f7e0ff */
[----:B------:R-:W-:Y:S02]  /*36b0*/  ISETP.NE.AND P2, PT, R12, RZ, PT ;  /* 0x000000ff0c00720c */ /* 0x000fe40003f45270 */
[----:B------:R-:W-:Y:S01]  /*36c0*/  IADD3 R36, R36, 0x20, RZ ;  /* 0x0000002024247810 */ /* 0x000fe20007ffe0ff */
[----:B------:R-:W-:Y:S01]  /*36d0*/  IMAD.X R27, RZ, RZ, R27, P3 ;  /* 0x000000ffff1b7224 */ /* 0x000fe200018e061b */
[----:B0-----:R-:W-:Y:S01]  /*36e0*/  IADD3 R13, R13, 0x40, RZ ;  /* 0x000000400d0d7810 */ /* 0x001fe20007ffe0ff */
[----:B--2---:R-:W-:-:S02]  /*36f0*/  HADD2.F32 R14, -RZ, R14.H0_H0 ;  /* 0x2000000eff0e7230 */ /* 0x004fc40000004100 */
[--C-:B---3--:R-:W-:Y:S02]  /*3700*/  HADD2.F32 R22, -RZ, R10.reuse.H0_H0 ;  /* 0x2000000aff167230 */ /* 0x108fe40000004100 */
        /* <DEDUP_REMOVED lines=15> */
[----:B------:R-:W-:Y:S05]  /*3800*/  @P2 BRA `(.L_x_2031) ;  /* 0xfffffe4000002947 */ /* 0x000fea000383ffff */
.L_x_2030:
[----:B------:R-:W-:Y:S05]  /*3810*/  BSYNC B2 ;  /* 0x0000000000027941 */ /* 0x000fea0003800000 */
.L_x_2029:
[----:B------:R-:W-:Y:S05]  /*3820*/  @!P0 BRA `(.L_x_2028) ;  /* 0x000005e000008947 */ /* 0x000fea0003800000 */
[C---:B------:R-:W-:Y:S01]  /*3830*/  LEA R9, R36.reuse, UR6, 0x1 ;  /* 0x0000000624097c11 */ /* 0x040fe2000f8e08ff */
[----:B------:R-:W-:Y:S02]  /*3840*/  IMAD R8, R36, 0x30, RZ ;  /* 0x0000003024087824 */ /* 0x000fe400078e02ff */
[----:B------:R-:W-:Y:S01]  /*3850*/  IMAD.U32 R10, RZ, RZ, UR45 ;  /* 0x0000002dff0a7e24 */ /* 0x000fe2000f8e00ff */
[----:B------:R-:W-:Y:S02]  /*3860*/  IADD3 R9, R9, 0x80, RZ ;  /* 0x0000008009097810 */ /* 0x000fe40007ffe0ff */
[----:B-----5:R-:W-:-:S03]  /*3870*/  IADD3 R41, P0, R34, R8, RZ ;  /* 0x0000000822297210 */ /* 0x020fc60007f1e0ff */
[----:B------:R-:W-:Y:S01]  /*3880*/  IMAD R9, R10, -0x2, R9 ;  /* 0xfffffffe0a097824 */ /* 0x000fe200078e0209 */
[----:B------:R-:W-:Y:S02]  /*3890*/  LEA R38, P2, R41, c[0x0][0x1a0], 0x1 ;  /* 0x0000680029267a11 */ /* 0x000fe400078408ff */
[----:B------:R-:W-:Y:S02]  /*38a0*/  LEA.HI.X.SX32 R8, R8, R35, 0x1, P0 ;  /* 0x0000002308087211 */ /* 0x000fe400000f0eff */
[----:B------:R-:W-:Y:S02]  /*38b0*/  IADD3 R39, R9, 0xc0, RZ ;  /* 0x000000c009277810 */ /* 0x000fe40007ffe0ff */
[----:B------:R-:W-:-:S03]  /*38c0*/  LEA.HI.X R41, R41, c[0x0][0x1a4], R8, 0x1, P2 ;  /* 0x0000690029297a11 */ /* 0x000fc600010f0c08 */
.L_x_2032:
[----:B------:R-:W-:Y:S01]  /*38d0*/  IMAD.MOV.U32 R42, RZ, RZ, R38 ;  /* 0x000000ffff2a7224 */ /* 0x000fe200078e0026 */
[----:B------:R-:W0:Y:S01]  /*38e0*/  LDS.U16 R40, [R39+-0x80] ;  /* 0xffff800027287984 */ /* 0x000e220000000400 */
[----:B------:R-:W-:-:S03]  /*38f0*/  IMAD.MOV.U32 R43, RZ, RZ, R41 ;  /* 0x000000ffff2b7224 */ /* 0x000fc600078e0029 */
[----:B------:R-:W2:Y:S04]  /*3900*/  LDS.U16 R46, [R39+-0x40] ;  /* 0xffffc000272e7984 */ /* 0x000ea80000000400 */
[----:B------:R-:W3:Y:S04]  /*3910*/  LDG.E.128 R8, [R42.64] ;  /* 0x000000242a087981 */ /* 0x000ee8000c1e1d00 */
[----:B------:R3:W4:Y:S04]  /*3920*/  LDG.E.128 R12, [R42.64+0xc00] ;  /* 0x000c00242a0c7981 */ /* 0x000728000c1e1d00 */
[----:B------:R3:W5:Y:S04]  /*3930*/  LDG.E.128 R20, [R42.64+0x1800] ;  /* 0x001800242a147981 */ /* 0x000768000c1e1d00 */
[----:B------:R3:W4:Y:S01]  /*3940*/  LDG.E.128 R24, [R42.64+0x2400] ;  /* 0x002400242a187981 */ /* 0x000722000c1e1d00 */
[----:B------:R-:W-:-:S02]  /*3950*/  IADD3 R38, P0, R42, 0x3000, RZ ;  /* 0x000030002a267810 */ /* 0x000fc40007f1e0ff */
[----:B------:R-:W-:Y:S01]  /*3960*/  IADD3 R36, R36, 0x80, RZ ;  /* 0x0000008024247810 */ /* 0x000fe20007ffe0ff */
[----:B------:R-:W1:Y:S02]  /*3970*/  LDS.U16 R47, [R39] ;  /* 0x00000000272f7984 */ /* 0x000e640000000400 */
[----:B------:R-:W-:Y:S01]  /*3980*/  IMAD.X R41, RZ, RZ, R43, P0 ;  /* 0x000000ffff297224 */ /* 0x000fe200000e062b */
[----:B------:R-:W-:Y:S01]  /*3990*/  ISETP.GE.AND P0, PT, R36, R37, PT ;  /* 0x000000252400720c */ /* 0x000fe20003f06270 */
[----:B------:R0:W3:Y:S02]  /*39a0*/  LDS.U16 R48, [R39+0x40] ;  /* 0x0000400027307984 */ /* 0x0000e40000000400 */
[----:B0-----:R-:W-:Y:S01]  /*39b0*/  IADD3 R39, R39, 0x100, RZ ;  /* 0x0000010027277810 */ /* 0x001fe20007ffe0ff */
[----:B------:R-:W-:Y:S02]  /*39c0*/  HADD2.F32 R40, -RZ, R40.H0_H0 ;  /* 0x20000028ff287230 */ /* 0x000fe40000004100 */
[----:B--2---:R-:W-:-:S02]  /*39d0*/  HADD2.F32 R46, -RZ, R46.H0_H0 ;  /* 0x2000002eff2e7230 */ /* 0x004fc40000004100 */
[----:B-1----:R-:W-:Y:S02]  /*39e0*/  HADD2.F32 R47, -RZ, R47.H0_H0 ;  /* 0x2000002fff2f7230 */ /* 0x002fe40000004100 */
[----:B---3--:R-:W-:Y:S02]  /*39f0*/  HADD2.F32 R42, -RZ, R10.H0_H0 ;  /* 0x2000000aff2a7230 */ /* 0x008fe40000004100 */
        /* <DEDUP_REMOVED lines=17> */
[--C-:B------:R-:W-:Y:S01]  /*3b10*/  HADD2.F32 R3, -RZ, R12.reuse.H0_H0 ;  /* 0x2000000cff037230 */ /* 0x100fe20000004100 */
        /* <DEDUP_REMOVED lines=11> */
[--C-:B-----5:R-:W-:Y:S01]  /*3bd0*/  HADD2.F32 R2, -RZ, R20.reuse.H0_H0 ;  /* 0x20000014ff027230 */ /* 0x120fe20000004100 */
[C---:B------:R-:W-:Y:S01]  /*3be0*/  FFMA.FTZ R11, R46.reuse, R15, R11 ;  /* 0x0000000f2e0b7223 */ /* 0x040fe2000001000b */
[--C-:B------:R-:W-:Y:S01]  /*3bf0*/  HADD2.F32 R13, -RZ, R21.reuse.H0_H0 ;  /* 0x20000015ff0d7230 */ /* 0x100fe20000004100 */
[----:B------:R-:W-:Y:S01]  /*3c00*/  FFMA.FTZ R14, R46, R14, R43 ;  /* 0x0000000e2e0e7223 */ /* 0x000fe2000001002b */
        /* <DEDUP_REMOVED lines=12> */
[----:B------:R-:W-:Y:S01]  /*3cd0*/  HADD2.F32 R13, -RZ, R48.H0_H0 ;  /* 0x20000030ff0d7230 */ /* 0x000fe20000004100 */
[C---:B------:R-:W-:Y:S01]  /*3ce0*/  FFMA.FTZ R10, R47.reuse, R15, R10 ;  /* 0x0000000f2f0a7223 */ /* 0x040fe2000001000a */
[----:B------:R-:W-:Y:S01]  /*3cf0*/  HADD2.F32 R33, -RZ, R24.H0_H0 ;  /* 0x20000018ff217230 */ /* 0x000fe20000004100 */
[----:B------:R-:W-:Y:S01]  /*3d00*/  FFMA.FTZ R11, R47, R30, R11 ;  /* 0x0000001e2f0b7223 */ /* 0x000fe2000001000b */
[----:B------:R-:W-:-:S02]  /*3d10*/  HADD2.F32 R18, -RZ, R26.H0_H0 ;  /* 0x2000001aff127230 */ /* 0x000fc40000004100 */
        /* <DEDUP_REMOVED lines=14> */
[----:B------:R-:W-:Y:S05]  /*3e00*/  @!P0 BRA `(.L_x_2032) ;  /* 0xfffffac000008947 */ /* 0x000fea000383ffff */
.L_x_2028:
[----:B------:R-:W-:Y:S05]  /*3e10*/  BSYNC B1 ;  /* 0x0000000000017941 */ /* 0x000fea0003800000 */
.L_x_2027:
        /* <DEDUP_REMOVED lines=38> */
[----:B------:R-:W2:Y:S01]  /*4080*/  LDG.E.128 R8, [R8.64] ;  /* 0x0000002408087981 */ /* 0x000ea2000c1e1d00 */
[----:B------:R-:W-:-:S05]  /*4090*/  LEA R24, R31, UR6, 0x1 ;  /* 0x000000061f187c11 */ /* 0x000fca000f8e08ff */
[----:B------:R-:W0:Y:S02]  /*40a0*/  LDS.U16 R12, [R24+0xc0] ;  /* 0x0000c000180c7984 */ /* 0x000e240000000400 */
        /* <DEDUP_REMOVED lines=17> */
.L_x_2036:
[----:B------:R-:W-:Y:S05]  /*41c0*/  BSYNC B2 ;  /* 0x0000000000027941 */ /* 0x000fea0003800000 */
.L_x_2035:
[----:B------:R-:W-:Y:S02]  /*41d0*/  IADD3 R32, R32, 0x20, RZ ;  /* 0x0000002020207810 */ /* 0x000fe40007ffe0ff */
.L_x_2034:
[----:B------:R-:W-:Y:S05]  /*41e0*/  BSYNC B1 ;  /* 0x0000000000017941 */ /* 0x000fea0003800000 */
.L_x_2033:
[----:B------:R-:W-:-:S13]  /*41f0*/  LOP3.LUT P0, RZ, R22, 0xffffffe0, RZ, 0xc0, !PT ;  /* 0xffffffe016ff7812 */ /* 0x000fda000780c0ff */
[----:B------:R-:W-:Y:S05]  /*4200*/  @!P0 BRA `(.L_x_2026) ;  /* 0x000006e000008947 */ /* 0x000fea0003800000 */
[----:B------:R-:W-:Y:S01]  /*4210*/  LEA R13, R32, UR6, 0x1 ;  /* 0x00000006200d7c11 */ /* 0x000fe2000f8e08ff */
[----:B------:R-:W-:Y:S02]  /*4220*/  IMAD.U32 R8, RZ, RZ, UR45 ;  /* 0x0000002dff087e24 */ /* 0x000fe4000f8e00ff */
[----:B------:R-:W-:Y:S02]  /*4230*/  IMAD.MOV.U32 R12, RZ, RZ, RZ ;  /* 0x000000ffff0c7224 */ /* 0x000fe400078e00ff */
[----:B------:R-:W-:Y:S02]  /*4240*/  IMAD R13, R8, -0x2, R13 ;  /* 0xfffffffe080d7824 */ /* 0x000fe400078e020d */
.L_x_2041:
        /* <DEDUP_REMOVED lines=52> */
.L_x_2038:
[----:B------:R-:W-:Y:S05]  /*4590*/  BSYNC B1 ;  /* 0x0000000000017941 */ /* 0x000fea0003800000 */
.L_x_2037:
[----:B------:R-:W-:Y:S01]  /*45a0*/  BSSY B1, `(.L_x_2039) ;  /* 0x0000030000017945 */ /* 0x000fe20003800000 */
        /* <DEDUP_REMOVED lines=19> */
[----:B------:R-:W-:-:S04]  /*46e0*/  @!P0 IADD3 R8, R8, -R11, RZ ;  /* 0x8000000b08088210 */ /* 0x000fc80007ffe0ff */
        /* <DEDUP_REMOVED lines=27> */
.L_x_2040:
[----:B------:R-:W-:Y:S05]  /*48a0*/  BSYNC B1 ;  /* 0x0000000000017941 */ /* 0x000fea0003800000 */
.L_x_2039:
[----:B------:R-:W-:Y:S02]  /*48b0*/  IADD3 R32, R32, 0x40, RZ ;  /* 0x0000004020207810 */ /* 0x000fe40007ffe0ff */
[----:B------:R-:W-:Y:S02]  /*48c0*/  IADD3 R12, R12, 0x80, RZ ;  /* 0x000000800c0c7810 */ /* 0x000fe40007ffe0ff */
[----:B------:R-:W-:-:S13]  /*48d0*/  ISETP.GE.AND P0, PT, R32, UR43, PT ;  /* 0x0000002b20007c0c */ /* 0x000fda000bf06270 */
[----:B------:R-:W-:Y:S05]  /*48e0*/  @!P0 BRA `(.L_x_2041) ;  /* 0xfffff96000008947 */ /* 0x000fea000383ffff */
.L_x_2026:
[----:B0-----:R-:W-:Y:S05]  /*48f0*/  BSYNC B0 ;  /* 0x0000000000007941 */ /* 0x001fea0003800000 */
.L_x_2025:
        /* <DEDUP_REMOVED lines=66> */
.L_x_2044:
        /* <DEDUP_REMOVED lines=26> */
.L_x_2043:
[----:B0-----:R-:W-:Y:S05]  /*4ec0*/  BSYNC B0 ;  /* 0x0000000000007941 */ /* 0x001fea0003800000 */
.L_x_2042:
        /* <DEDUP_REMOVED lines=25> */
.L_x_2046:
        /* <DEDUP_REMOVED lines=22> */
.L_x_2048:
[----:B------:R-:W-:Y:S05]  /*51c0*/  BSYNC B0 ;  /* 0x0000000000007941 */ /* 0x000fea0003800000 */
.L_x_2047:
        /* <DEDUP_REMOVED lines=10> */
.L_x_2050:
[----:B------:R-:W-:Y:S05]  /*5270*/  BSYNC B0 ;  /* 0x0000000000007941 */ /* 0x000fea0003800000 */
.L_x_2049:
        /* <DEDUP_REMOVED lines=22> */
.L_x_2052:
[----:B------:R-:W-:Y:S05]  /*53e0*/  BSYNC B0 ;  /* 0x0000000000007941 */ /* 0x000fea0003800000 */
.L_x_2051:
        /* <DEDUP_REMOVED lines=8> */
.L_x_2054:
[----:B------:R-:W-:Y:S05]  /*5470*/  BSYNC B0 ;  /* 0x0000000000007941 */ /* 0x000fea0003800000 */
.L_x_2053:
        /* <DEDUP_REMOVED lines=20> */
.L_x_2056:
[----:B------:R-:W-:Y:S05]  /*55c0*/  BSYNC B0 ;  /* 0x0000000000007941 */ /* 0x000fea0003800000 */
.L_x_2055:
        /* <DEDUP_REMOVED lines=8> */
.L_x_2058:
[----:B------:R-:W-:Y:S05]  /*5650*/  BSYNC B0 ;  /* 0x0000000000007941 */ /* 0x000fea0003800000 */
.L_x_2057:
        /* <DEDUP_REMOVED lines=21> */
.L_x_2060:
[----:B------:R-:W-:Y:S05]  /*57b0*/  BSYNC B0 ;  /* 0x0000000000007941 */ /* 0x000fea0003800000 */
.L_x_2059:
        /* <DEDUP_REMOVED lines=8> */
.L_x_2062:
[----:B------:R-:W-:Y:S05]  /*5840*/  BSYNC B0 ;  /* 0x0000000000007941 */ /* 0x000fea0003800000 */
.L_x_2061:
        /* <DEDUP_REMOVED lines=20> */
.L_x_2064:
[----:B------:R-:W-:Y:S05]  /*5990*/  BSYNC B0 ;  /* 0x0000000000007941 */ /* 0x000fea0003800000 */
.L_x_2063:
[----:B------:R-:W-:Y:S06]  /*59a0*/  BAR.SYNC.DEFER_BLOCKING 0x0 ;  /* 0x0000000000007b1d */ /* 0x000fec0000010000 */
.L_x_2045:
        /* <DEDUP_REMOVED lines=18> */
.L_x_2065:
[----:B------:R-:W-:Y:S02]  /*5ad0*/  IMAD.MOV.U32 R4, RZ, RZ, c[0x0][0x250] ;  /* 0x00009400ff047624 */ /* 0x000fe400078e00ff */
[----:B------:R-:W-:-:S05]  /*5ae0*/  IMAD.MOV.U32 R5, RZ, RZ, c[0x0][0x254] ;  /* 0x00009500ff057624 */ /* 0x000fca00078e00ff */
[----:B------:R-:W2:Y:S01]  /*5af0*/  LDG.E R4, [R4.64] ;  /* 0x0000002404047981 */ /* 0x000ea2000c1e1900 */
[----:B------:R-:W-:Y:S02]  /*5b00*/  IMAD.U32 R11, RZ, RZ, UR42 ;  /* 0x0000002aff0b7e24 */ /* 0x000fe4000f8e00ff */
        /* <DEDUP_REMOVED lines=29> */
[----:B--2---:R-:W-:-:S02]  /*5ce0*/  PRMT R18, R18, 0x8880, RZ ;  /* 0x0000888012127816 */ /* 0x004fc400000000ff */
[----:B------:R-:W-:Y:S02]  /*5cf0*/  LOP3.LUT R6, R6, R5, R9, 0xfe, !PT ;  /* 0x0000000506067212 */ /* 0x000fe400078efe09 */
[----:B------:R-:W-:Y:S02]  /*5d00*/  LOP3.LUT R5, R4, 0xff, RZ, 0xc0, !PT ;  /* 0x000000ff04057812 */ /* 0x000fe400078ec0ff */
[----:B------:R-:W-:Y:S01]  /*5d10*/  PRMT R4, R18, 0x7710, RZ ;  /* 0x0000771012047816 */ /* 0x000fe200000000ff */
[----:B------:R-:W2:Y:S01]  /*5d20*/  F2I.S8.NTZ R2, R2 ;  /* 0x0000000200027305 */ /* 0x000ea20000202100 */
[----:B---3--:R-:W-:Y:S02]  /*5d30*/  PRMT R33, R33, 0x8880, RZ ;  /* 0x0000888021217816 */ /* 0x008fe400000000ff */
[----:B------:R-:W-:Y:S01]  /*5d40*/  LOP3.LUT R5, R5, 0xffffff00, R6, 0xf8, !PT ;  /* 0xffffff0005057812 */ /* 0x000fe200078ef806 */
[----:B------:R-:W-:Y:S01]  /*5d50*/  IMAD R6, R11, 0x30, R0 ;  /* 0x000000300b067824 */ /* 0x000fe200078e0200 */
[----:B------:R-:W-:-:S02]  /*5d60*/  PRMT R4, R4, 0x7604, RZ ;  /* 0x0000760404047816 */ /* 0x000fc400000000ff */
[----:B0-----:R-:W-:Y:S02]  /*5d70*/  PRMT R9, R3, 0x8880, RZ ;  /* 0x0000888003097816 */ /* 0x001fe400000000ff */
[----:B------:R-:W-:Y:S02]  /*5d80*/  PRMT R3, R33, 0x7710, RZ ;  /* 0x0000771021037816 */ /* 0x000fe400000000ff */
[----:B------:R-:W-:Y:S02]  /*5d90*/  PRMT R0, R9, 0x7710, RZ ;  /* 0x0000771009007816 */ /* 0x000fe400000000ff */
[----:B------:R-:W-:Y:S02]  /*5da0*/  PRMT R9, R3, 0x6540, R10 ;  /* 0x0000654003097816 */ /* 0x000fe4000000000a */
        /* <DEDUP_REMOVED lines=13> */
.L_x_1991:
[----:B------:R-:W-:Y:S01]  /*5e80*/  IMAD.MOV.U32 R5, RZ, RZ, 0x10 ;  /* 0x00000010ff057424 */ /* 0x000fe200078e00ff */
[----:B------:R-:W-:Y:S01]  /*5e90*/  MOV R2, 0x5ed0 ;  /* 0x00005ed000027802 */ /* 0x000fe20000000f00 */
[----:B------:R-:W-:Y:S02]  /*5ea0*/  IMAD.MOV.U32 R0, RZ, RZ, 0x1f ;  /* 0x0000001fff007424 */ /* 0x000fe400078e00ff */
[----:B------:R-:W-:Y:S02]  /*5eb0*/  IMAD.MOV.U32 R7, RZ, RZ, -0x1 ;  /* 0xffffffffff077424 */ /* 0x000fe400078e00ff */
[----:B-1----:R-:W-:Y:S05]  /*5ec0*/  CALL.REL.NOINC `($__internal_15_$__cuda_sm70_shflsync_bfly_p) ;  /* 0x000001b000007944 */ /* 0x002fea0003c00000 */
[----:B01----:R-:W-:Y:S05]  /*5ed0*/  BRA `(.L_x_2066) ;  /* 0xffffb9d000007947 */ /* 0x003fea000383ffff */
.L_x_1992:
[----:B0-----:R-:W-:Y:S01]  /*5ee0*/  IMAD.MOV.U32 R4, RZ, RZ, R9 ;  /* 0x000000ffff047224 */ /* 0x001fe200078e0009 */
[----:B------:R-:W-:Y:S01]  /*5ef0*/  MOV R2, 0x5f40 ;  /* 0x00005f4000027802 */ /* 0x000fe20000000f00 */
[----:B------:R-:W-:Y:S02]  /*5f00*/  IMAD.MOV.U32 R5, RZ, RZ, 0x8 ;  /* 0x00000008ff057424 */ /* 0x000fe400078e00ff */
[----:B------:R-:W-:Y:S02]  /*5f10*/  IMAD.MOV.U32 R0, RZ, RZ, 0x1f ;  /* 0x0000001fff007424 */ /* 0x000fe400078e00ff */
[----:B------:R-:W-:-:S02]  /*5f20*/  IMAD.MOV.U32 R7, RZ, RZ, -0x1 ;  /* 0xffffffffff077424 */ /* 0x000fc400078e00ff */
[----:B-1----:R-:W-:Y:S05]  /*5f30*/  CALL.REL.NOINC `($__internal_15_$__cuda_sm70_shflsync_bfly_p) ;  /* 0x0000014000007944 */ /* 0x002fea0003c00000 */
[----:B01----:R-:W-:Y:S01]  /*5f40*/  FADD.FTZ R4, R9, R0 ;  /* 0x0000000009047221 */ /* 0x003fe20000010000 */
[----:B------:R-:W-:Y:S01]  /*5f50*/  MOV R2, 0x5fa0 ;  /* 0x00005fa000027802 */ /* 0x000fe20000000f00 */
[----:B------:R-:W-:-:S02]  /*5f60*/  IMAD.MOV.U32 R5, RZ, RZ, 0x4 ;  /* 0x00000004ff057424 */ /* 0x000fc400078e00ff */
[----:B------:R-:W-:Y:S02]  /*5f70*/  IMAD.MOV.U32 R0, RZ, RZ, 0x1f ;  /* 0x0000001fff007424 */ /* 0x000fe400078e00ff */
[----:B------:R-:W-:Y:S02]  /*5f80*/  IMAD.MOV.U32 R7, RZ, RZ, -0x1 ;  /* 0xffffffffff077424 */ /* 0x000fe400078e00ff */
[----:B------:R-:W-:Y:S05]  /*5f90*/  CALL.REL.NOINC `($__internal_15_$__cuda_sm70_shflsync_bfly_p) ;  /* 0x000000e000007944 */ /* 0x000fea0003c00000 */
[----:B01----:R-:W-:Y:S01]  /*5fa0*/  FADD.FTZ R4, R4, R0 ;  /* 0x0000000004047221 */ /* 0x003fe20000010000 */
[----:B------:R-:W-:Y:S01]  /*5fb0*/  MOV R2, 0x6000 ;  /* 0x0000600000027802 */ /* 0x000fe20000000f00 */
[----:B------:R-:W-:Y:S02]  /*5fc0*/  IMAD.MOV.U32 R5, RZ, RZ, 0x2 ;  /* 0x00000002ff057424 */ /* 0x000fe400078e00ff */
[----:B------:R-:W-:Y:S02]  /*5fd0*/  IMAD.MOV.U32 R0, RZ, RZ, 0x1f ;  /* 0x0000001fff007424 */ /* 0x000fe400078e00ff */
[----:B------:R-:W-:Y:S02]  /*5fe0*/  IMAD.MOV.U32 R7, RZ, RZ, -0x1 ;  /* 0xffffffffff077424 */ /* 0x000fe400078e00ff */
[----:B------:R-:W-:Y:S05]  /*5ff0*/  CALL.REL.NOINC `($__internal_15_$__cuda_sm70_shflsync_bfly_p) ;  /* 0x0000008000007944 */ /* 0x000fea0003c00000 */
[----:B01----:R-:W-:Y:S01]  /*6000*/  FADD.FTZ R4, R4, R0 ;  /* 0x0000000004047221 */ /* 0x003fe20000010000 */
[----:B------:R-:W-:Y:S01]  /*6010*/  MOV R2, 0x6060 ;  /* 0x0000606000027802 */ /* 0x000fe20000000f00 */
[----:B------:R-:W-:-:S02]  /*6020*/  IMAD.MOV.U32 R5, RZ, RZ, 0x1 ;  /* 0x00000001ff057424 */ /* 0x000fc400078e00ff */
[----:B------:R-:W-:Y:S02]  /*6030*/  IMAD.MOV.U32 R0, RZ, RZ, 0x1f ;  /* 0x0000001fff007424 */ /* 0x000fe400078e00ff */
[----:B------:R-:W-:Y:S02]  /*6040*/  IMAD.MOV.U32 R7, RZ, RZ, -0x1 ;  /* 0xffffffffff077424 */ /* 0x000fe400078e00ff */
[----:B------:R-:W-:Y:S05]  /*6050*/  CALL.REL.NOINC `($__internal_15_$__cuda_sm70_shflsync_bfly_p) ;  /* 0x0000002000007944 */ /* 0x000fea0003c00000 */
[----:B01----:R-:W-:Y:S01]  /*6060*/  IMAD.MOV.U32 R5, RZ, RZ, R0 ;  /* 0x000000ffff057224 */ /* 0x003fe200078e0000 */
[----:B------:R-:W-:Y:S05]  /*6070*/  BRA `(.L_x_2067) ;  /* 0xffffb8c000007947 */ /* 0x000fea000383ffff */
        .weak           $__internal_15_$__cuda_sm70_shflsync_bfly_p
        .type           $__internal_15_$__cuda_sm70_shflsync_bfly_p,@function
        .size           $__internal_15_$__cuda_sm70_shflsync_bfly_p,(.L_x_2740 - $__internal_15_$__cuda_sm70_shflsync_bfly_p)
$__internal_15_$__cuda_sm70_shflsync_bfly_p:
[----:B------:R-:W-:Y:S01]  /*6080*/  IMAD.MOV.U32 R3, RZ, RZ, 0x0 ;  /* 0x00000000ff037424 */ /* 0x000fe200078e00ff */
[----:B------:R-:W-:Y:S04]  /*6090*/  WARPSYNC R7 ;  /* 0x0000000700007348 */ /* 0x000fe80003800000 */
[----:B------:R0:W1:Y:S01]  /*60a0*/  SHFL.BFLY PT, R0, R4, R5, R0 ;  /* 0x0c00000504007389 */ /* 0x00006200000e0000 */
[----:B------:R-:W-:Y:S05]  /*60b0*/  RET.REL.NODEC R2 `(_ZN4mmha33masked_multihead_attention_kernelItLi48ELi64ELi1ELi8ELi256ELb0ELb0EEEv26Multihead_attention_paramsIT_XT5_EE) ;  /* 0xffff9f4002007950 */ /* 0x000fea0003c3ffff */
.L_x_2068:
        /* <DEDUP_REMOVED lines=12> */
.L_x_2740:


//--------------------- .text._ZN4mmha33masked_multihead_attention_kernelItLi48ELi64ELi2ELi8ELi128ELb0ELb0EEEv26Multihead_attention_paramsIT_XT5_EE --------------------------
	.section	.text._ZN4mmha33masked_multihead_attention_kernelItLi48ELi64ELi2ELi8ELi128ELb0ELb0EEEv26Multihead_attention_paramsIT_XT5_EE,"ax",@progbits
	.sectioninfo	@"SHI_REGISTERS=55"
	.align	128
        .global         _ZN4mmha33masked_multihead_attention_kernelItLi48ELi64ELi2ELi8ELi128ELb0ELb0EEEv26Multihead_attention_paramsIT_XT5_EE
        .type           _ZN4mmha33masked_multihead_attention_kernelItLi48ELi64ELi2ELi8ELi128ELb0ELb0EEEv26Multihead_attention_paramsIT_XT5_EE,@function
        .size           _ZN4mmha33masked_multihead_attention_kernelItLi48ELi64ELi2ELi8ELi128ELb0ELb0EEEv26Multihead_attention_paramsIT_XT5_EE,(.L_x_2741 - _ZN4mmha33masked_multihead_attention_kernelItLi48ELi64ELi2ELi8ELi128ELb0ELb0EEEv26Multihead_attention_paramsIT_XT5_EE)
        .other          _ZN4mmha33masked_multihead_attention_kernelItLi48ELi64ELi2ELi8ELi128ELb0ELb0EEEv26Multihead_attention_paramsIT_XT5_EE,@"STO_CUDA_ENTRY STV_DEFAULT"
_ZN4mmha33masked_multihead_attention_kernelItLi48ELi64ELi2ELi8ELi128ELb0ELb0EEEv26Multihead_attention_paramsIT_XT5_EE:
.text._ZN4mmha33masked_multihead_attention_kernelItLi48ELi64ELi2ELi8ELi128ELb0ELb0EEEv26Multihead_attention_paramsIT_XT5_EE:
        /* <DEDUP_REMOVED lines=14> */
.L_x_2069:
        /* <DEDUP_REMOVED lines=53> */
[----:B------:R1:W0:Y:S01]  /*0430*/  F2I.FTZ.U32.TRUNC.NTZ R5, R4 ;  /* 0x0000000400057305 */ /* 0x000222000021f000 */
[----:B------:R-:W-:Y:S01]  /*0440*/  ULDC UR4, c[0x0][0x210] ;  /* 0x0000840000047ab9 */ /* 0x000fe20000000800 */
[----:B------:R-:W4:Y:S01]  /*0450*/  S2UR UR48, SR_CTAID.X ;  /* 0x00000000003079c3 */ /* 0x000f220000002500 */
[----:B------:R-:W5:Y:S01]  /*0460*/  S2R R16, SR_TID.X ;  /* 0x0000000000107919 */ /* 0x000f620000002100 */
[----:B-1----:R-:W-:Y:S02]  /*0470*/  IMAD.MOV.U32 R4, RZ, RZ, RZ ;  /* 0x000000ffff047224 */ /* 0x002fe400078e00ff */
[----:B0-----:R-:W-:-:S04]  /*0480*/  IMAD.MOV R3, RZ, RZ, -R5 ;  /* 0x000000ffff037224 */ /* 0x001fc800078e0a05 */
[----:B------:R-:W-:-:S04]  /*0490*/  IMAD R3, R3, R14, RZ ;  /* 0x0000000e03037224 */ /* 0x000fc800078e02ff */
[----:B------:R-:W-:Y:S01]  /*04a0*/  IMAD.HI.U32 R5, R5, R3, R4 ;  /* 0x0000000305057227 */ /* 0x000fe200078e0004 */
[----:B------:R-:W-:Y:S02]  /*04b0*/  ULDC UR43, c[0x0][0x1d8] ;  /* 0x00007600002b7ab9 */ /* 0x000fe40000000800 */
[----:B----4-:R-:W-:Y:S01]  /*04c0*/  UIMAD UR43, UR6, UR43, UR48 ;  /* 0x0000002b062b72a4 */ /* 0x010fe2000f8e0230 */
[----:B-----5:R-:W-:Y:S01]  /*04d0*/  ISETP.GE.AND P3, PT, R16, 0x18, PT ;  /* 0x000000181000780c */ /* 0x020fe20003f66270 */
        /* <DEDUP_REMOVED lines=47> */
.L_x_2071:
[----:B0-----:R-:W-:Y:S05]  /*07d0*/  BSYNC B0 ;  /* 0x0000000000007941 */ /* 0x001fea0003800000 */
.L_x_2070:
[----:B------:R-:W-:Y:S01]  /*07e0*/  IMAD.MOV.U32 R13, RZ, RZ, 0x2 ;  /* 0x00000002ff0d7424 */ /* 0x000fe200078e00ff */
[----:B------:R-:W-:Y:S01]  /*07f0*/  ISETP.NE.AND P0, PT, RZ, c[0x0][0x1d4], PT ;  /* 0x00007500ff007a0c */ /* 0x000fe20003f05270 */
[----:B------:R-:W-:Y:S01]  /*0800*/  @!P1 IMAD.IADD R17, R17, 0x1, -R14 ;  /* 0x0000000111119824 */ /* 0x000fe200078e0a0e */
[----:B------:R-:W-:Y:S01]  /*0810*/  ULDC.64 UR38, c[0x2][0x0] ;  /* 0x0080000000267ab9 */ /* 0x000fe20000000a00 */
[----:B------:R-:W-:Y:S01]  /*0820*/  BSSY B0, `(.L_x_2072) ;  /* 0x000001b000007945 */ /* 0x000fe20003800000 */
[----:B------:R-:W-:Y:S01]  /*0830*/  ISETP.NE.AND P1, PT, R13, c[0x0][0x258], PT ;  /* 0x000096000d007a0c */ /* 0x000fe20003f25270 */
[----:B------:R-:W-:Y:S01]  /*0840*/  ULDC.64 UR4, c[0x0][0x248] ;  /* 0x0000920000047ab9 */ /* 0x000fe20000000a00 */
[----:B------:R-:W-:Y:S01]  /*0850*/  @!P2 IMAD.MOV R17, RZ, RZ, -R17 ;  /* 0x000000ffff11a224 */ /* 0x000fe200078e0a11 */
[----:B------:R-:W-:Y:S02]  /*0860*/  UIMAD.WIDE.U32 UR38, UR8, UR4, UR38 ;  /* 0x00000004082672a5 */ /* 0x000fe4000f8e0026 */
[----:B------:R-:W-:-:S02]  /*0870*/  UIMAD UR4, UR8, UR5, URZ ;  /* 0x00000005080472a4 */ /* 0x000fc4000f8e023f */
[----:B------:R-:W-:Y:S02]  /*0880*/  USHF.R.S32.HI UR49, URZ, 0x1f, UR47 ;  /* 0x0000001f3f317899 */ /* 0x000fe4000801142f */
[----:B------:R-:W-:Y:S01]  /*0890*/  UIADD3 UR39, UR39, UR4, URZ ;  /* 0x0000000427277290 */ /* 0x000fe2000fffe03f */
[----:B------:R-:W-:-:S03]  /*08a0*/  @!P0 LOP3.LUT R17, RZ, c[0x0][0x1d4], RZ, 0x33, !PT ;  /* 0x00007500ff118a12 */ /* 0x000fc600078e33ff */
[----:B------:R-:W-:Y:S05]  /*08b0*/  @!P1 BRA `(.L_x_2073) ;  /* 0x0000006000009947 */ /* 0x000fea0003800000 */
[----:B------:R-:W-:Y:S01]  /*08c0*/  ISETP.GT.AND P0, PT, R16, 0x17, PT ;  /* 0x000000171000780c */ /* 0x000fe20003f04270 */
[----:B------:R-:W-:-:S12]  /*08d0*/  IMAD.MOV.U32 R18, RZ, RZ, RZ ;  /* 0x000000ffff127224 */ /* 0x000fd800078e00ff */
[----:B------:R-:W-:Y:S05]  /*08e0*/  @P0 BRA `(.L_x_2074) ;  /* 0x000000e000000947 */ /* 0x000fea0003800000 */
[----:B------:R-:W-:-:S05]  /*08f0*/  IMAD.WIDE R2, R8, R13, c[0x0][0x178] ;  /* 0x00005e0008027625 */ /* 0x000fca00078e020d */
[----:B------:R0:W5:Y:S01]  /*0900*/  LDG.E R18, [R2.64] ;  /* 0x0000002402127981 */ /* 0x000162000c1e1900 */
[----:B------:R-:W-:Y:S05]  /*0910*/  BRA `(.L_x_2074) ;  /* 0x000000b000007947 */ /* 0x000fea0003800000 */
.L_x_2073:
        /* <DEDUP_REMOVED lines=11> */
.L_x_2074:
[----:B------:R-:W-:Y:S05]  /*09d0*/  BSYNC B0 ;  /* 0x0000000000007941 */ /* 0x000fea0003800000 */
.L_x_2072:
        /* <DEDUP_REMOVED lines=105> */
.L_x_2077:
        /* <DEDUP_REMOVED lines=22> */
[----:B------:R-:W-:Y:S01]  /*11d0*/  LDS.U16 R19, [R10+0xa0] ;  /* 0x0000a0000a137984 */ /* 0x000fe20000000400 */
[----:B------:R-:W-:Y:S02]  /*11e0*/  ISETP.GE.AND P0, PT, R10, c[0x0][0x1e0], PT ;  /* 0x000078000a007a0c */ /* 0x000fe40003f06270 */
[C---:B------:R-:W-:Y:S01]  /*11f0*/  LEA R12, R23.reuse, R0, 0x1 ;  /* 0x00000000170c7211 */ /* 0x040fe200078e08ff */
[----:B------:R-:W-:Y:S01]  /*1200*/  IMAD R0, R23, 0x2, R10 ;  /* 0x0000000217007824 */ /* 0x000fe200078e020a */
[----:B------:R-:W-:Y:S03]  /*1210*/  LDS.U16 R18, [R13+0xa0] ;  /* 0x0000a0000d127984 */ /* 0x000fe60000000400 */
[----:B------:R-:W-:-:S02]  /*1220*/  IMAD R14, R5, 0x2, R12 ;  /* 0x00000002050e7824 */ /* 0x000fc400078e020c */
        /* <DEDUP_REMOVED lines=32> */
.L_x_2081:
[----:B------:R-:W-:Y:S05]  /*1430*/  BSYNC B1 ;  /* 0x0000000000017941 */ /* 0x000fea0003800000 */
.L_x_2080:
[----:B------:R-:W-:Y:S01]  /*1440*/  PRMT R7, R18, 0x7632, R7 ;  /* 0x0000763212077816 */ /* 0x000fe20000000007 */
[----:B------:R0:W-:Y:S01]  /*1450*/  STS.U16 [R13+0xa0], R18 ;  /* 0x0000a0120d007388 */ /* 0x0001e20000000400 */
[----:B------:R-:W-:-:S03]  /*1460*/  PRMT R6, R19, 0x7632, R6 ;  /* 0x0000763213067816 */ /* 0x000fc60000000006 */
[----:B------:R0:W-:Y:S04]  /*1470*/  STS.U16 [R14], R7 ;  /* 0x000000070e007388 */ /* 0x0001e80000000400 */
[----:B------:R0:W-:Y:S04]  /*1480*/  STS.U16 [R10+0xa0], R19 ;  /* 0x0000a0130a007388 */ /* 0x0001e80000000400 */
[----:B------:R0:W-:Y:S02]  /*1490*/  STS.U16 [R12], R6 ;  /* 0x000000060c007388 */ /* 0x0001e40000000400 */
.L_x_2079:
[----:B------:R-:W-:Y:S05]  /*14a0*/  BSYNC B0 ;  /* 0x0000000000007941 */ /* 0x000fea0003800000 */
.L_x_2078:
[----:B0-----:R-:W-:Y:S06]  /*14b0*/  BAR.SYNC.DEFER_BLOCKING 0x0 ;  /* 0x0000000000007b1d */ /* 0x001fec0000010000 */
[----:B------:R0:W2:Y:S04]  /*14c0*/  @P6 LDS R19, [R8] ;  /* 0x0000000008136984 */ /* 0x0000a80000000800 */
[----:B------:R0:W3:Y:S04]  /*14d0*/  @P6 LDS R18, [R11] ;  /* 0x000000000b126984 */ /* 0x0000e80000000800 */
[----:B------:R-:W-:Y:S06]  /*14e0*/  BAR.SYNC.DEFER_BLOCKING 0x0 ;  /* 0x0000000000007b1d */ /* 0x000fec0000010000 */
[----:B------:R-:W-:Y:S05]  /*14f0*/  BRA `(.L_x_2076) ;  /* 0x000001f000007947 */ /* 0x000fea0003800000 */
.L_x_2075:
        /* <DEDUP_REMOVED lines=30> */
.L_x_2082:
[----:B------:R-:W-:Y:S05]  /*16e0*/  BSYNC B0 ;  /* 0x0000000000007941 */ /* 0x000fea0003800000 */
.L_x_2076:
        /* <DEDUP_REMOVED lines=11> */
[----:B0-----:R-:W-:Y:S01]  /*17a0*/  SHF.R.S32.HI R3, RZ, 0x1f, R16 ;  /* 0x0000001fff037819 */ /* 0x001fe20000011410 */
[----:B------:R-:W-:-:S03]  /*17b0*/  IMAD.MOV.U32 R2, RZ, RZ, 0x2 ;  /* 0x00000002ff027424 */ /* 0x000fc600078e00ff */
[----:B------:R-:W-:-:S04]  /*17c0*/  LEA.HI R3, R3, R16, RZ, 0x2 ;  /* 0x0000001003037211 */ /* 0x000fc800078f10ff */
[C---:B------:R-:W-:Y:S01]  /*17d0*/  LOP3.LUT R5, R3.reuse, 0x7ffffffc, RZ, 0xc0, !PT ;  /* 0x7ffffffc03057812 */ /* 0x040fe200078ec0ff */
[----:B------:R-:W-:-:S04]  /*17e0*/  IMAD.SHL.U32 R3, R3, 0x2, RZ ;  /* 0x0000000203037824 */ /* 0x000fc800078e00ff */
[----:B------:R-:W-:Y:S01]  /*17f0*/  IMAD.IADD R0, R16, 0x1, -R5 ;  /* 0x0000000110007824 */ /* 0x000fe200078e0a05 */
[----:B------:R-:W-:-:S03]  /*1800*/  LOP3.LUT R3, R3, 0xfffffff8, RZ, 0xc0, !PT ;  /* 0xfffffff803037812 */ /* 0x000fc600078ec0ff */
[----:B------:R-:W-:Y:S01]  /*1810*/  IMAD R0, R17, 0x4, R0 ;  /* 0x0000000411007824 */ /* 0x000fe200078e0200 */
[----:B------:R-:W-:-:S03]  /*1820*/  IADD3 R3, R3, UR43, RZ ;  /* 0x0000002b03037c10 */ /* 0x000fc6000fffe0ff */
[----:B------:R-:W-:-:S04]  /*1830*/  IMAD.SHL.U32 R0, R0, 0x2, RZ ;  /* 0x0000000200007824 */ /* 0x000fc800078e00ff */
[----:B------:R-:W-:-:S04]  /*1840*/  IMAD R3, R3, c[0x0][0x1d4], R0 ;  /* 0x0000750003037a24 */ /* 0x000fc800078e0200 */
[----:B------:R-:W-:-:S05]  /*1850*/  IMAD.WIDE R2, R3, R2, c[0x0][0x198] ;  /* 0x0000660003027625 */ /* 0x000fca00078e0202 */
[----:B------:R0:W-:Y:S02]  /*1860*/  STG.E [R2.64], R18 ;  /* 0x0000001202007986 */ /* 0x0001e4000c101924 */
.L_x_2086:
[----:B0-----:R-:W-:Y:S05]  /*1870*/  BSYNC B1 ;  /* 0x0000000000017941 */ /* 0x001fea0003800000 */
.L_x_2085:
[----:B------:R-:W-:Y:S01]  /*1880*/  FADD.FTZ R7, R4, R7 ;  /* 0x0000000704077221 */ /* 0x000fe20000010000 */
[----:B------:R-:W-:Y:S05]  /*1890*/  BRA.DIV ~URZ, `(.L_x_2087) ;  /* 0x000040827f007947 */ /* 0x000fea000b800000 */
[----:B------:R0:W2:Y:S02]  /*18a0*/  SHFL.BFLY PT, R0, R7, 0x10, 0x1f ;  /* 0x0e001f0007007f89 */ /* 0x0000a400000e0000 */
.L_x_2146:
[----:B0-2---:R-:W-:Y:S01]  /*18b0*/  FADD.FTZ R7, R7, R0 ;  /* 0x0000000007077221 */ /* 0x005fe20000010000 */
[----:B------:R-:W-:Y:S05]  /*18c0*/  BRA.DIV ~URZ, `(.L_x_2088) ;  /* 0x000040d27f007947 */ /* 0x000fea000b800000 */
[----:B------:R-:W0:Y:S02]  /*18d0*/  SHFL.BFLY PT, R0, R7, 0x8, 0x1f ;  /* 0x0d001f0007007f89 */ /* 0x000e2400000e0000 */
[----:B0-----:R-:W-:-:S05]  /*18e0*/  FADD.FTZ R0, R7, R0 ;  /* 0x0000000007007221 */ /* 0x001fca0000010000 */
[----:B------:R-:W0:Y:S02]  /*18f0*/  SHFL.BFLY PT, R3, R0, 0x4, 0x1f ;  /* 0x0c801f0000037f89 */ /* 0x000e2400000e0000 */
[----:B0-----:R-:W-:-:S05]  /*1900*/  FADD.FTZ R3, R0, R3 ;  /* 0x0000000300037221 */ /* 0x001fca0000010000 */
[----:B------:R-:W0:Y:S02]  /*1910*/  SHFL.BFLY PT, R2, R3, 0x2, 0x1f ;  /* 0x0c401f0003027f89 */ /* 0x000e2400000e0000 */
[----:B0-----:R-:W-:-:S05]  /*1920*/  FADD.FTZ R2, R3, R2 ;  /* 0x0000000203027221 */ /* 0x001fca0000010000 */
[----:B------:R0:W2:Y:S02]  /*1930*/  SHFL.BFLY PT, R5, R2, 0x1, 0x1f ;  /* 0x0c201f0002057f89 */ /* 0x0000a400000e0000 */
.L_x_2147:
[----:B0-2---:R-:W-:Y:S02]  /*1940*/  FADD.FTZ R2, R5, R2 ;  /* 0x0000000205027221 */ /* 0x005fe40000010000 */
.L_x_2084:
[----:B------:R-:W-:Y:S05]  /*1950*/  BSYNC B0 ;  /* 0x0000000000007941 */ /* 0x000fea0003800000 */
.L_x_2083:
        /* <DEDUP_REMOVED lines=21> */
.L_x_2090:
[----:B------:R0:W-:Y:S02]  /*1ab0*/  STS [R7.X4+0xa0], R0 ;  /* 0x0000a00007007388 */ /* 0x0001e40000004800 */
.L_x_2089:
        /* <DEDUP_REMOVED lines=19> */
[----:B------:R-:W-:Y:S02]  /*1bf0*/  IMAD.U32 R2, RZ, RZ, UR46 ;  /* 0x0000002eff027e24 */ /* 0x000fe4000f8e00ff */
[----:B------:R-:W-:Y:S01]  /*1c00*/  IMAD.SHL.U32 R41, R3, 0x4, RZ ;  /* 0x0000000403297824 */ /* 0x000fe200078e00ff */
[----:B------:R4:W0:Y:S01]  /*1c10*/  LDS.64 R4, [R3.X8+0x20] ;  /* 0x0000200003047984 */ /* 0x0008220000008a00 */
[----:B------:R-:W-:-:S02]  /*1c20*/  IMAD R40, R40, R23, UR42 ;  /* 0x0000002a28287e24 */ /* 0x000fc4000f8e0217 */
[----:B------:R-:W-:Y:S01]  /*1c30*/  IMAD.MOV.U32 R44, RZ, RZ, c[0x0][0x1e8] ;  /* 0x00007a00ff2c7624 */ /* 0x000fe200078e00ff */
[----:B0-----:R4:W0:Y:S01]  /*1c40*/  LDS.64 R6, [R3.X8+0x30] ;  /* 0x0000300003067984 */ /* 0x0018220000008a00 */
[----:B------:R-:W-:Y:S02]  /*1c50*/  IMAD R41, R2, c[0x0][0x1d4], R41 ;  /* 0x0000750002297a24 */ /* 0x000fe400078e0229 */
[----:B------:R-:W-:Y:S01]  /*1c60*/  IMAD.MOV.U32 R42, RZ, RZ, c[0x0][0x1d4] ;  /* 0x00007500ff2a7624 */ /* 0x000fe200078e00ff */
[----:B------:R4:W3:Y:S01]  /*1c70*/  LDS.64 R8, [R3.X8+0x40] ;  /* 0x0000400003087984 */ /* 0x0008e20000008a00 */
[----:B------:R-:W-:Y:S01]  /*1c80*/  IMAD.MOV.U32 R22, RZ, RZ, 0x2 ;  /* 0x00000002ff167424 */ /* 0x000fe200078e00ff */
[----:B------:R-:W-:Y:S01]  /*1c90*/  IADD3 R44, R44, c[0x0][0x210], RZ ;  /* 0x000084002c2c7a10 */ /* 0x000fe20007ffe0ff */
[----:B------:R-:W-:Y:S01]  /*1ca0*/  IMAD.U32 R23, RZ, RZ, UR48 ;  /* 0x00000030ff177e24 */ /* 0x000fe2000f8e00ff */
[----:B------:R4:W2:Y:S01]  /*1cb0*/  LDS.64 R10, [R3.X8+0x50] ;  /* 0x00005000030a7984 */ /* 0x0008a20000008a00 */
[----:B------:R-:W-:Y:S01]  /*1cc0*/  IMAD R42, R42, 0x30, RZ ;  /* 0x000000302a2a7824 */ /* 0x000fe200078e02ff */
[----:B------:R-:W-:Y:S01]  /*1cd0*/  SHF.R.S32.HI R45, RZ, 0x1f, R41 ;  /* 0x0000001fff2d7819 */ /* 0x000fe20000011429 */
[----:B------:R-:W-:Y:S01]  /*1ce0*/  IMAD.WIDE R22, R22, R23, c[0x0][0x228] ;  /* 0x00008a0016167625 */ /* 0x000fe200078e0217 */
[----:B------:R4:W1:Y:S04]  /*1cf0*/  LDS.64 R12, [R3.X8+0x60] ;  /* 0x00006000030c7984 */ /* 0x0008680000008a00 */
[----:B------:R4:W0:Y:S04]  /*1d00*/  LDS.64 R14, [R3.X8+0x70] ;  /* 0x00007000030e7984 */ /* 0x0008280000008a00 */
[----:B--23--:R4:W2:Y:S04]  /*1d10*/  LDS.64 R18, [R3.X8+0x80] ;  /* 0x0000800003127984 */ /* 0x00c8a80000008a00 */
[----:B------:R4:W3:Y:S02]  /*1d20*/  LDS.64 R20, [R3.X8+0x90] ;  /* 0x0000900003147984 */ /* 0x0008e40000008a00 */
.L_x_2096:
        /* <DEDUP_REMOVED lines=8> */
[----:B------:R-:W-:-:S04]  /*1db0*/  @P0 SHF.R.S32.HI R39, RZ, 0x1f, R43 ;  /* 0x0000001fff270819 */ /* 0x000fc8000001142b */
[----:B------:R-:W-:Y:S02]  /*1dc0*/  @P0 IADD3.X R39, R39, c[0x0][0x204], R50, P1, P2 ;  /* 0x0000810027270a10 */ /* 0x000fe40000fe4432 */
[----:B------:R-:W-:-:S03]  /*1dd0*/  ISETP.GE.AND P2, PT, R43, RZ, PT ;  /* 0x000000ff2b00720c */ /* 0x000fc60003f46270 */
[----:B----4-:R-:W4:Y:S01]  /*1de0*/  @P0 LDG.E.U8 R38, [R38.64] ;  /* 0x0000002426260981 */ /* 0x010f22000c1e1100 */
[----:B-----5:R-:W-:-:S04]  /*1df0*/  IADD3 R46, R49, 0xffffffe, RZ ;  /* 0x0ffffffe312e7810 */ /* 0x020fc80007ffe0ff */
[----:B------:R5:W3:Y:S02]  /*1e00*/  F2I.FTZ.U32.TRUNC.NTZ R47, R46 ;  /* 0x0000002e002f7305 */ /* 0x000ae4000021f000 */
[----:B-----5:R-:W-:Y:S02]  /*1e10*/  IMAD.MOV.U32 R46, RZ, RZ, RZ ;  /* 0x000000ffff2e7224 */ /* 0x020fe400078e00ff */
[----:B---3--:R-:W-:-:S04]  /*1e20*/  IMAD.MOV R51, RZ, RZ, -R47 ;  /* 0x000000ffff337224 */ /* 0x008fc800078e0a2f */
[----:B------:R-:W-:-:S04]  /*1e30*/  IMAD R49, R51, R48, RZ ;  /* 0x0000003033317224 */ /* 0x000fc800078e02ff */
[----:B------:R-:W-:Y:S01]  /*1e40*/  IMAD.HI.U32 R46, R47, R49, R46 ;  /* 0x000000312f2e7227 */ /* 0x000fe200078e002e */
[----:B------:R-:W-:-:S05]  /*1e50*/  IABS R47, R43 ;  /* 0x0000002b002f7213 */ /* 0x000fca0000000000 */
        /* <DEDUP_REMOVED lines=8> */
[----:B------:R-:W-:Y:S01]  /*1ee0*/  @!P2 IMAD.MOV R47, RZ, RZ, -R47 ;  /* 0x000000ffff2fa224 */ /* 0x000fe200078e0a2f */
[----:B------:R-:W-:-:S04]  /*1ef0*/  ISETP.GE.AND P2, PT, R43, UR42, PT ;  /* 0x0000002a2b007c0c */ /* 0x000fc8000bf46270 */
[----:B------:R-:W-:Y:S02]  /*1f00*/  SEL R25, R25, RZ, P2 ;  /* 0x000000ff19197207 */ /* 0x000fe40001000000 */
[----:B------:R-:W-:-:S03]  /*1f10*/  SEL R24, R24, RZ, P2 ;  /* 0x000000ff18187207 */ /* 0x000fc60001000000 */
[----:B------:R-:W-:Y:S02]  /*1f20*/  @!P1 LOP3.LUT R47, RZ, c[0x0][0x1d4], RZ, 0x33, !PT ;  /* 0x00007500ff2f9a12 */ /* 0x000fe400078e33ff */
[----:B------:R-:W-:Y:S02]  /*1f30*/  ISETP.GE.AND P1, PT, R43, UR42, PT ;  /* 0x0000002a2b007c0c */ /* 0x000fe4000bf26270 */
[C---:B------:R-:W-:Y:S01]  /*1f40*/  IADD3 R50, R47.reuse, c[0x0][0x1d4], RZ ;  /* 0x000075002f327a10 */ /* 0x040fe20007ffe0ff */
[----:B------:R-:W-:-:S04]  /*1f50*/  IMAD.SHL.U32 R48, R47, 0x8, RZ ;  /* 0x000000082f307824 */ /* 0x000fc800078e00ff */
[----:B------:R-:W-:Y:S01]  /*1f60*/  IMAD.SHL.U32 R52, R50, 0x8, RZ ;  /* 0x0000000832347824 */ /* 0x000fe200078e00ff */
[----:B------:R-:W-:-:S04]  /*1f70*/  ISETP.GE.OR P4, PT, R48, R42, P1 ;  /* 0x0000002a3000720c */ /* 0x000fc80000f86670 */
[----:B------:R-:W-:-:S09]  /*1f80*/  ISETP.GE.OR P3, PT, R52, R42, P1 ;  /* 0x0000002a3400720c */ /* 0x000fd20000f66670 */
[----:B------:R-:W-:-:S04]  /*1f90*/  @!P4 IADD3 R47, P5, R41, R48, RZ ;  /* 0x00000030292fc210 */ /* 0x000fc80007fbe0ff */
[----:B------:R-:W-:Y:S02]  /*1fa0*/  @!P4 LEA.HI.X.SX32 R48, R48, R45, 0x1, P5 ;  /* 0x0000002d3030c211 */ /* 0x000fe400028f0eff */
[----:B------:R-:W-:-:S04]  /*1fb0*/  @!P4 LEA R46, P5, R47, c[0x0][0x198], 0x1 ;  /* 0x000066002f2eca11 */ /* 0x000fc800078a08ff */
[----:B------:R-:W-:-:S05]  /*1fc0*/  @!P4 LEA.HI.X R47, R47, c[0x0][0x19c], R48, 0x1, P5 ;  /* 0x000067002f2fca11 */ /* 0x000fca00028f0c30 */
[----:B------:R3:W5:Y:S01]  /*1fd0*/  @!P4 LDG.E.64 R24, [R46.64] ;  /* 0x000000242e18c981 */ /* 0x000762000c1e1b00 */
[----:B------:R-:W-:Y:S02]  /*1fe0*/  @!P3 IADD3 R49, P4, R41, R52, RZ ;  /* 0x000000342931b210 */ /* 0x000fe40007f9e0ff */
[----:B------:R-:W-:Y:S02]  /*1ff0*/  IADD3 R51, R50, c[0x0][0x1d4], RZ ;  /* 0x0000750032337a10 */ /* 0x000fe40007ffe0ff */
[----:B------:R-:W-:Y:S02]  /*2000*/  @!P3 LEA.HI.X.SX32 R50, R52, R45, 0x1, P4 ;  /* 0x0000002d3432b211 */ /* 0x000fe400020f0eff */
[----:B------:R-:W-:Y:S02]  /*2010*/  @!P3 LEA R48, P4, R49, c[0x0][0x198], 0x1 ;  /* 0x000066003130ba11 */ /* 0x000fe400078808ff */
[----:B------:R-:W-:Y:S02]  /*2020*/  SEL R27, R27, RZ, P2 ;  /* 0x000000ff1b1b7207 */ /* 0x000fe40001000000 */
[----:B------:R-:W-:Y:S01]  /*2030*/  @!P3 LEA.HI.X R49, R49, c[0x0][0x19c], R50, 0x1, P4 ;  /* 0x000067003131ba11 */ /* 0x000fe200020f0c32 */
[----:B------:R-:W-:Y:S01]  /*2040*/  IMAD.SHL.U32 R50, R51, 0x8, RZ ;  /* 0x0000000833327824 */ /* 0x000fe200078e00ff */
[----:B------:R-:W-:-:S04]  /*2050*/  SEL R26, R26, RZ, P2 ;  /* 0x000000ff1a1a7207 */ /* 0x000fc80001000000 */
[----:B------:R-:W-:Y:S02]  /*2060*/  ISETP.GE.OR P4, PT, R50, R42, P1 ;  /* 0x0000002a3200720c */ /* 0x000fe40000f86670 */
[----:B------:R-:W-:Y:S01]  /*2070*/  IADD3 R51, R51, c[0x0][0x1d4], RZ ;  /* 0x0000750033337a10 */ /* 0x000fe20007ffe0ff */
[----:B------:R2:W5:Y:S01]  /*2080*/  @!P3 LDG.E.64 R26, [R48.64] ;  /* 0x00000024301ab981 */ /* 0x000562000c1e1b00 */
[----:B------:R-:W-:Y:S02]  /*2090*/  SEL R3, R3, RZ, P2 ;  /* 0x000000ff03037207 */ /* 0x000fe40001000000 */
[----:B------:R-:W-:Y:S01]  /*20a0*/  SEL R2, R2, RZ, P2 ;  /* 0x000000ff02027207 */ /* 0x000fe20001000000 */
[----:B------:R-:W-:-:S05]  /*20b0*/  IMAD.SHL.U32 R52, R51, 0x8, RZ ;  /* 0x0000000833347824 */ /* 0x000fca00078e00ff */
[----:B------:R-:W-:Y:S02]  /*20c0*/  ISETP.GE.OR P3, PT, R52, R42, P1 ;  /* 0x0000002a3400720c */ /* 0x000fe40000f66670 */
[----:B---3--:R-:W-:-:S04]  /*20d0*/  @!P4 IADD3 R47, P5, R41, R50, RZ ;  /* 0x00000032292fc210 */ /* 0x008fc80007fbe0ff */
[----:B------:R-:W-:Y:S02]  /*20e0*/  @!P4 LEA.HI.X.SX32 R50, R50, R45, 0x1, P5 ;  /* 0x0000002d3232c211 */ /* 0x000fe400028f0eff */
[----:B------:R-:W-:-:S04]  /*20f0*/  @!P4 LEA R46, P5, R47, c[0x0][0x198], 0x1 ;  /* 0x000066002f2eca11 */ /* 0x000fc800078a08ff */
[----:B------:R-:W-:-:S05]  /*2100*/  @!P4 LEA.HI.X R47, R47, c[0x0][0x19c], R50, 0x1, P5 ;  /* 0x000067002f2fca11 */ /* 0x000fca00028f0c32 */
[----:B------:R3:W5:Y:S01]  /*2110*/  @!P4 LDG.E.64 R2, [R46.64] ;  /* 0x000000242e02c981 */ /* 0x000762000c1e1b00 */
[----:B--2---:R-:W-:Y:S02]  /*2120*/  @!P3 IADD3 R49, P4, R41, R52, RZ ;  /* 0x000000342931b210 */ /* 0x004fe40007f9e0ff */
        /* <DEDUP_REMOVED lines=25> */
[C---:B------:R-:W-:Y:S01]  /*22c0*/  IMAD.SHL.U32 R50, R51.reuse, 0x8, RZ ;  /* 0x0000000833327824 */ /* 0x040fe200078e00ff */
[----:B---3--:R-:W-:-:S02]  /*22d0*/  IADD3 R46, R51, c[0x0][0x1d4], RZ ;  /* 0x00007500332e7a10 */ /* 0x008fc40007ffe0ff */
[----:B------:R-:W-:Y:S02]  /*22e0*/  SEL R32, R32, RZ, P2 ;  /* 0x000000ff20207207 */ /* 0x000fe40001000000 */
[----:B------:R-:W-:Y:S01]  /*22f0*/  ISETP.GE.OR P4, PT, R50, R42, P1 ;  /* 0x0000002a3200720c */ /* 0x000fe20000f86670 */
[----:B------:R-:W-:-:S03]  /*2300*/  IMAD.SHL.U32 R52, R46, 0x8, RZ ;  /* 0x000000082e347824 */ /* 0x000fc600078e00ff */
[----:B------:R2:W3:Y:S01]  /*2310*/  @!P3 LDG.E.64 R32, [R48.64] ;  /* 0x000000243020b981 */ /* 0x0004e2000c1e1b00 */
[----:B------:R-:W-:Y:S02]  /*2320*/  SEL R35, R35, RZ, P2 ;  /* 0x000000ff23237207 */ /* 0x000fe40001000000 */
[----:B------:R-:W-:Y:S02]  /*2330*/  ISETP.GE.OR P1, PT, R52, R42, P1 ;  /* 0x0000002a3400720c */ /* 0x000fe40000f26670 */
[----:B------:R-:W-:-:S04]  /*2340*/  SEL R34, R34, RZ, P2 ;  /* 0x000000ff22227207 */ /* 0x000fc80001000000 */
[----:B------:R-:W-:-:S04]  /*2350*/  @!P4 IADD3 R47, P3, R41, R50, RZ ;  /* 0x00000032292fc210 */ /* 0x000fc80007f7e0ff */
[----:B------:R-:W-:Y:S02]  /*2360*/  @!P4 LEA.HI.X.SX32 R50, R50, R45, 0x1, P3 ;  /* 0x0000002d3232c211 */ /* 0x000fe400018f0eff */
[----:B------:R-:W-:-:S04]  /*2370*/  @!P4 LEA R46, P3, R47, c[0x0][0x198], 0x1 ;  /* 0x000066002f2eca11 */ /* 0x000fc800078608ff */
[----:B------:R-:W-:Y:S02]  /*2380*/  @!P4 LEA.HI.X R47, R47, c[0x0][0x19c], R50, 0x1, P3 ;  /* 0x000067002f2fca11 */ /* 0x000fe400018f0c32 */
[----:B--2---:R-:W-:Y:S02]  /*2390*/  @!P1 IADD3 R49, P3, R41, R52, RZ ;  /* 0x0000003429319210 */ /* 0x004fe40007f7e0ff */
[----:B------:R-:W-:Y:S01]  /*23a0*/  SEL R37, R37, RZ, P2 ;  /* 0x000000ff25257207 */ /* 0x000fe20001000000 */
[----:B------:R2:W3:Y:S01]  /*23b0*/  @!P4 LDG.E.64 R34, [R46.64] ;  /* 0x000000242e22c981 */ /* 0x0004e2000c1e1b00 */
[----:B------:R-:W-:Y:S02]  /*23c0*/  @!P1 LEA.HI.X.SX32 R50, R52, R45, 0x1, P3 ;  /* 0x0000002d34329211 */ /* 0x000fe400018f0eff */
[----:B------:R-:W-:Y:S02]  /*23d0*/  @!P1 LEA R48, P3, R49, c[0x0][0x198], 0x1 ;  /* 0x0000660031309a11 */ /* 0x000fe400078608ff */
[----:B------:R-:W-:-:S02]  /*23e0*/  SEL R36, R36, RZ, P2 ;  /* 0x000000ff24247207 */ /* 0x000fc40001000000 */
[----:B------:R-:W-:-:S05]  /*23f0*/  @!P1 LEA.HI.X R49, R49, c[0x0][0x19c], R50, 0x1, P3 ;  /* 0x0000670031319a11 */ /* 0x000fca00018f0c32 */
[----:B------:R-:W3:Y:S01]  /*2400*/  @!P1 LDG.E.64 R36, [R48.64] ;  /* 0x0000002430249981 */ /* 0x000ee2000c1e1b00 */
[----:B----4-:R-:W-:Y:S01]  /*2410*/  ISETP.NE.AND P0, PT, R38, RZ, P0 ;  /* 0x000000ff2600720c */ /* 0x010fe20000705270 */
[----:B-----5:R-:W-:Y:S01]  /*2420*/  HMUL2 R39, R4, R24 ;  /* 0x0000001804277232 */ /* 0x020fe20000000000 */
[----:B--2---:R-:W-:-:S05]  /*2430*/  HFMA2.MMA R47, R5, R25, -RZ ;  /* 0x00000019052f7235 */ /* 0x004fca00001000ff */
[----:B0-----:R-:W-:-:S05]  /*2440*/  HFMA2.MMA R39, R6, R26, R39 ;  /* 0x0000001a06277235 */ /* 0x001fca0000000027 */
[----:B------:R-:W-:Y:S01]  /*2450*/  HFMA2 R47, R7, R27, R47 ;  /* 0x0000001b072f7231 */ /* 0x000fe2000000002f */
[----:B------:R-:W-:-:S03]  /*2460*/  HFMA2.MMA R39, R8, R2, R39 ;  /* 0x0000000208277235 */ /* 0x000fc60000000027 */
[----:B------:R-:W-:-:S03]  /*2470*/  HFMA2 R47, R9, R3, R47 ;  /* 0x00000003092f7231 */ /* 0x000fc6000000002f */
[----:B------:R-:W-:Y:S01]  /*2480*/  HFMA2.MMA R39, R10, R28, R39 ;  /* 0x0000001c0a277235 */ /* 0x000fe20000000027 */
[----:B------:R-:W-:-:S05]  /*2490*/  HFMA2 R47, R11, R29, R47 ;  /* 0x0000001d0b2f7231 */ /* 0x000fca000000002f */
[----:B-1----:R-:W-:Y:S01]  /*24a0*/  HFMA2.MMA R39, R12, R30, R39 ;  /* 0x0000001e0c277235 */ /* 0x002fe20000000027 */
[----:B------:R-:W-:-:S05]  /*24b0*/  HFMA2 R47, R13, R31, R47 ;  /* 0x0000001f0d2f7231 */ /* 0x000fca000000002f */
[----:B---3--:R-:W-:Y:S01]  /*24c0*/  HFMA2.MMA R39, R14, R32, R39 ;  /* 0x000000200e277235 */ /* 0x008fe20000000027 */
[----:B------:R-:W-:-:S05]  /*24d0*/  HFMA2 R47, R15, R33, R47 ;  /* 0x000000210f2f7231 */ /* 0x000fca000000002f */
[----:B------:R-:W-:Y:S01]  /*24e0*/  HFMA2.MMA R39, R18, R34, R39 ;  /* 0x0000002212277235 */ /* 0x000fe20000000027 */
[----:B------:R-:W-:-:S05]  /*24f0*/  HFMA2 R47, R19, R35, R47 ;  /* 0x00000023132f7231 */ /* 0x000fca000000002f */
[----:B------:R-:W-:Y:S01]  /*2500*/  HFMA2.MMA R39, R20, R36, R39 ;  /* 0x0000002414277235 */ /* 0x000fe20000000027 */
[----:B------:R-:W-:-:S09]  /*2510*/  HFMA2 R47, R21, R37, R47 ;  /* 0x00000025152f7231 */ /* 0x000fd2000000002f */
[----:B------:R-:W-:-:S05]  /*2520*/  HADD2 R39, R39, R47 ;  /* 0x0000002f27277230 */ /* 0x000fca0000000000 */
[--C-:B------:R-:W-:Y:S02]  /*2530*/  HADD2.F32 R38, -RZ, R39.reuse.H0_H0 ;  /* 0x20000027ff267230 */ /* 0x100fe40000004100 */
[----:B------:R-:W-:-:S05]  /*2540*/  HADD2.F32 R39, -RZ, R39.H1_H1 ;  /* 0x30000027ff277230 */ /* 0x000fca0000004100 */
[----:B------:R-:W-:Y:S01]  /*2550*/  FADD.FTZ R51, R38, R39 ;  /* 0x0000002726337221 */ /* 0x000fe20000010000 */
[----:B------:R-:W-:Y:S05]  /*2560*/  BRA.DIV ~URZ, `(.L_x_2093) ;  /* 0x000036027f007947 */ /* 0x000fea000b800000 */
[----:B------:R0:W1:Y:S02]  /*2570*/  SHFL.BFLY PT, R38, R51, 0x1, 0x1f ;  /* 0x0c201f0033267f89 */ /* 0x00006400000e0000 */
.L_x_2148:
        /* <DEDUP_REMOVED lines=9> */
[----:B------:R-:W-:Y:S01]  /*2610*/  @P2 MOV R39, 0x2 ;  /* 0x0000000200272802 */ /* 0x000fe20000000f00 */
        /* <DEDUP_REMOVED lines=16> */
.L_x_2095:
[----:B------:R-:W-:Y:S05]  /*2720*/  BSYNC B1 ;  /* 0x0000000000017941 */ /* 0x000fea0003800000 */
.L_x_2094:
[----:B------:R-:W-:-:S04]  /*2730*/  IADD3 R43, R43, 0x40, RZ ;  /* 0x000000402b2b7810 */ /* 0x000fc80007ffe0ff */
[----:B------:R-:W-:-:S13]  /*2740*/  ISETP.GE.AND P0, PT, R43, UR5, PT ;  /* 0x000000052b007c0c */ /* 0x000fda000bf06270 */
[----:B0-----:R-:W-:Y:S05]  /*2750*/  @!P0 BRA `(.L_x_2096) ;  /* 0xfffff5d000008947 */ /* 0x001fea000383ffff */
.L_x_2092:
[----:B------:R-:W-:Y:S05]  /*2760*/  BSYNC B0 ;  /* 0x0000000000007941 */ /* 0x000fea0003800000 */
.L_x_2091:
[----:B------:R-:W-:Y:S05]  /*2770*/  BRA.DIV ~URZ, `(.L_x_2097) ;  /* 0x000034727f007947 */ /* 0x000fea000b800000 */
[----:B------:R4:W0:Y:S02]  /*2780*/  SHFL.BFLY PT, R3, R0, 0x10, 0x1f ;  /* 0x0e001f0000037f89 */ /* 0x00082400000e0000 */
.L_x_2149:
[----:B0-----:R-:W-:Y:S01]  /*2790*/  FMNMX.FTZ R7, R3, R0, !PT ;  /* 0x0000000003077209 */ /* 0x001fe20007810000 */
[----:B------:R-:W-:Y:S05]  /*27a0*/  BRA.DIV ~URZ, `(.L_x_2098) ;  /* 0x000034c27f007947 */ /* 0x000fea000b800000 */
[----:B----4-:R-:W0:Y:S02]  /*27b0*/  SHFL.BFLY PT, R0, R7, 0x8, 0x1f ;  /* 0x0d001f0007007f89 */ /* 0x010e2400000e0000 */
[----:B0-----:R-:W-:-:S05]  /*27c0*/  FMNMX.FTZ R0, R7, R0, !PT ;  /* 0x0000000007007209 */ /* 0x001fca0007810000 */
[----:B------:R-:W0:Y:S02]  /*27d0*/  SHFL.BFLY PT, R3, R0, 0x4, 0x1f ;  /* 0x0c801f0000037f89 */ /* 0x000e2400000e0000 */
[----:B0-----:R-:W-:-:S05]  /*27e0*/  FMNMX.FTZ R2, R0, R3, !PT ;  /* 0x0000000300027209 */ /* 0x001fca0007810000 */
[----:B------:R0:W4:Y:S02]  /*27f0*/  SHFL.BFLY PT, R5, R2, 0x2, 0x1f ;  /* 0x0c401f0002057f89 */ /* 0x00012400000e0000 */
.L_x_2150:
[----:B------:R-:W-:Y:S01]  /*2800*/  SHF.R.S32.HI R3, RZ, 0x1f, R16 ;  /* 0x0000001fff037819 */ /* 0x000fe20000011410 */
[----:B------:R-:W-:Y:S03]  /*2810*/  WARPSYNC 0xffffffff ;  /* 0xffffffff00007948 */ /* 0x000fe60003800000 */
[----:B------:R-:W-:-:S04]  /*2820*/  LEA.HI R0, R3, R16, RZ, 0x5 ;  /* 0x0000001003007211 */ /* 0x000fc800078f28ff */
[----:B------:R-:W-:-:S05]  /*2830*/  LOP3.LUT R7, R0, 0xffffffe0, RZ, 0xc0, !PT ;  /* 0xffffffe000077812 */ /* 0x000fca00078ec0ff */
[----:B------:R-:W-:-:S05]  /*2840*/  IMAD.IADD R7, R16, 0x1, -R7 ;  /* 0x0000000110077824 */ /* 0x000fca00078e0a07 */
[----:B------:R-:W-:-:S13]  /*2850*/  ISETP.NE.AND P0, PT, R7, RZ, PT ;  /* 0x000000ff0700720c */ /* 0x000fda0003f05270 */
[----:B----4-:R-:W-:Y:S02]  /*2860*/  @!P0 FMNMX.FTZ R5, R5, R2, !PT ;  /* 0x0000000205058209 */ /* 0x010fe40007810000 */
[----:B------:R-:W-:-:S05]  /*2870*/  @!P0 SHF.R.S32.HI R0, RZ, 0x5, R0 ;  /* 0x00000005ff008819 */ /* 0x000fca0000011400 */
[----:B------:R4:W-:Y:S02]  /*2880*/  @!P0 STS [R0.X4], R5 ;  /* 0x0000000500008388 */ /* 0x0009e40000004800 */
[----:B------:R-:W-:Y:S01]  /*2890*/  BAR.SYNC.DEFER_BLOCKING 0x0 ;  /* 0x0000000000007b1d */ /* 0x000fe20000010000 */
[----:B------:R-:W-:Y:S01]  /*28a0*/  ISETP.GT.AND P0, PT, R7, 0x3, PT ;  /* 0x000000030700780c */ /* 0x000fe20003f04270 */
[----:B----4-:R-:W-:Y:S01]  /*28b0*/  IMAD.MOV.U32 R0, RZ, RZ, -0x800001 ;  /* 0xff7fffffff007424 */ /* 0x010fe200078e00ff */
[----:B------:R-:W-:Y:S01]  /*28c0*/  IADD3 R6, R16, UR45, RZ ;  /* 0x0000002d10067c10 */ /* 0x000fe2000fffe0ff */
[----:B------:R-:W-:Y:S02]  /*28d0*/  IMAD.MOV.U32 R8, RZ, RZ, RZ ;  /* 0x000000ffff087224 */ /* 0x000fe400078e00ff */
[----:B------:R-:W-:Y:S01]  /*28e0*/  BSSY B0, `(.L_x_2099) ;  /* 0x0000024000007945 */ /* 0x000fe20003800000 */
[----:B------:R-:W-:-:S07]  /*28f0*/  ISETP.GT.AND P1, PT, R6, UR42, PT ;  /* 0x0000002a06007c0c */ /* 0x000fce000bf24270 */
[----:B------:R-:W4:Y:S04]  /*2900*/  @!P0 LDS R0, [R7.X4] ;  /* 0x0000000007008984 */ /* 0x000f280000004800 */
[----:B----4-:R-:W4:Y:S02]  /*2910*/  SHFL.BFLY PT, R5, R0, 0x2, 0x1f ;  /* 0x0c401f0000057f89 */ /* 0x010f2400000e0000 */
[----:B----4-:R-:W-:-:S05]  /*2920*/  FMNMX.FTZ R5, R5, R0, !PT ;  /* 0x0000000005057209 */ /* 0x010fca0007810000 */
[----:B0-----:R-:W0:Y:S02]  /*2930*/  SHFL.BFLY PT, R2, R5, 0x1, 0x1f ;  /* 0x0c201f0005027f89 */ /* 0x001e2400000e0000 */
[----:B0-----:R-:W-:-:S05]  /*2940*/  FMNMX.FTZ R2, R5, R2, !PT ;  /* 0x0000000205027209 */ /* 0x001fca0007810000 */
[----:B------:R0:W4:Y:S01]  /*2950*/  SHFL.IDX PT, R9, R2, RZ, 0x1f ;  /* 0x00001fff02097589 */ /* 0x00012200000e0000 */
[----:B------:R-:W-:Y:S05]  /*2960*/  @P1 BRA `(.L_x_2100) ;  /* 0x000001b000001947 */ /* 0x000fea0003800000 */
[----:B------:R-:W-:Y:S01]  /*2970*/  ISETP.NE.U32.AND P0, PT, RZ, c[0x0][0x200], PT ;  /* 0x00008000ff007a0c */ /* 0x000fe20003f05070 */
[----:B------:R-:W-:Y:S02]  /*2980*/  IMAD.MOV.U32 R8, RZ, RZ, RZ ;  /* 0x000000ffff087224 */ /* 0x000fe400078e00ff */
[----:B------:R-:W-:Y:S01]  /*2990*/  IMAD.MOV.U32 R0, RZ, RZ, R6 ;  /* 0x000000ffff007224 */ /* 0x000fe200078e0006 */
[----:B------:R-:W-:-:S08]  /*29a0*/  ISETP.NE.AND.EX P0, PT, RZ, c[0x0][0x204], PT, P0 ;  /* 0x00008100ff007a0c */ /* 0x000fd00003f05300 */
.L_x_2104:
        /* <DEDUP_REMOVED lines=13> */
.L_x_2102:
[----:B------:R-:W0:Y:S02]  /*2a80*/  LDS R2, [R10] ;  /* 0x000000000a027984 */ /* 0x000e240000000800 */
[----:B0---4-:R-:W-:-:S04]  /*2a90*/  FADD.FTZ R2, -R9, R2 ;  /* 0x0000000209027221 */ /* 0x011fc80000010100 */
[----:B------:R-:W-:-:S04]  /*2aa0*/  FMUL.FTZ R2, R2, 1.4426950216293334961 ;  /* 0x3fb8aa3b02027820 */ /* 0x000fc80000410000 */
[----:B------:R0:W4:Y:S03]  /*2ab0*/  MUFU.EX2 R7, R2 ;  /* 0x0000000200077308 */ /* 0x0001260000000800 */
.L_x_2103:
[----:B------:R-:W-:Y:S05]  /*2ac0*/  BSYNC B1 ;  /* 0x0000000000017941 */ /* 0x000fea0003800000 */
.L_x_2101:
[----:B----4-:R4:W-:Y:S01]  /*2ad0*/  STS [R10], R7 ;  /* 0x000000070a007388 */ /* 0x0109e20000000800 */
[----:B------:R-:W-:Y:S01]  /*2ae0*/  IADD3 R0, R0, 0x80, RZ ;  /* 0x0000008000007810 */ /* 0x000fe20007ffe0ff */
[----:B------:R-:W-:-:S03]  /*2af0*/  FADD.FTZ R8, R7, R8 ;  /* 0x0000000807087221 */ /* 0x000fc60000010000 */
[----:B------:R-:W-:-:S13]  /*2b00*/  ISETP.GT.AND P2, PT, R0, UR42, PT ;  /* 0x0000002a00007c0c */ /* 0x000fda000bf44270 */
[----:B----4-:R-:W-:Y:S05]  /*2b10*/  @!P2 BRA `(.L_x_2104) ;  /* 0xfffffe900000a947 */ /* 0x010fea000383ffff */
.L_x_2100:
[----:B------:R-:W-:Y:S05]  /*2b20*/  BSYNC B0 ;  /* 0x0000000000007941 */ /* 0x000fea0003800000 */
.L_x_2099:
[----:B------:R-:W5:Y:S01]  /*2b30*/  SHFL.BFLY PT, R5, R8, 0x10, 0x1f ;  /* 0x0e001f0008057f89 */ /* 0x000f6200000e0000 */
[----:B------:R-:W-:Y:S01]  /*2b40*/  LOP3.LUT P0, R4, R16, 0x1f, RZ, 0xc0, !PT ;  /* 0x0000001f10047812 */ /* 0x000fe2000780c0ff */
[----:B------:R-:W-:Y:S02]  /*2b50*/  ULDC UR7, c[0x0][0x1ec] ;  /* 0x00007b0000077ab9 */ /* 0x000fe40000000800 */
[----:B------:R-:W-:Y:S01]  /*2b60*/  ULDC UR4, c[0x0][0x1d4] ;  /* 0x0000750000047ab9 */ /* 0x000fe20000000800 */
[----:B------:R-:W-:Y:S01]  /*2b70*/  ISETP.GT.U32.AND P2, PT, R4, 0x3, PT ;  /* 0x000000030400780c */ /* 0x000fe20003f44070 */
[----:B------:R-:W-:Y:S02]  /*2b80*/  UISETP.LT.AND UP0, UPT, UR7, UR4, UPT ;  /* 0x000000040700728c */ /* 0x000fe4000bf01270 */
[----:B------:R-:W-:Y:S02]  /*2b90*/  ULDC.U8 UR6, c[0x0][0x26c] ;  /* 0x00009b0000067ab9 */ /* 0x000fe40000000000 */
[----:B------:R-:W-:-:S04]  /*2ba0*/  USEL UR4, UR7, UR4, UP0 ;  /* 0x0000000407047287 */ /* 0x000fc80008000000 */
[----:B------:R-:W-:-:S04]  /*2bb0*/  UIADD3 UR4, UR4, 0x4, URZ ;  /* 0x0000000404047890 */ /* 0x000fc8000fffe03f */
[----:B------:R-:W-:-:S04]  /*2bc0*/  USHF.R.S32.HI UR5, URZ, 0x1f, UR4 ;  /* 0x0000001f3f057899 */ /* 0x000fc80008011404 */
[----:B------:R-:W-:Y:S01]  /*2bd0*/  ULEA.HI UR5, UR5, UR4, URZ, 0x2 ;  /* 0x0000000405057291 */ /* 0x000fe2000f8f103f */
[----:B-----5:R-:W-:Y:S01]  /*2be0*/  FADD.FTZ R5, R5, R8 ;  /* 0x0000000805057221 */ /* 0x020fe20000010000 */
[----:B------:R-:W-:Y:S01]  /*2bf0*/  @!P0 SHF.R.U32.HI R8, RZ, 0x3, R16 ;  /* 0x00000003ff088819 */ /* 0x000fe20000011610 */
[----:B------:R-:W-:-:S03]  /*2c00*/  UMOV UR4, URZ ;  /* 0x0000003f00047c82 */ /* 0x000fc60008000000 */
[----:B------:R-:W5:Y:S01]  /*2c10*/  SHFL.BFLY PT, R0, R5, 0x8, 0x1f ;  /* 0x0d001f0005007f89 */ /* 0x000f6200000e0000 */
[----:B------:R-:W-:Y:S01]  /*2c20*/  @!P0 LOP3.LUT R8, R8, 0x1ffffffc, RZ, 0xc0, !PT ;  /* 0x1ffffffc08088812 */ /* 0x000fe200078ec0ff */
        /* <DEDUP_REMOVED lines=9> */
[----:B------:R-:W-:Y:S01]  /*2cc0*/  ISETP.NE.AND P0, PT, RZ, UR6, PT ;  /* 0x00000006ff007c0c */ /* 0x000fe2000bf05270 */
[----:B------:R-:W-:-:S04]  /*2cd0*/  USHF.L.U32 UR6, UR5, 0x2, URZ ;  /* 0x0000000205067899 */ /* 0x000fc8000800063f */
[----:B------:R-:W-:Y:S02]  /*2ce0*/  UMOV UR5, URZ ;  /* 0x0000003f00057c82 */ /* 0x000fe40008000000 */
[----:B------:R-:W-:Y:S01]  /*2cf0*/  ULOP3.LUT UR6, UR6, 0xfffffff0, URZ, 0xc0, !UPT ;  /* 0xfffffff006067892 */ /* 0x000fe2000f8ec03f */
        /* <DEDUP_REMOVED lines=16> */
.L_x_2105:
[----:B------:R-:W-:Y:S01]  /*2e00*/  BSSY B0, `(.L_x_2106) ;  /* 0x0000014000007945 */ /* 0x000fe20003800000 */
[----:B------:R-:W-:Y:S05]  /*2e10*/  @P1 BRA `(.L_x_2107) ;  /* 0x0000012000001947 */ /* 0x000fea0003800000 */
[----:B----4-:R-:W-:Y:S02]  /*2e20*/  FADD.FTZ R2, R2, 9.9999999747524270788e-07 ;  /* 0x358637bd02027421 */ /* 0x010fe40000010000 */
[----:B------:R-:W-:Y:S02]  /*2e30*/  IMAD.U32 R0, RZ, RZ, UR6 ;  /* 0x00000006ff007e24 */ /* 0x000fe4000f8e00ff */
[----:B------:R4:W0:Y:S03]  /*2e40*/  MUFU.RCP R9, R2 ;  /* 0x0000000200097308 */ /* 0x0008260000001000 */
[----:B------:R-:W-:-:S05]  /*2e50*/  IADD3 R0, R0, 0xa0, RZ ;  /* 0x000000a000007810 */ /* 0x000fca0007ffe0ff */
.L_x_2108:
[C---:B------:R-:W-:Y:S02]  /*2e60*/  IADD3 R11, R6.reuse, -UR45, RZ ;  /* 0x8000002d060b7c10 */ /* 0x040fe4000fffe0ff */
[----:B0-----:R-:W-:-:S03]  /*2e70*/  @P0 IADD3 R5, P1, R6, UR4, RZ ;  /* 0x0000000406050c10 */ /* 0x001fc6000ff3e0ff */
[----:B----4-:R-:W0:Y:S02]  /*2e80*/  LDS R2, [R11.X4+0xa0] ;  /* 0x0000a0000b027984 */ /* 0x010e240000004800 */
[----:B0-----:R-:W-:Y:S01]  /*2e90*/  FMUL.FTZ R13, R2, R9 ;  /* 0x00000009020d7220 */ /* 0x001fe20000410000 */
[C---:B------:R-:W-:Y:S02]  /*2ea0*/  @P0 LEA.HI.X.SX32 R2, R6.reuse, UR5, 0x1, P1 ;  /* 0x0000000506020c11 */ /* 0x040fe400088f0eff */
[C---:B------:R-:W-:Y:S02]  /*2eb0*/  @P0 LEA R4, P1, R5.reuse, c[0x0][0x260], 0x2 ;  /* 0x0000980005040a11 */ /* 0x040fe400078210ff */
[----:B------:R-:W-:Y:S02]  /*2ec0*/  F2FP.PACK_AB R7, RZ, R13 ;  /* 0x0000000dff07723e */ /* 0x000fe400000000ff */
[----:B------:R-:W-:Y:S01]  /*2ed0*/  @P0 LEA.HI.X R5, R5, c[0x0][0x264], R2, 0x2, P1 ;  /* 0x0000990005050a11 */ /* 0x000fe200008f1402 */
[----:B------:R-:W-:Y:S01]  /*2ee0*/  IMAD R2, R11, 0x2, R0 ;  /* 0x000000020b027824 */ /* 0x000fe200078e0200 */
[----:B------:R-:W-:-:S03]  /*2ef0*/  IADD3 R6, R6, 0x80, RZ ;  /* 0x0000008006067810 */ /* 0x000fc60007ffe0ff */
[----:B------:R0:W-:Y:S01]  /*2f00*/  @P0 STG.E [R4.64], R13 ;  /* 0x0000000d04000986 */ /* 0x0001e2000c101924 */
[----:B------:R-:W-:-:S03]  /*2f10*/  ISETP.GT.AND P1, PT, R6, UR42, PT ;  /* 0x0000002a06007c0c */ /* 0x000fc6000bf24270 */
[----:B------:R0:W-:Y:S10]  /*2f20*/  STS.U16 [R2], R7 ;  /* 0x0000000702007388 */ /* 0x0001f40000000400 */
[----:B0-----:R-:W-:Y:S05]  /*2f30*/  @!P1 BRA `(.L_x_2108) ;  /* 0xffffff2000009947 */ /* 0x001fea000383ffff */
.L_x_2107:
[----:B------:R-:W-:Y:S05]  /*2f40*/  BSYNC B0 ;  /* 0x0000000000007941 */ /* 0x000fea0003800000 */
.L_x_2106:
[----:B------:R-:W-:Y:S01]  /*2f50*/  USHF.R.S32.HI UR4, URZ, 0x1f, UR42 ;  /* 0x0000001f3f047899 */ /* 0x000fe2000801142a */
[----:B------:R-:W-:Y:S01]  /*2f60*/  LEA.HI R3, R3, R16, RZ, 0x3 ;  /* 0x0000001003037211 */ /* 0x000fe200078f18ff */
[----:B------:R-:W-:Y:S01]  /*2f70*/  CS2R R6, SRZ ;  /* 0x0000000000067805 */ /* 0x000fe2000001ff00 */
[----:B------:R-:W-:Y:S01]  /*2f80*/  ISETP.EQ.U32.AND P0, PT, RZ, c[0x0][0x190], PT ;  /* 0x00006400ff007a0c */ /* 0x000fe20003f02070 */
[----:B------:R-:W-:Y:S01]  /*2f90*/  ULEA.HI UR4, UR4, UR42, URZ, 0x4 ;  /* 0x0000002a04047291 */ /* 0x000fe2000f8f203f */
[----:B0-----:R-:W-:-:S02]  /*2fa0*/  LOP3.LUT R5, R3, 0xfffffff8, RZ, 0xc0, !PT ;  /* 0xfffffff803057812 */ /* 0x001fc400078ec0ff */
[----:B------:R-:W-:Y:S01]  /*2fb0*/  SHF.R.S32.HI R33, RZ, 0x3, R3 ;  /* 0x00000003ff217819 */ /* 0x000fe20000011403 */
[----:B------:R-:W-:Y:S02]  /*2fc0*/  ULOP3.LUT UR4, UR4, 0xfffffff0, URZ, 0xc0, !UPT ;  /* 0xfffffff004047892 */ /* 0x000fe4000f8ec03f */
[----:B------:R-:W-:Y:S02]  /*2fd0*/  IMAD.IADD R5, R16, 0x1, -R5 ;  /* 0x0000000110057824 */ /* 0x000fe400078e0a05 */
[----:B------:R-:W-:Y:S02]  /*2fe0*/  UIADD3 UR4, -UR4, UR42, URZ ;  /* 0x0000002a04047290 */ /* 0x000fe4000fffe13f */
[C---:B------:R-:W-:Y:S01]  /*2ff0*/  IMAD.SHL.U32 R30, R5.reuse, 0x8, RZ ;  /* 0x00000008051e7824 */ /* 0x040fe200078e00ff */
[----:B------:R-:W-:Y:S02]  /*3000*/  ISETP.GT.AND P5, PT, R5, 0x5, PT ;  /* 0x000000050500780c */ /* 0x000fe40003fa4270 */
[----:B------:R-:W-:-:S02]  /*3010*/  CS2R R4, SRZ ;  /* 0x0000000000047805 */ /* 0x000fc4000001ff00 */
[----:B------:R-:W-:-:S04]  /*3020*/  ISETP.NE.OR P1, PT, R33, UR4, P5 ;  /* 0x0000000421007c0c */ /* 0x000fc8000af25670 */
[----:B------:R-:W-:-:S13]  /*3030*/  ISETP.EQ.OR.EX P0, PT, RZ, c[0x0][0x194], P1, P0 ;  /* 0x00006500ff007a0c */ /* 0x000fda0000f02700 */
[----:B------:R-:W0:Y:S01]  /*3040*/  @!P0 S2R R3, SR_CTAID.X ;  /* 0x0000000000038919 */ /* 0x000e220000002500 */
[----:B------:R-:W-:Y:S01]  /*3050*/  @!P0 IMAD.MOV.U32 R9, RZ, RZ, 0x2 ;  /* 0x00000002ff098424 */ /* 0x000fe200078e00ff */
[----:B------:R-:W-:Y:S01]  /*3060*/  BSSY B0, `(.L_x_2109) ;  /* 0x0000158000007945 */ /* 0x000fe20003800000 */
[----:B------:R-:W-:Y:S01]  /*3070*/  IMAD.MOV.U32 R31, RZ, RZ, RZ ;  /* 0x000000ffff1f7224 */ /* 0x000fe200078e00ff */
[----:B------:R-:W-:Y:S01]  /*3080*/  CS2R R28, SRZ ;  /* 0x00000000001c7805 */ /* 0x000fe2000001ff00 */
[----:B--23--:R-:W-:Y:S01]  /*3090*/  CS2R R18, SRZ ;  /* 0x0000000000127805 */ /* 0x00cfe2000001ff00 */
[----:B------:R-:W-:Y:S02]  /*30a0*/  IMAD.MOV.U32 R0, RZ, RZ, RZ ;  /* 0x000000ffff007224 */ /* 0x000fe400078e00ff */
[----:B0-----:R-:W-:-:S04]  /*30b0*/  @!P0 IMAD R8, R3, 0x30, R30 ;  /* 0x0000003003088824 */ /* 0x001fc800078e021e */
[----:B------:R-:W-:Y:S01]  /*30c0*/  @!P0 IMAD.WIDE R8, R8, R9, c[0x0][0x190] ;  /* 0x0000640008088625 */ /* 0x000fe200078e0209 */
[----:B----4-:R-:W-:-:S04]  /*30d0*/  CS2R R2, SRZ ;  /* 0x0000000000027805 */ /* 0x010fc8000001ff00 */
        /* <DEDUP_REMOVED lines=20> */
[----:B------:R-:W-:-:S03]  /*3220*/  IMAD.MOV.U32 R31, RZ, RZ, RZ ;  /* 0x000000ffff1f7224 */ /* 0x000fc600078e00ff */
[----:B------:R-:W-:Y:S02]  /*3230*/  IMAD.IADD R3, R0, 0x1, -R3 ;  /* 0x0000000100037824 */ /* 0x000fe400078e0a03 */
[----:B------:R-:W-:-:S03]  /*3240*/  IMAD.MOV.U32 R0, RZ, RZ, RZ ;  /* 0x000000ffff007224 */ /* 0x000fc600078e00ff */
        /* <DEDUP_REMOVED lines=8> */
[----:B------:R-:W-:Y:S01]  /*32d0*/  IMAD.MOV.U32 R38, RZ, RZ, R32 ;  /* 0x000000ffff267224 */ /* 0x000fe200078e0020 */
[----:B------:R-:W-:Y:S02]  /*32e0*/  IADD3 R27, P2, R36, R0, RZ ;  /* 0x00000000241b7210 */ /* 0x000fe40007f5e0ff */
[----:B------:R-:W-:Y:S02]  /*32f0*/  IADD3 R13, R8, 0xa0, RZ ;  /* 0x000000a0080d7810 */ /* 0x000fe40007ffe0ff */
[----:B------:R-:W-:Y:S02]  /*3300*/  LEA.HI.X.SX32 R0, R0, R37, 0x1, P2 ;  /* 0x0000002500007211 */ /* 0x000fe400010f0eff */
[----:B------:R-:W-:-:S04]  /*3310*/  LEA R24, P2, R27, c[0x0][0x1a0], 0x1 ;  /* 0x000068001b187a11 */ /* 0x000fc800078408ff */
[----:B------:R-:W-:Y:S01]  /*3320*/  LEA.HI.X R27, R27, c[0x0][0x1a4], R0, 0x1, P2 ;  /* 0x000069001b1b7a11 */ /* 0x000fe200010f0c00 */
[----:B------:R-:W-:Y:S02]  /*3330*/  IMAD.MOV.U32 R0, RZ, RZ, RZ ;  /* 0x000000ffff007224 */ /* 0x000fe400078e00ff */
.L_x_2115:
        /* <DEDUP_REMOVED lines=11> */
[----:B---3--:R-:W-:Y:S02]  /*33f0*/  HADD2.F32 R23, -RZ, R10.H0_H0 ;  /* 0x2000000aff177230 */ /* 0x008fe40000004100 */
        /* <DEDUP_REMOVED lines=16> */
.L_x_2114:
[----:B------:R-:W-:Y:S05]  /*3500*/  BSYNC B2 ;  /* 0x0000000000027941 */ /* 0x000fea0003800000 */
.L_x_2113:
[----:B------:R-:W-:Y:S05]  /*3510*/  @!P0 BRA `(.L_x_2112) ;  /* 0x000005e000008947 */ /* 0x000fea0003800000 */
[C---:B------:R-:W-:Y:S01]  /*3520*/  LEA R9, R38.reuse, UR6, 0x1 ;  /* 0x0000000626097c11 */ /* 0x040fe2000f8e08ff */
[----:B------:R-:W-:Y:S02]  /*3530*/  IMAD R8, R38, 0x30, RZ ;  /* 0x0000003026087824 */ /* 0x000fe400078e02ff */
[----:B------:R-:W-:Y:S01]  /*3540*/  IMAD.U32 R10, RZ, RZ, UR45 ;  /* 0x0000002dff0a7e24 */ /* 0x000fe2000f8e00ff */
[----:B------:R-:W-:Y:S02]  /*3550*/  IADD3 R9, R9, 0x40, RZ ;  /* 0x0000004009097810 */ /* 0x000fe40007ffe0ff */
[----:B------:R-:W-:-:S03]  /*3560*/  IADD3 R45, P0, R36, R8, RZ ;  /* 0x00000008242d7210 */ /* 0x000fc60007f1e0ff */
[----:B------:R-:W-:Y:S01]  /*3570*/  IMAD R9, R10, -0x2, R9 ;  /* 0xfffffffe0a097824 */ /* 0x000fe200078e0209 */
[----:B------:R-:W-:Y:S02]  /*3580*/  LEA R40, P2, R45, c[0x0][0x1a0], 0x1 ;  /* 0x000068002d287a11 */ /* 0x000fe400078408ff */
[----:B------:R-:W-:Y:S02]  /*3590*/  LEA.HI.X.SX32 R8, R8, R37, 0x1, P0 ;  /* 0x0000002508087211 */ /* 0x000fe400000f0eff */
[----:B------:R-:W-:Y:S02]  /*35a0*/  IADD3 R41, R9, 0xa0, RZ ;  /* 0x000000a009297810 */ /* 0x000fe40007ffe0ff */
[----:B------:R-:W-:-:S03]  /*35b0*/  LEA.HI.X R45, R45, c[0x0][0x1a4], R8, 0x1, P2 ;  /* 0x000069002d2d7a11 */ /* 0x000fc600010f0c08 */
.L_x_2116:
[----:B------:R-:W-:Y:S01]  /*35c0*/  IMAD.MOV.U32 R34, RZ, RZ, R40 ;  /* 0x000000ffff227224 */ /* 0x000fe200078e0028 */
[----:B------:R-:W0:Y:S01]  /*35d0*/  LDS.U16 R44, [R41+-0x40] ;  /* 0xffffc000292c7984 */ /* 0x000e220000000400 */
[----:B------:R-:W-:-:S03]  /*35e0*/  IMAD.MOV.U32 R35, RZ, RZ, R45 ;  /* 0x000000ffff237224 */ /* 0x000fc600078e002d */
[----:B------:R-:W2:Y:S04]  /*35f0*/  LDS.U16 R43, [R41+-0x20] ;  /* 0xffffe000292b7984 */ /* 0x000ea80000000400 */
[----:B------:R-:W3:Y:S04]  /*3600*/  LDG.E.128 R8, [R34.64] ;  /* 0x0000002422087981 */ /* 0x000ee8000c1e1d00 */
[----:B------:R4:W2:Y:S04]  /*3610*/  LDG.E.128 R12, [R34.64+0x600] ;  /* 0x00060024220c7981 */ /* 0x0008a8000c1e1d00 */
[----:B------:R4:W2:Y:S04]  /*3620*/  LDG.E.128 R20, [R34.64+0xc00] ;  /* 0x000c002422147981 */ /* 0x0008a8000c1e1d00 */
[----:B------:R4:W2:Y:S01]  /*3630*/  LDG.E.128 R24, [R34.64+0x1200] ;  /* 0x0012002422187981 */ /* 0x0008a2000c1e1d00 */
[----:B------:R-:W-:-:S02]  /*3640*/  IADD3 R40, P0, R34, 0x1800, RZ ;  /* 0x0000180022287810 */ /* 0x000fc40007f1e0ff */
[----:B------:R-:W-:Y:S01]  /*3650*/  IADD3 R38, R38, 0x40, RZ ;  /* 0x0000004026267810 */ /* 0x000fe20007ffe0ff */
[----:B------:R-:W1:Y:S02]  /*3660*/  LDS.U16 R42, [R41] ;  /* 0x00000000292a7984 */ /* 0x000e640000000400 */
[----:B------:R-:W-:Y:S01]  /*3670*/  IMAD.X R45, RZ, RZ, R35, P0 ;  /* 0x000000ffff2d7224 */ /* 0x000fe200000e0623 */
[----:B------:R-:W-:Y:S01]  /*3680*/  ISETP.GE.AND P0, PT, R38, R39, PT ;  /* 0x000000272600720c */ /* 0x000fe20003f06270 */
[----:B0-----:R-:W-:Y:S02]  /*3690*/  HADD2.F32 R44, -RZ, R44.H0_H0 ;  /* 0x2000002cff2c7230 */ /* 0x001fe40000004100 */
[----:B---3--:R-:W-:Y:S02]  /*36a0*/  HADD2.F32 R47, -RZ, R8.H0_H0 ;  /* 0x20000008ff2f7230 */ /* 0x008fe40000004100 */
[--C-:B----4-:R-:W-:Y:S02]  /*36b0*/  HADD2.F32 R35, -RZ, R10.reuse.H0_H0 ;  /* 0x2000000aff237230 */ /* 0x110fe40000004100 */
[----:B------:R-:W-:Y:S01]  /*36c0*/  HADD2.F32 R10, -RZ, R10.H1_H1 ;  /* 0x3000000aff0a7230 */ /* 0x000fe20000004100 */
[C---:B------:R-:W-:Y:S01]  /*36d0*/  FFMA.FTZ R0, R44.reuse, R47, R0 ;  /* 0x0000002f2c007223 */ /* 0x040fe20000010000 */
[----:B------:R-:W-:Y:S01]  /*36e0*/  HADD2.F32 R47, -RZ, R9.H0_H0 ;  /* 0x20000009ff2f7230 */ /* 0x000fe20000004100 */
[C---:B------:R-:W-:Y:S01]  /*36f0*/  FFMA.FTZ R35, R44.reuse, R35, R18 ;  /* 0x000000232c237223 */ /* 0x040fe20000010012 */
[----:B------:R-:W-:Y:S01]  /*3700*/  HADD2.F32 R49, -RZ, R11.H0_H0 ;  /* 0x2000000bff317230 */ /* 0x000fe20000004100 */
[C---:B------:R-:W-:Y:S01]  /*3710*/  FFMA.FTZ R10, R44.reuse, R10, R29 ;  /* 0x0000000a2c0a7223 */ /* 0x040fe2000001001d */
[----:B------:R-:W-:Y:S01]  /*3720*/  HADD2.F32 R9, -RZ, R9.H1_H1 ;  /* 0x30000009ff097230 */ /* 0x000fe20000004100 */
[C---:B------:R-:W-:Y:S01]  /*3730*/  FFMA.FTZ R47, R44.reuse, R47, R2 ;  /* 0x0000002f2c2f7223 */ /* 0x040fe20000010002 */
[----:B------:R-:W-:Y:S01]  /*3740*/  HADD2.F32 R8, -RZ, R8.H1_H1 ;  /* 0x30000008ff087230 */ /* 0x000fe20000004100 */
[----:B------:R0:W3:Y:S01]  /*3750*/  LDS.U16 R2, [R41+0x20] ;  /* 0x0000200029027984 */ /* 0x0000e20000000400 */
[----:B------:R-:W-:Y:S01]  /*3760*/  HADD2.F32 R11, -RZ, R11.H1_H1 ;  /* 0x3000000bff0b7230 */ /* 0x000fe20000004100 */
[C---:B------:R-:W-:Y:S01]  /*3770*/  FFMA.FTZ R49, R44.reuse, R49, R28 ;  /* 0x000000312c317223 */ /* 0x040fe2000001001c */
[--C-:B--2---:R-:W-:Y:S01]  /*3780*/  HADD2.F32 R28, -RZ, R14.reuse.H0_H0 ;  /* 0x2000000eff1c7230 */ /* 0x104fe20000004100 */
[C---:B------:R-:W-:Y:S01]  /*3790*/  FFMA.FTZ R9, R44.reuse, R9, R19 ;  /* 0x000000092c097223 */ /* 0x040fe20000010013 */
[----:B------:R-:W-:Y:S01]  /*37a0*/  HADD2.F32 R29, -RZ, R14.H1_H1 ;  /* 0x3000000eff1d7230 */ /* 0x000fe20000004100 */
[C---:B------:R-:W-:Y:S01]  /*37b0*/  FFMA.FTZ R3, R44.reuse, R8, R3 ;  /* 0x000000082c037223 */ /* 0x040fe20000010003 */
[----:B------:R-:W-:Y:S01]  /*37c0*/  HADD2.F32 R19, -RZ, R12.H0_H0 ;  /* 0x2000000cff137230 */ /* 0x000fe20000004100 */
[----:B------:R-:W-:Y:S01]  /*37d0*/  FFMA.FTZ R11, R44, R11, R31 ;  /* 0x0000000b2c0b7223 */ /* 0x000fe2000001001f */
[----:B------:R-:W-:Y:S01]  /*37e0*/  HADD2.F32 R18, -RZ, R13.H0_H0 ;  /* 0x2000000dff127230 */ /* 0x000fe20000004100 */
[----:B0-----:R-:W-:Y:S01]  /*37f0*/  IADD3 R41, R41, 0x80, RZ ;  /* 0x0000008029297810 */ /* 0x001fe20007ffe0ff */
[----:B------:R-:W-:-:S02]  /*3800*/  HADD2.F32 R14, -RZ, R15.H0_H0 ;  /* 0x2000000fff0e7230 */ /* 0x000fc40000004100 */
[----:B------:R-:W-:Y:S02]  /*3810*/  HADD2.F32 R8, -RZ, R43.H0_H0 ;  /* 0x2000002bff087230 */ /* 0x000fe40000004100 */
[----:B------:R-:W-:Y:S02]  /*3820*/  HADD2.F32 R12, -RZ, R12.H1_H1 ;  /* 0x3000000cff0c7230 */ /* 0x000fe40000004100 */
        /* <DEDUP_REMOVED lines=8> */
[----:B-1----:R-:W-:Y:S01]  /*38b0*/  HADD2.F32 R13, -RZ, R42.H0_H0 ;  /* 0x2000002aff0d7230 */ /* 0x002fe20000004100 */
[C---:B------:R-:W-:Y:S01]  /*38c0*/  FFMA.FTZ R28, R8.reuse, R28, R35 ;  /* 0x0000001c081c7223 */ /* 0x040fe20000010023 */
[--C-:B------:R-:W-:Y:S01]  /*38d0*/  HADD2.F32 R19, -RZ, R23.reuse.H0_H0 ;  /* 0x20000017ff137230 */ /* 0x100fe20000004100 */
[C---:B------:R-:W-:Y:S01]  /*38e0*/  FFMA.FTZ R10, R8.reuse, R29, R10 ;  /* 0x0000001d080a7223 */ /* 0x040fe2000001000a */
[----:B------:R-:W-:Y:S01]  /*38f0*/  HADD2.F32 R42, -RZ, R23.H1_H1 ;  /* 0x30000017ff2a7230 */ /* 0x000fe20000004100 */
[----:B------:R-:W-:-:S02]  /*3900*/  FFMA.FTZ R14, R8, R14, R49 ;  /* 0x0000000e080e7223 */ /* 0x000fc40000010031 */
[----:B------:R-:W-:Y:S01]  /*3910*/  FFMA.FTZ R11, R8, R15, R11 ;  /* 0x0000000f080b7223 */ /* 0x000fe2000001000b */
        /* <DEDUP_REMOVED lines=8> */
[----:B---3--:R-:W-:Y:S01]  /*39a0*/  HADD2.F32 R31, -RZ, R2.H0_H0 ;  /* 0x20000002ff1f7230 */ /* 0x008fe20000004100 */
[C---:B------:R-:W-:Y:S01]  /*39b0*/  FFMA.FTZ R15, R13.reuse, R15, R28 ;  /* 0x0000000f0d0f7223 */ /* 0x040fe2000001001c */
[----:B------:R-:W-:Y:S01]  /*39c0*/  HADD2.F32 R2, -RZ, R24.H0_H0 ;  /* 0x20000018ff027230 */ /* 0x000fe20000004100 */
[C---:B------:R-:W-:Y:S01]  /*39d0*/  FFMA.FTZ R10, R13.reuse, R22, R10 ;  /* 0x000000160d0a7223 */ /* 0x040fe2000001000a */
[--C-:B------:R-:W-:Y:S01]  /*39e0*/  HADD2.F32 R18, -RZ, R25.reuse.H1_H1 ;  /* 0x30000019ff127230 */ /* 0x100fe20000004100 */
[C---:B------:R-:W-:Y:S01]  /*39f0*/  FFMA.FTZ R14, R13.reuse, R19, R14 ;  /* 0x000000130d0e7223 */ /* 0x040fe2000001000e */
[----:B------:R-:W-:Y:S01]  /*3a00*/  HADD2.F32 R20, -RZ, R26.H0_H0 ;  /* 0x2000001aff147230 */ /* 0x000fe20000004100 */
[----:B------:R-:W-:Y:S01]  /*3a10*/  FFMA.FTZ R11, R13, R42, R11 ;  /* 0x0000002a0d0b7223 */ /* 0x000fe2000001000b */
[----:B------:R-:W-:Y:S01]  /*3a20*/  HADD2.F32 R24, -RZ, R24.H1_H1 ;  /* 0x30000018ff187230 */ /* 0x000fe20000004100 */
        /* <DEDUP_REMOVED lines=11> */
[----:B------:R-:W-:Y:S01]  /*3ae0*/  FFMA.FTZ R31, R31, R22, R11 ;  /* 0x000000161f1f7223 */ /* 0x000fe2000001000b */
[----:B------:R-:W-:Y:S05]  /*3af0*/  @!P0 BRA `(.L_x_2116) ;  /* 0xfffffac000008947 */ /* 0x000fea000383ffff */
.L_x_2112:
[----:B------:R-:W-:Y:S05]  /*3b00*/  BSYNC B1 ;  /* 0x0000000000017941 */ /* 0x000fea0003800000 */
.L_x_2111:
        /* <DEDUP_REMOVED lines=58> */
.L_x_2120:
[----:B------:R-:W-:Y:S05]  /*3eb0*/  BSYNC B2 ;  /* 0x0000000000027941 */ /* 0x000fea0003800000 */
.L_x_2119:
[----:B------:R-:W-:Y:S02]  /*3ec0*/  IADD3 R32, R32, 0x10, RZ ;  /* 0x0000001020207810 */ /* 0x000fe40007ffe0ff */
.L_x_2118:
[----:B------:R-:W-:Y:S05]  /*3ed0*/  BSYNC B1 ;  /* 0x0000000000017941 */ /* 0x000fea0003800000 */
.L_x_2117:
[----:B------:R-:W-:-:S13]  /*3ee0*/  LOP3.LUT P0, RZ, R22, 0xfffffff0, RZ, 0xc0, !PT ;  /* 0xfffffff016ff7812 */ /* 0x000fda000780c0ff */
[----:B------:R-:W-:Y:S05]  /*3ef0*/  @!P0 BRA `(.L_x_2110) ;  /* 0x000006e000008947 */ /* 0x000fea0003800000 */
[----:B------:R-:W-:Y:S01]  /*3f00*/  LEA R13, R32, UR6, 0x1 ;  /* 0x00000006200d7c11 */ /* 0x000fe2000f8e08ff */
[----:B------:R-:W-:Y:S02]  /*3f10*/  IMAD.U32 R8, RZ, RZ, UR45 ;  /* 0x0000002dff087e24 */ /* 0x000fe4000f8e00ff */
[----:B------:R-:W-:Y:S02]  /*3f20*/  IMAD.MOV.U32 R12, RZ, RZ, RZ ;  /* 0x000000ffff0c7224 */ /* 0x000fe400078e00ff */
[----:B------:R-:W-:Y:S02]  /*3f30*/  IMAD R13, R8, -0x2, R13 ;  /* 0xfffffffe080d7824 */ /* 0x000fe400078e020d */
.L_x_2125:
        /* <DEDUP_REMOVED lines=52> */
.L_x_2122:
[----:B------:R-:W-:Y:S05]  /*4280*/  BSYNC B1 ;  /* 0x0000000000017941 */ /* 0x000fea0003800000 */
.L_x_2121:
        /* <DEDUP_REMOVED lines=48> */
.L_x_2124:
[----:B------:R-:W-:Y:S05]  /*4590*/  BSYNC B1 ;  /* 0x0000000000017941 */ /* 0x000fea0003800000 */
.L_x_2123:
[----:B------:R-:W-:Y:S02]  /*45a0*/  IADD3 R32, R32, 0x20, RZ ;  /* 0x0000002020207810 */ /* 0x000fe40007ffe0ff */
[----:B------:R-:W-:Y:S02]  /*45b0*/  IADD3 R12, R12, 0x40, RZ ;  /* 0x000000400c0c7810 */ /* 0x000fe40007ffe0ff */
[----:B------:R-:W-:-:S13]  /*45c0*/  ISETP.GE.AND P0, PT, R32, UR42, PT ;  /* 0x0000002a20007c0c */ /* 0x000fda000bf06270 */
[----:B------:R-:W-:Y:S05]  /*45d0*/  @!P0 BRA `(.L_x_2125) ;  /* 0xfffff96000008947 */ /* 0x000fea000383ffff */
.L_x_2110:
[----:B0-----:R-:W-:Y:S05]  /*45e0*/  BSYNC B0 ;  /* 0x0000000000007941 */ /* 0x001fea0003800000 */
.L_x_2109:
        /* <DEDUP_REMOVED lines=66> */
.L_x_2128:
        /* <DEDUP_REMOVED lines=26> */
.L_x_2127:
[----:B0-----:R-:W-:Y:S05]  /*4bb0*/  BSYNC B0 ;  /* 0x0000000000007941 */ /* 0x001fea0003800000 */
.L_x_2126:
        /* <DEDUP_REMOVED lines=24> */
.L_x_2130:
        /* <DEDUP_REMOVED lines=22> */
.L_x_2132:
[----:B------:R-:W-:Y:S05]  /*4ea0*/  BSYNC B0 ;  /* 0x0000000000007941 */ /* 0x000fea0003800000 */
.L_x_2131:
        /* <DEDUP_REMOVED lines=8> */
.L_x_2134:
[----:B------:R-:W-:Y:S05]  /*4f30*/  BSYNC B0 ;  /* 0x0000000000007941 */ /* 0x000fea0003800000 */
.L_x_2133:
        /* <DEDUP_REMOVED lines=20> */
.L_x_2136:
[----:B------:R-:W-:Y:S05]  /*5080*/  BSYNC B0 ;  /* 0x0000000000007941 */ /* 0x000fea0003800000 */
.L_x_2135:
        /* <DEDUP_REMOVED lines=8> */
.L_x_2138:
[----:B------:R-:W-:Y:S05]  /*5110*/  BSYNC B0 ;  /* 0x0000000000007941 */ /* 0x000fea0003800000 */
.L_x_2137:
        /* <DEDUP_REMOVED lines=21> */
.L_x_2140:
[----:B------:R-:W-:Y:S05]  /*5270*/  BSYNC B0 ;  /* 0x0000000000007941 */ /* 0x000fea0003800000 */
.L_x_2139:
        /* <DEDUP_REMOVED lines=8> */
.L_x_2142:
[----:B------:R-:W-:Y:S05]  /*5300*/  BSYNC B0 ;  /* 0x0000000000007941 */ /* 0x000fea0003800000 */
.L_x_2141:
        /* <DEDUP_REMOVED lines=20> */
.L_x_2144:
[----:B------:R-:W-:Y:S05]  /*5450*/  BSYNC B0 ;  /* 0x0000000000007941 */ /* 0x000fea0003800000 */
.L_x_2143:
[----:B------:R-:W-:Y:S06]  /*5460*/  BAR.SYNC.DEFER_BLOCKING 0x0 ;  /* 0x0000000000007b1d */ /* 0x000fec0000010000 */
.L_x_2129:
        /* <DEDUP_REMOVED lines=17> */
.L_x_2145:
[----:B------:R-:W-:Y:S02]  /*5580*/  IMAD.MOV.U32 R4, RZ, RZ, c[0x0][0x250] ;  /* 0x00009400ff047624 */ /* 0x000fe400078e00ff */
[----:B------:R-:W-:-:S05]  /*5590*/  IMAD.MOV.U32 R5, RZ, RZ, c[0x0][0x254] ;  /* 0x00009500ff057624 */ /* 0x000fca00078e00ff */
[----:B------:R-:W2:Y:S01]  /*55a0*/  LDG.E R4, [R4.64] ;  /* 0x0000002404047981 */ /* 0x000ea2000c1e1900 */
[----:B------:R-:W-:Y:S01]  /*55b0*/  IADD3 R30, R30, UR43, RZ ;  /* 0x0000002b1e1e7c10 */ /* 0x000fe2000fffe0ff */
        /* <DEDUP_REMOVED lines=11> */
[----:B0-----:R-:W-:-:S07]  /*5670*/  PRMT R5, R3, 0x8880, RZ ;  /* 0x0000888003057816 */ /* 0x001fce00000000ff */
[----:B------:R-:W0:Y:S01]  /*5680*/  F2I.S8.NTZ R18, R18 ;  /* 0x0000001200127305 */ /* 0x000e220000202100 */
[----:B--2---:R-:W-:Y:S02]  /*5690*/  PRMT R6, R2, 0x8880, RZ ;  /* 0x0000888002067816 */ /* 0x004fe400000000ff */
[----:B------:R-:W-:Y:S02]  /*56a0*/  PRMT R2, R5, 0x7710, RZ ;  /* 0x0000771005027816 */ /* 0x000fe400000000ff */
[----:B------:R-:W-:Y:S02]  /*56b0*/  PRMT R3, R6, 0x7710, RZ ;  /* 0x0000771006037816 */ /* 0x000fe400000000ff */
[----:B------:R-:W-:Y:S01]  /*56c0*/  LOP3.LUT R9, R2, 0xff, RZ, 0xc0, !PT ;  /* 0x000000ff02097812 */ /* 0x000fe200078ec0ff */
[----:B------:R-:W2:Y:S01]  /*56d0*/  F2I.S8.NTZ R29, R29 ;  /* 0x0000001d001d7305 */ /* 0x000ea20000202100 */
[----:B---3--:R-:W-:Y:S02]  /*56e0*/  PRMT R7, R19, 0x8880, RZ ;  /* 0x0000888013077816 */ /* 0x008fe400000000ff */
[----:B------:R-:W-:-:S02]  /*56f0*/  SHF.L.U64.HI R8, R9, 0x8, RZ ;  /* 0x0000000809087819 */ /* 0x000fc400000102ff */
[----:B------:R-:W-:Y:S02]  /*5700*/  PRMT R5, R7, 0x7710, RZ ;  /* 0x0000771007057816 */ /* 0x000fe400000000ff */
[----:B------:R-:W-:Y:S01]  /*5710*/  LOP3.LUT R7, R3, 0xff, RZ, 0xc0, !PT ;  /* 0x000000ff03077812 */ /* 0x000fe200078ec0ff */
[----:B------:R-:W3:Y:S01]  /*5720*/  F2I.S8.NTZ R0, R0 ;  /* 0x0000000000007305 */ /* 0x000ee20000202100 */
[----:B------:R-:W-:Y:S02]  /*5730*/  LOP3.LUT R5, R5, 0xff, RZ, 0xc0, !PT ;  /* 0x000000ff05057812 */ /* 0x000fe400078ec0ff */
[----:B0-----:R-:W-:Y:S02]  /*5740*/  PRMT R2, R18, 0x8880, RZ ;  /* 0x0000888012027816 */ /* 0x001fe400000000ff */
[----:B------:R-:W-:Y:S02]  /*5750*/  SHF.L.U64.HI R6, R7, 0x10, RZ ;  /* 0x0000001007067819 */ /* 0x000fe400000102ff */
[----:B------:R-:W-:Y:S01]  /*5760*/  SHF.L.U64.HI R3, R5, 0x18, RZ ;  /* 0x0000001805037819 */ /* 0x000fe200000102ff */
[----:B------:R-:W0:Y:S01]  /*5770*/  F2I.S8.NTZ R28, R28 ;  /* 0x0000001c001c7305 */ /* 0x000e220000202100 */
[----:B------:R-:W-:-:S02]  /*5780*/  PRMT R2, R2, 0x7710, RZ ;  /* 0x0000771002027816 */ /* 0x000fc400000000ff */
[----:B--2---:R-:W-:Y:S02]  /*5790*/  PRMT R29, R29, 0x8880, RZ ;  /* 0x000088801d1d7816 */ /* 0x004fe400000000ff */
[----:B------:R-:W-:Y:S02]  /*57a0*/  LOP3.LUT R3, R3, R6, R8, 0xfe, !PT ;  /* 0x0000000603037212 */ /* 0x000fe400078efe08 */
[----:B------:R-:W-:Y:S01]  /*57b0*/  LOP3.LUT R6, R2, 0xff, RZ, 0xc0, !PT ;  /* 0x000000ff02067812 */ /* 0x000fe200078ec0ff */
[----:B------:R-:W2:Y:S01]  /*57c0*/  F2I.S8.NTZ R4, R4 ;  /* 0x0000000400047305 */ /* 0x000ea20000202100 */
[----:B------:R-:W-:Y:S02]  /*57d0*/  PRMT R2, R29, 0x7710, RZ ;  /* 0x000077101d027816 */ /* 0x000fe400000000ff */
[----:B---3--:R-:W-:Y:S02]  /*57e0*/  PRMT R0, R0, 0x8880, RZ ;  /* 0x0000888000007816 */ /* 0x008fe400000000ff */
[----:B------:R-:W-:-:S02]  /*57f0*/  LOP3.LUT R6, R6, 0xffffff00, R3, 0xf8, !PT ;  /* 0xffffff0006067812 */ /* 0x000fc400078ef803 */
[----:B------:R-:W-:Y:S02]  /*5800*/  PRMT R3, R2, 0x7604, RZ ;  /* 0x0000760402037816 */ /* 0x000fe400000000ff */
[----:B0-----:R-:W-:Y:S02]  /*5810*/  PRMT R28, R28, 0x8880, RZ ;  /* 0x000088801c1c7816 */ /* 0x001fe400000000ff */
[----:B------:R-:W-:Y:S02]  /*5820*/  PRMT R0, R0, 0x7710, RZ ;  /* 0x0000771000007816 */ /* 0x000fe400000000ff */
[----:B------:R-:W-:Y:S02]  /*5830*/  PRMT R2, R28, 0x7710, RZ ;  /* 0x000077101c027816 */ /* 0x000fe400000000ff */
[----:B------:R-:W-:Y:S01]  /*5840*/  LOP3.LUT R3, R3, 0xffff00ff, R6, 0xf8, !PT ;  /* 0xffff00ff03037812 */ /* 0x000fe200078ef806 */
[----:B------:R-:W-:Y:S01]  /*5850*/  IMAD.U32 R6, R7, 0x10000, RZ ;  /* 0x0001000007067824 */ /* 0x000fe200078e00ff */
[----:B------:R-:W-:-:S02]  /*5860*/  PRMT R9, R0, 0x6540, R9 ;  /* 0x0000654000097816 */ /* 0x000fc40000000009 */
        /* <DEDUP_REMOVED lines=11> */
.L_x_2087:
[----:B------:R-:W-:Y:S01]  /*5920*/  IMAD.MOV.U32 R46, RZ, RZ, R7 ;  /* 0x000000ffff2e7224 */ /* 0x000fe200078e0007 */
[----:B------:R-:W-:Y:S01]  /*5930*/  MOV R38, 0x5980 ;  /* 0x0000598000267802 */ /* 0x000fe20000000f00 */
[----:B------:R-:W-:Y:S02]  /*5940*/  IMAD.MOV.U32 R47, RZ, RZ, 0x10 ;  /* 0x00000010ff2f7424 */ /* 0x000fe400078e00ff */
[----:B------:R-:W-:Y:S02]  /*5950*/  IMAD.MOV.U32 R48, RZ, RZ, 0x1f ;  /* 0x0000001fff307424 */ /* 0x000fe400078e00ff */
[----:B------:R-:W-:Y:S02]  /*5960*/  IMAD.MOV.U32 R49, RZ, RZ, -0x1 ;  /* 0xffffffffff317424 */ /* 0x000fe400078e00ff */
[----:B-1----:R-:W-:Y:S05]  /*5970*/  CALL.REL.NOINC `($__internal_16_$__cuda_sm70_shflsync_bfly_p) ;  /* 0x0000045000007944 */ /* 0x002fea0003c00000 */
[----:B-1----:R-:W-:Y:S01]  /*5980*/  IMAD.MOV.U32 R0, RZ, RZ, R46 ;  /* 0x000000ffff007224 */ /* 0x002fe200078e002e */
[----:B0-----:R-:W-:Y:S05]  /*5990*/  BRA `(.L_x_2146) ;  /* 0xffffbf1000007947 */ /* 0x001fea000383ffff */
.L_x_2088:
[----:B------:R-:W-:Y:S01]  /*59a0*/  IMAD.MOV.U32 R46, RZ, RZ, R7 ;  /* 0x000000ffff2e7224 */ /* 0x000fe200078e0007 */
[----:B------:R-:W-:Y:S01]  /*59b0*/  MOV R38, 0x5a00 ;  /* 0x00005a0000267802 */ /* 0x000fe20000000f00 */
[----:B------:R-:W-:-:S02]  /*59c0*/  IMAD.MOV.U32 R47, RZ, RZ, 0x8 ;  /* 0x00000008ff2f7424 */ /* 0x000fc400078e00ff */
[----:B------:R-:W-:Y:S02]  /*59d0*/  IMAD.MOV.U32 R48, RZ, RZ, 0x1f ;  /* 0x0000001fff307424 */ /* 0x000fe400078e00ff */
[----:B------:R-:W-:Y:S02]  /*59e0*/  IMAD.MOV.U32 R49, RZ, RZ, -0x1 ;  /* 0xffffffffff317424 */ /* 0x000fe400078e00ff */
[----:B-1----:R-:W-:Y:S05]  /*59f0*/  CALL.REL.NOINC `($__internal_16_$__cuda_sm70_shflsync_bfly_p) ;  /* 0x000003d000007944 */ /* 0x002fea0003c00000 */
[----:B-1----:R-:W-:Y:S01]  /*5a00*/  FADD.FTZ R7, R7, R46 ;  /* 0x0000002e07077221 */ /* 0x002fe20000010000 */
[----:B0-----:R-:W-:Y:S01]  /*5a10*/  MOV R47, 0x4 ;  /* 0x00000004002f7802 */ /* 0x001fe20000000f00 */
[----:B------:R-:W-:Y:S01]  /*5a20*/  IMAD.MOV.U32 R48, RZ, RZ, 0x1f ;  /* 0x0000001fff307424 */ /* 0x000fe200078e00ff */
[----:B------:R-:W-:Y:S01]  /*5a30*/  MOV R38, 0x5a70 ;  /* 0x00005a7000267802 */ /* 0x000fe20000000f00 */
[----:B------:R-:W-:Y:S02]  /*5a40*/  IMAD.MOV.U32 R49, RZ, RZ, -0x1 ;  /* 0xffffffffff317424 */ /* 0x000fe400078e00ff */
[----:B------:R-:W-:Y:S02]  /*5a50*/  IMAD.MOV.U32 R46, RZ, RZ, R7 ;  /* 0x000000ffff2e7224 */ /* 0x000fe400078e0007 */
[----:B------:R-:W-:Y:S05]  /*5a60*/  CALL.REL.NOINC `($__internal_16_$__cuda_sm70_shflsync_bfly_p) ;  /* 0x0000036000007944 */ /* 0x000fea0003c00000 */
[----:B-1----:R-:W-:Y:S01]  /*5a70*/  FADD.FTZ R7, R7, R46 ;  /* 0x0000002e07077221 */ /* 0x002fe20000010000 */
[----:B------:R-:W-:Y:S01]  /*5a80*/  MOV R38, 0x5ae0 ;  /* 0x00005ae000267802 */ /* 0x000fe20000000f00 */
[----:B0-----:R-:W-:-:S02]  /*5a90*/  IMAD.MOV.U32 R47, RZ, RZ, 0x2 ;  /* 0x00000002ff2f7424 */ /* 0x001fc400078e00ff */
[----:B------:R-:W-:Y:S02]  /*5aa0*/  IMAD.MOV.U32 R48, RZ, RZ, 0x1f ;  /* 0x0000001fff307424 */ /* 0x000fe400078e00ff */
[----:B------:R-:W-:Y:S02]  /*5ab0*/  IMAD.MOV.U32 R49, RZ, RZ, -0x1 ;  /* 0xffffffffff317424 */ /* 0x000fe400078e00ff */
[----:B------:R-:W-:Y:S02]  /*5ac0*/  IMAD.MOV.U32 R46, RZ, RZ, R7 ;  /* 0x000000ffff2e7224 */ /* 0x000fe400078e0007 */
[----:B------:R-:W-:Y:S05]  /*5ad0*/  CALL.REL.NOINC `($__internal_16_$__cuda_sm70_shflsync_bfly_p) ;  /* 0x000002f000007944 */ /* 0x000fea0003c00000 */
[----:B-1----:R-:W-:Y:S01]  /*5ae0*/  FADD.FTZ R2, R7, R46 ;  /* 0x0000002e07027221 */ /* 0x002fe20000010000 */
[----:B------:R-:W-:Y:S01]  /*5af0*/  MOV R38, 0x5b50 ;  /* 0x00005b5000267802 */ /* 0x000fe20000000f00 */
[----:B0-----:R-:W-:Y:S02]  /*5b00*/  IMAD.MOV.U32 R47, RZ, RZ, 0x1 ;  /* 0x00000001ff2f7424 */ /* 0x001fe400078e00ff */
[----:B------:R-:W-:Y:S02]  /*5b10*/  IMAD.MOV.U32 R48, RZ, RZ, 0x1f ;  /* 0x0000001fff307424 */ /* 0x000fe400078e00ff */
[----:B------:R-:W-:-:S02]  /*5b20*/  IMAD.MOV.U32 R49, RZ, RZ, -0x1 ;  /* 0xffffffffff317424 */ /* 0x000fc400078e00ff */
[----:B------:R-:W-:Y:S02]  /*5b30*/  IMAD.MOV.U32 R46, RZ, RZ, R2 ;  /* 0x000000ffff2e7224 */ /* 0x000fe400078e0002 */
[----:B------:R-:W-:Y:S05]  /*5b40*/  CALL.REL.NOINC `($__internal_16_$__cuda_sm70_shflsync_bfly_p) ;  /* 0x0000028000007944 */ /* 0x000fea0003c00000 */
[----:B-1----:R-:W-:Y:S01]  /*5b50*/  IMAD.MOV.U32 R5, RZ, RZ, R46 ;  /* 0x000000ffff057224 */ /* 0x002fe200078e002e */
[----:B0-----:R-:W-:Y:S05]  /*5b60*/  BRA `(.L_x_2147) ;  /* 0xffffbdd000007947 */ /* 0x001fea000383ffff */
.L_x_2093:
[----:B------:R-:W-:Y:S01]  /*5b70*/  IMAD.MOV.U32 R46, RZ, RZ, R51 ;  /* 0x000000ffff2e7224 */ /* 0x000fe200078e0033 */
[----:B------:R-:W-:Y:S01]  /*5b80*/  MOV R38, 0x5bd0 ;  /* 0x00005bd000267802 */ /* 0x000fe20000000f00 */
[----:B------:R-:W-:Y:S02]  /*5b90*/  IMAD.MOV.U32 R47, RZ, RZ, 0x1 ;  /* 0x00000001ff2f7424 */ /* 0x000fe400078e00ff */
[----:B------:R-:W-:Y:S02]  /*5ba0*/  IMAD.MOV.U32 R48, RZ, RZ, 0x1f ;  /* 0x0000001fff307424 */ /* 0x000fe400078e00ff */
[----:B------:R-:W-:Y:S02]  /*5bb0*/  IMAD.MOV.U32 R49, RZ, RZ, -0x1 ;  /* 0xffffffffff317424 */ /* 0x000fe400078e00ff */
[----:B------:R-:W-:Y:S05]  /*5bc0*/  CALL.REL.NOINC `($__internal_16_$__cuda_sm70_shflsync_bfly_p) ;  /* 0x0000020000007944 */ /* 0x000fea0003c00000 */
[----:B-1----:R-:W-:Y:S01]  /*5bd0*/  IMAD.MOV.U32 R38, RZ, RZ, R46 ;  /* 0x000000ffff267224 */ /* 0x002fe200078e002e */
[----:B0-----:R-:W-:Y:S05]  /*5be0*/  BRA `(.L_x_2148) ;  /* 0xffffc99000007947 */ /* 0x001fea000383ffff */
.L_x_2097:
[----:B------:R-:W-:Y:S01]  /*5bf0*/  IMAD.MOV.U32 R46, RZ, RZ, R0 ;  /* 0x000000ffff2e7224 */ /* 0x000fe200078e0000 */
[----:B------:R-:W-:Y:S01]  /*5c00*/  MOV R38, 0x5c50 ;  /* 0x00005c5000267802 */ /* 0x000fe20000000f00 */
[----:B------:R-:W-:-:S02]  /*5c10*/  IMAD.MOV.U32 R47, RZ, RZ, 0x10 ;  /* 0x00000010ff2f7424 */ /* 0x000fc400078e00ff */
[----:B------:R-:W-:Y:S02]  /*5c20*/  IMAD.MOV.U32 R48, RZ, RZ, 0x1f ;  /* 0x0000001fff307424 */ /* 0x000fe400078e00ff */
[----:B------:R-:W-:Y:S02]  /*5c30*/  IMAD.MOV.U32 R49, RZ, RZ, -0x1 ;  /* 0xffffffffff317424 */ /* 0x000fe400078e00ff */
[----:B0123--:R-:W-:Y:S05]  /*5c40*/  CALL.REL.NOINC `($__internal_16_$__cuda_sm70_shflsync_bfly_p) ;  /* 0x0000018000007944 */ /* 0x00ffea0003c00000 */
[----:B-1----:R-:W-:Y:S01]  /*5c50*/  IMAD.MOV.U32 R3, RZ, RZ, R46 ;  /* 0x000000ffff037224 */ /* 0x002fe200078e002e */
[----:B0-----:R-:W-:Y:S05]  /*5c60*/  BRA `(.L_x_2149) ;  /* 0xffffcb2000007947 */ /* 0x001fea000383ffff */
.L_x_2098:
[----:B------:R-:W-:Y:S01]  /*5c70*/  IMAD.MOV.U32 R46, RZ, RZ, R7 ;  /* 0x000000ffff2e7224 */ /* 0x000fe200078e0007 */
[----:B------:R-:W-:Y:S01]  /*5c80*/  MOV R38, 0x5cd0 ;  /* 0x00005cd000267802 */ /* 0x000fe20000000f00 */
[----:B------:R-:W-:Y:S02]  /*5c90*/  IMAD.MOV.U32 R47, RZ, RZ, 0x8 ;  /* 0x00000008ff2f7424 */ /* 0x000fe400078e00ff */
[----:B------:R-:W-:Y:S02]  /*5ca0*/  IMAD.MOV.U32 R48, RZ, RZ, 0x1f ;  /* 0x0000001fff307424 */ /* 0x000fe400078e00ff */
[----:B------:R-:W-:Y:S02]  /*5cb0*/  IMAD.MOV.U32 R49, RZ, RZ, -0x1 ;  /* 0xffffffffff317424 */ /* 0x000fe400078e00ff */
[----:B-1234-:R-:W-:Y:S05]  /*5cc0*/  CALL.REL.NOINC `($__internal_16_$__cuda_sm70_shflsync_bfly_p) ;  /* 0x0000010000007944 */ /* 0x01efea0003c00000 */
[----:B-1----:R-:W-:Y:S01]  /*5cd0*/  FMNMX.FTZ R7, R7, R46, !PT ;  /* 0x0000002e07077209 */ /* 0x002fe20007810000 */
[----:B0-----:R-:W-:Y:S01]  /*5ce0*/  IMAD.MOV.U32 R47, RZ, RZ, 0x4 ;  /* 0x00000004ff2f7424 */ /* 0x001fe200078e00ff */
[----:B------:R-:W-:Y:S01]  /*5cf0*/  MOV R38, 0x5d40 ;  /* 0x00005d4000267802 */ /* 0x000fe20000000f00 */
[----:B------:R-:W-:-:S02]  /*5d00*/  IMAD.MOV.U32 R48, RZ, RZ, 0x1f ;  /* 0x0000001fff307424 */ /* 0x000fc400078e00ff */
[----:B------:R-:W-:Y:S02]  /*5d10*/  IMAD.MOV.U32 R49, RZ, RZ, -0x1 ;  /* 0xffffffffff317424 */ /* 0x000fe400078e00ff */
[----:B------:R-:W-:Y:S02]  /*5d20*/  IMAD.MOV.U32 R46, RZ, RZ, R7 ;  /* 0x000000ffff2e7224 */ /* 0x000fe400078e0007 */
[----:B------:R-:W-:Y:S05]  /*5d30*/  CALL.REL.NOINC `($__internal_16_$__cuda_sm70_shflsync_bfly_p) ;  /* 0x0000009000007944 */ /* 0x000fea0003c00000 */
[----:B-1----:R-:W-:Y:S01]  /*5d40*/  FMNMX.FTZ R2, R7, R46, !PT ;  /* 0x0000002e07027209 */ /* 0x002fe20007810000 */
[----:B0-----:R-:W-:Y:S01]  /*5d50*/  IMAD.MOV.U32 R47, RZ, RZ, 0x2 ;  /* 0x00000002ff2f7424 */ /* 0x001fe200078e00ff */
[----:B------:R-:W-:Y:S01]  /*5d60*/  MOV R38, 0x5db0 ;  /* 0x00005db000267802 */ /* 0x000fe20000000f00 */
[----:B------:R-:W-:Y:S02]  /*5d70*/  IMAD.MOV.U32 R48, RZ, RZ, 0x1f ;  /* 0x0000001fff307424 */ /* 0x000fe400078e00ff */
[----:B------:R-:W-:Y:S02]  /*5d80*/  IMAD.MOV.U32 R49, RZ, RZ, -0x1 ;  /* 0xffffffffff317424 */ /* 0x000fe400078e00ff */
[----:B------:R-:W-:Y:S02]  /*5d90*/  IMAD.MOV.U32 R46, RZ, RZ, R2 ;  /* 0x000000ffff2e7224 */ /* 0x000fe400078e0002 */
[----:B------:R-:W-:Y:S05]  /*5da0*/  CALL.REL.NOINC `($__internal_16_$__cuda_sm70_shflsync_bfly_p) ;  /* 0x0000002000007944 */ /* 0x000fea0003c00000 */
[----:B-1----:R-:W-:Y:S01]  /*5db0*/  IMAD.MOV.U32 R5, RZ, RZ, R46 ;  /* 0x000000ffff057224 */ /* 0x002fe200078e002e */
[----:B0-----:R-:W-:Y:S05]  /*5dc0*/  BRA `(.L_x_2150) ;  /* 0xffffca3000007947 */ /* 0x001fea000383ffff */
        .weak           $__internal_16_$__cuda_sm70_shflsync_bfly_p
        .type           $__internal_16_$__cuda_sm70_shflsync_bfly_p,@function
        .size           $__internal_16_$__cuda_sm70_shflsync_bfly_p,(.L_x_2741 - $__internal_16_$__cuda_sm70_shflsync_bfly_p)
$__internal_16_$__cuda_sm70_shflsync_bfly_p:
[----:B------:R-:W-:Y:S01]  /*5dd0*/  IMAD.MOV.U32 R39, RZ, RZ, 0x0 ;  /* 0x00000000ff277424 */ /* 0x000fe200078e00ff */
[----:B------:R-:W-:Y:S04]  /*5de0*/  WARPSYNC R49 ;  /* 0x0000003100007348 */ /* 0x000fe80003800000 */
[----:B------:R0:W1:Y:S01]  /*5df0*/  SHFL.BFLY PT, R46, R46, R47, R48 ;  /* 0x0c00002f2e2e7389 */ /* 0x00006200000e0030 */
[----:B------:R-:W-:Y:S05]  /*5e00*/  RET.REL.NODEC R38 `(_ZN4mmha33masked_multihead_attention_kernelItLi48ELi64ELi2ELi8ELi128ELb0ELb0EEEv26Multihead_attention_paramsIT_XT5_EE) ;  /* 0xffffa1f026007950 */ /* 0x000fea0003c3ffff */
.L_x_2151:
        /* <DEDUP_REMOVED lines=15> */
.L_x_2741:


//--------------------- .text._ZN4mmha33masked_multihead_attention_kernelItLi48ELi64ELi4ELi8ELi64ELb0ELb0EEEv26Multihead_attention_paramsIT_XT5_EE --------------------------
	.section	.text._ZN4mmha33masked_multihead_attention_kernelItLi48ELi64ELi4ELi8ELi64ELb0ELb0EEEv26Multihead_attention_paramsIT_XT5_EE,"ax",@progbits
	.sectioninfo	@"SHI_REGISTERS=40"
	.align	128
        .global         _ZN4mmha33masked_multihead_attention_kernelItLi48ELi64ELi4ELi8ELi64ELb0ELb0EEEv26Multihead_attention_paramsIT_XT5_EE
        .type           _ZN4mmha33masked_multihead_attention_kernelItLi48ELi64ELi4ELi8ELi64ELb0ELb0EEEv26Multihead_attention_paramsIT_XT5_EE,@function
        .size           _ZN4mmha33masked_multihead_attention_kernelItLi48ELi64ELi4ELi8ELi64ELb0ELb0EEEv26Multihead_attention_paramsIT_XT5_EE,(.L_x_2742 - _ZN4mmha33masked_multihead_attention_kernelItLi48ELi64ELi4ELi8ELi64ELb0ELb0EEEv26Multihead_attention_paramsIT_XT5_EE)
        .other          _ZN4mmha33masked_multihead_attention_kernelItLi48ELi64ELi4ELi8ELi64ELb0ELb0EEEv26Multihead_attention_paramsIT_XT5_EE,@"STO_CUDA_ENTRY STV_DEFAULT"
_ZN4mmha33masked_multihead_attention_kernelItLi48ELi64ELi4ELi8ELi64ELb0ELb0EEEv26Multihead_attention_paramsIT_XT5_EE:
.text._ZN4mmha33masked_multihead_attention_kernelItLi48ELi64ELi4ELi8ELi64ELb0ELb0EEEv26Multihead_attention_paramsIT_XT5_EE:
        /* <DEDUP_REMOVED lines=14> */
.L_x_2152:
        /* <DEDUP_REMOVED lines=56> */
[----:B0-----:R-:W0:Y:S01]  /*0460*/  S2R R2, SR_TID.X ;  /* 0x0000000000027919 */ /* 0x001e220000002100 */
[----:B-1----:R-:W-:Y:S02]  /*0470*/  IMAD.MOV.U32 R4, RZ, RZ, RZ ;  /* 0x000000ffff047224 */ /* 0x002fe400078e00ff */
[----:B----4-:R-:W-:-:S04]  /*0480*/  IMAD.MOV R7, RZ, RZ, -R5 ;  /* 0x000000ffff077224 */ /* 0x010fc800078e0a05 */
[----:B------:R-:W-:-:S04]  /*0490*/  IMAD R7, R7, R14, RZ ;  /* 0x0000000e07077224 */ /* 0x000fc800078e02ff */
[----:B------:R-:W-:Y:S01]  /*04a0*/  IMAD.HI.U32 R5, R5, R7, R4 ;  /* 0x0000000705057227 */ /* 0x000fe200078e0004 */
[----:B------:R-:W-:Y:S02]  /*04b0*/  ULDC UR43, c[0x0][0x1d8] ;  /* 0x00007600002b7ab9 */ /* 0x000fe40000000800 */
[----:B-----5:R-:W-:Y:S01]  /*04c0*/  UIMAD UR43, UR6, UR43, UR48 ;  /* 0x0000002b062b72a4 */ /* 0x020fe2000f8e0230 */
[----:B0-----:R-:W-:Y:S01]  /*04d0*/  ISETP.GE.AND P3, PT, R2, 0x18, PT ;  /* 0x000000180200780c */ /* 0x001fe20003f66270 */
[----:B------:R-:W-:Y:S02]  /*04e0*/  UIMAD UR5, UR48, 0x30, URZ ;  /* 0x00000030300578a4 */ /* 0x000fe4000f8e023f */
[----:B------:R-:W-:Y:S02]  /*04f0*/  ULDC UR44, c[0x0][0x1c8] ;  /* 0x00007200002c7ab9 */ /* 0x000fe40000000800 */
[----:B------:R-:W-:Y:S02]  /*0500*/  UMOV UR8, 0x1 ;  /* 0x0000000100087882 */ /* 0x000fe40000000000 */
[----:B------:R-:W-:-:S02]  /*0510*/  UIMAD UR47, UR6, UR45, URZ ;  /* 0x0000002d062f72a4 */ /* 0x000fc4000f8e023f */
[----:B------:R-:W-:Y:S01]  /*0520*/  UIMAD UR43, UR43, 0x30, URZ ;  /* 0x000000302b2b78a4 */ /* 0x000fe2000f8e023f */
[----:B------:R-:W-:Y:S01]  /*0530*/  IMAD.SHL.U32 R0, R2, 0x2, RZ ;  /* 0x0000000202007824 */ /* 0x000fe200078e00ff */
[----:B------:R-:W-:Y:S01]  /*0540*/  UMOV UR40, URZ ;  /* 0x0000003f00287c82 */ /* 0x000fe20008000000 */
[----:B------:R-:W-:Y:S01]  /*0550*/  BSSY B0, `(.L_x_2153) ;  /* 0x0000028000007945 */ /* 0x000fe20003800000 */
        /* <DEDUP_REMOVED lines=21> */
[----:B------:R-:W-:Y:S02]  /*06b0*/  ISETP.GT.U32.AND P1, PT, R14, R23, PT ;  /* 0x000000170e00720c */ /* 0x000fe40003f24070 */
[----:B0-----:R-:W-:Y:S01]  /*06c0*/  IADD3 R3, R0, UR5, RZ ;  /* 0x0000000500037c10 */ /* 0x001fe2000fffe0ff */
        /* <DEDUP_REMOVED lines=16> */
.L_x_2154:
[----:B0-----:R-:W-:Y:S05]  /*07d0*/  BSYNC B0 ;  /* 0x0000000000007941 */ /* 0x001fea0003800000 */
.L_x_2153:
        /* <DEDUP_REMOVED lines=20> */
.L_x_2156:
        /* <DEDUP_REMOVED lines=11> */
.L_x_2157:
[----:B------:R-:W-:Y:S05]  /*09d0*/  BSYNC B0 ;  /* 0x0000000000007941 */ /* 0x000fea0003800000 */
.L_x_2155:
        /* <DEDUP_REMOVED lines=15> */
[----:B------:R-:W-:Y:S01]  /*0ad0*/  CS2R R12, SRZ ;  /* 0x00000000000c7805 */ /* 0x000fe2000001ff00 */
        /* <DEDUP_REMOVED lines=9> */
[----:B------:R-:W-:-:S03]  /*0b70*/  MOV R5, UR4 ;  /* 0x0000000400057c02 */ /* 0x000fc60008000f00 */
[----:B------:R-:W3:Y:S02]  /*0b80*/  @!P2 LDG.E R13, [R6.64] ;  /* 0x00000024060da981 */ /* 0x000ee4000c1e1900 */
        /* <DEDUP_REMOVED lines=75> */
[----:B01----:R-:W-:Y:S05]  /*1040*/  CALL.ABS.NOINC R14 ;  /* 0x000000000e007343 */ /* 0x003fea0003c00000 */
.L_x_2160:
        /* <DEDUP_REMOVED lines=35> */
[--C-:B------:R-:W-:Y:S01]  /*1280*/  HADD2.F32 R9, -RZ, R18.reuse.H1_H1 ;  /* 0x30000012ff097230 */ /* 0x100fe20000004100 */
[----:B-1----:R-:W-:Y:S01]  /*1290*/  UIADD3 UR4, -UR41, UR4, URZ ;  /* 0x0000000429047290 */ /* 0x002fe2000fffe13f */
[----:B------:R-:W-:-:S04]  /*12a0*/  HADD2.F32 R18, -RZ, R18.H0_H0 ;  /* 0x20000012ff127230 */ /* 0x000fc80000004100 */
[----:B------:R-:W-:Y:S08]  /*12b0*/  I2F R4, R12 ;  /* 0x0000000c00047306 */ /* 0x000ff00000201400 */
[----:B0-----:R-:W0:Y:S02]  /*12c0*/  MUFU.RCP R5, R5 ;  /* 0x0000000500057308 */ /* 0x001e240000001000 */
[----:B0-----:R-:W-:Y:S01]  /*12d0*/  FMUL.FTZ R6, R4, R5 ;  /* 0x0000000504067220 */ /* 0x001fe20000410000 */
[----:B------:R-:W-:-:S05]  /*12e0*/  HADD2.F32 R5, -RZ, R19.H1_H1 ;  /* 0x30000013ff057230 */ /* 0x000fca0000004100 */
[----:B------:R-:W-:Y:S01]  /*12f0*/  I2F R4, UR4 ;  /* 0x0000000400047d06 */ /* 0x000fe20008201400 */
[----:B------:R-:W-:Y:S01]  /*1300*/  HADD2.F32 R19, -RZ, R19.H0_H0 ;  /* 0x20000013ff137230 */ /* 0x000fe20000004100 */
        /* <DEDUP_REMOVED lines=8> */
[CC--:B------:R-:W-:Y:S02]  /*1390*/  FMUL.FTZ R5, R7.reuse, R9.reuse ;  /* 0x0000000907057220 */ /* 0x0c0fe40000410000 */
[C---:B------:R-:W-:Y:S02]  /*13a0*/  FMUL.FTZ R9, R4.reuse, R9 ;  /* 0x0000000904097220 */ /* 0x040fe40000410000 */
[CC--:B------:R-:W-:Y:S02]  /*13b0*/  FFMA.FTZ R8, R4.reuse, R19.reuse, -R8 ;  /* 0x0000001304087223 */ /* 0x0c0fe40000010808 */
[-C--:B------:R-:W-:Y:S02]  /*13c0*/  FFMA.FTZ R5, R4, R18.reuse, -R5 ;  /* 0x0000001204057223 */ /* 0x080fe40000010805 */
[C---:B------:R-:W-:Y:S02]  /*13d0*/  FFMA.FTZ R19, R7.reuse, R19, R10 ;  /* 0x0000001307137223 */ /* 0x040fe4000001000a */
[----:B------:R-:W-:-:S03]  /*13e0*/  FFMA.FTZ R18, R7, R18, R9 ;  /* 0x0000001207127223 */ /* 0x000fc60000010009 */
[----:B------:R-:W-:Y:S02]  /*13f0*/  F2FP.PACK_AB R19, R19, R8 ;  /* 0x000000081313723e */ /* 0x000fe400000000ff */
[----:B------:R-:W-:Y:S02]  /*1400*/  F2FP.PACK_AB R18, R18, R5 ;  /* 0x000000051212723e */ /* 0x000fe400000000ff */
.L_x_2164:
[----:B------:R-:W-:Y:S05]  /*1410*/  BSYNC B1 ;  /* 0x0000000000017941 */ /* 0x000fea0003800000 */
.L_x_2163:
[----:B------:R-:W-:Y:S01]  /*1420*/  PRMT R7, R18, 0x7632, R7 ;  /* 0x0000763212077816 */ /* 0x000fe20000000007 */
[----:B------:R0:W-:Y:S01]  /*1430*/  STS.U16 [R15+0x90], R18 ;  /* 0x000090120f007388 */ /* 0x0001e20000000400 */
[----:B------:R-:W-:-:S03]  /*1440*/  PRMT R4, R19, 0x7632, R4 ;  /* 0x0000763213047816 */ /* 0x000fc60000000004 */
[----:B------:R0:W-:Y:S04]  /*1450*/  STS.U16 [R14], R7 ;  /* 0x000000070e007388 */ /* 0x0001e80000000400 */
[----:B------:R0:W-:Y:S04]  /*1460*/  STS.U16 [R12+0x90], R19 ;  /* 0x000090130c007388 */ /* 0x0001e80000000400 */
[----:B------:R0:W-:Y:S02]  /*1470*/  STS.U16 [R13], R4 ;  /* 0x000000040d007388 */ /* 0x0001e40000000400 */
.L_x_2162:
[----:B------:R-:W-:Y:S05]  /*1480*/  BSYNC B0 ;  /* 0x0000000000007941 */ /* 0x000fea0003800000 */
.L_x_2161:
[----:B0-----:R-:W-:Y:S06]  /*1490*/  BAR.SYNC.DEFER_BLOCKING 0x0 ;  /* 0x0000000000007b1d */ /* 0x001fec0000010000 */
[----:B------:R0:W2:Y:S04]  /*14a0*/  @P6 LDS R19, [R0] ;  /* 0x0000000000136984 */ /* 0x0000a80000000800 */
[----:B------:R0:W3:Y:S04]  /*14b0*/  @P6 LDS R18, [R3] ;  /* 0x0000000003126984 */ /* 0x0000e80000000800 */
[----:B------:R-:W-:Y:S06]  /*14c0*/  BAR.SYNC.DEFER_BLOCKING 0x0 ;  /* 0x0000000000007b1d */ /* 0x000fec0000010000 */
[----:B------:R-:W-:Y:S05]  /*14d0*/  BRA `(.L_x_2159) ;  /* 0x000001f000007947 */ /* 0x000fea0003800000 */
.L_x_2158:
[----:B0-----:R-:W-:Y:S01]  /*14e0*/  ISETP.GE.AND P0, PT, R0, c[0x0][0x1e0], PT ;  /* 0x0000780000007a0c */ /* 0x001fe20003f06270 */
[----:B------:R-:W-:-:S12]  /*14f0*/  BSSY B0, `(.L_x_2159) ;  /* 0x000001d000007945 */ /* 0x000fd80003800000 */
        /* <DEDUP_REMOVED lines=9> */
[----:B0-----:R-:W0:Y:S08]  /*1590*/  MUFU.RCP R3, R5 ;  /* 0x0000000500037308 */ /* 0x001e300000001000 */
[----:B------:R-:W-:Y:S01]  /*15a0*/  I2F R4, UR4 ;  /* 0x0000000400047d06 */ /* 0x000fe20008201400 */
[----:B0-----:R-:W-:-:S04]  /*15b0*/  FMUL.FTZ R3, R0, R3 ;  /* 0x0000000300037220 */ /* 0x001fc80000410000 */
        /* <DEDUP_REMOVED lines=10> */
[C---:B------:R-:W-:Y:S02]  /*1660*/  FFMA.FTZ R5, R0.reuse, R6, -R5 ;  /* 0x0000000600057223 */ /* 0x040fe40000010805 */
[----:B------:R-:W-:Y:S02]  /*1670*/  FFMA.FTZ R3, R0, R18, -R3 ;  /* 0x0000001200037223 */ /* 0x000fe40000010803 */
[C---:B------:R-:W-:Y:S02]  /*1680*/  FFMA.FTZ R6, R4.reuse, R6, R7 ;  /* 0x0000000604067223 */ /* 0x040fe40000010007 */
[----:B------:R-:W-:-:S03]  /*1690*/  FFMA.FTZ R18, R4, R18, R9 ;  /* 0x0000001204127223 */ /* 0x000fc60000010009 */
[----:B------:R-:W-:Y:S02]  /*16a0*/  F2FP.PACK_AB R19, R6, R5 ;  /* 0x000000050613723e */ /* 0x000fe400000000ff */
[----:B------:R-:W-:Y:S02]  /*16b0*/  F2FP.PACK_AB R18, R18, R3 ;  /* 0x000000031212723e */ /* 0x000fe400000000ff */
.L_x_2165:
[----:B------:R-:W-:Y:S05]  /*16c0*/  BSYNC B0 ;  /* 0x0000000000007941 */ /* 0x000fea0003800000 */
.L_x_2159:
        /* <DEDUP_REMOVED lines=16> */
[----:B------:R-:W-:Y:S01]  /*17d0*/  LOP3.LUT R3, R3, 0xfffffff8, RZ, 0xc0, !PT ;  /* 0xfffffff803037812 */ /* 0x000fe200078ec0ff */
[----:B------:R-:W-:Y:S02]  /*17e0*/  IMAD.MOV.U32 R5, RZ, RZ, 0x2 ;  /* 0x00000002ff057424 */ /* 0x000fe400078e00ff */
[----:B------:R-:W-:Y:S01]  /*17f0*/  IMAD R0, R23, 0x4, R0 ;  /* 0x0000000417007824 */ /* 0x000fe200078e0200 */
[----:B------:R-:W-:-:S03]  /*1800*/  IADD3 R3, R3, UR43, RZ ;  /* 0x0000002b03037c10 */ /* 0x000fc6000fffe0ff */
[----:B------:R-:W-:-:S04]  /*1810*/  IMAD.SHL.U32 R0, R0, 0x2, RZ ;  /* 0x0000000200007824 */ /* 0x000fc800078e00ff */
[----:B------:R-:W-:-:S04]  /*1820*/  IMAD R0, R3, c[0x0][0x1d4], R0 ;  /* 0x0000750003007a24 */ /* 0x000fc800078e0200 */
[----:B------:R-:W-:-:S05]  /*1830*/  IMAD.WIDE R4, R0, R5, c[0x0][0x198] ;  /* 0x0000660000047625 */ /* 0x000fca00078e0205 */
[----:B------:R0:W-:Y:S02]  /*1840*/  STG.E [R4.64], R18 ;  /* 0x0000001204007986 */ /* 0x0001e4000c101924 */
.L_x_2169:
[----:B0-----:R-:W-:Y:S05]  /*1850*/  BSYNC B1 ;  /* 0x0000000000017941 */ /* 0x001fea0003800000 */
.L_x_2168:
[----:B------:R-:W-:Y:S01]  /*1860*/  FADD.FTZ R7, R6, R7 ;  /* 0x0000000706077221 */ /* 0x000fe20000010000 */
[----:B------:R-:W-:Y:S05]  /*1870*/  BRA.DIV ~URZ, `(.L_x_2170) ;  /* 0x00003cf27f007947 */ /* 0x000fea000b800000 */
[----:B------:R0:W2:Y:S02]  /*1880*/  SHFL.BFLY PT, R0, R7, 0x10, 0x1f ;  /* 0x0e001f0007007f89 */ /* 0x0000a400000e0000 */
.L_x_2226:
        /* <DEDUP_REMOVED lines=9> */
.L_x_2227:
[----:B--2---:R-:W-:Y:S02]  /*1920*/  FADD.FTZ R0, R5, R4 ;  /* 0x0000000405007221 */ /* 0x004fe40000010000 */
.L_x_2167:
[----:B------:R-:W-:Y:S05]  /*1930*/  BSYNC B0 ;  /* 0x0000000000007941 */ /* 0x000fea0003800000 */
.L_x_2166:
        /* <DEDUP_REMOVED lines=16> */
[----:B0-----:R-:W-:Y:S02]  /*1a40*/  IMAD.U32 R4, RZ, RZ, UR4 ;  /* 0x00000004ff047e24 */ /* 0x001fe4000f8e00ff */
[----:B------:R-:W-:-:S05]  /*1a50*/  IMAD.U32 R5, RZ, RZ, UR5 ;  /* 0x00000005ff057e24 */ /* 0x000fca000f8e00ff */
[----:B------:R-:W4:Y:S02]  /*1a60*/  LDG.E.U16 R4, [R4.64] ;  /* 0x0000002404047981 */ /* 0x000f24000c1e1500 */
[----:B----4-:R-:W-:-:S05]  /*1a70*/  HADD2.F32 R0, -RZ, R4.H0_H0 ;  /* 0x20000004ff007230 */ /* 0x010fca0000004100 */
[----:B------:R-:W-:-:S05]  /*1a80*/  FADD.FTZ R3, R3, R0 ;  /* 0x0000000003037221 */ /* 0x000fca0000010000 */
.L_x_2173:
[----:B------:R4:W-:Y:S02]  /*1a90*/  STS [R6.X4+0x90], R3 ;  /* 0x0000900306007388 */ /* 0x0009e40000004800 */
.L_x_2172:
[----:B------:R-:W-:Y:S02]  /*1aa0*/  WARPSYNC 0xffffffff ;  /* 0xffffffff00007948 */ /* 0x000fe40003800000 */
[----:B------:R-:W-:Y:S01]  /*1ab0*/  UIADD3 UR4, UR42, 0x7, -UR45 ;  /* 0x000000072a047890 */ /* 0x000fe2000fffe82d */
[----:B------:R-:W-:Y:S01]  /*1ac0*/  SHF.R.S32.HI R5, RZ, 0x1f, R2 ;  /* 0x0000001fff057819 */ /* 0x000fe20000011402 */
[----:B------:R-:W-:Y:S02]  /*1ad0*/  BAR.SYNC.DEFER_BLOCKING 0x0 ;  /* 0x0000000000007b1d */ /* 0x000fe40000010000 */
[----:B------:R-:W-:Y:S01]  /*1ae0*/  USHF.R.S32.HI UR5, URZ, 0x1f, UR4 ;  /* 0x0000001f3f057899 */ /* 0x000fe20008011404 */
[----:B------:R-:W-:-:S03]  /*1af0*/  LEA.HI R5, R5, R2, RZ, 0x2 ;  /* 0x0000000205057211 */ /* 0x000fc600078f10ff */
[----:B------:R-:W-:Y:S01]  /*1b00*/  ULEA.HI UR5, UR5, UR4, URZ, 0x3 ;  /* 0x0000000405057291 */ /* 0x000fe2000f8f183f */
[----:B------:R-:W-:Y:S01]  /*1b10*/  LEA.HI.SX32 R15, R5, UR45, 0x1e ;  /* 0x0000002d050f7c11 */ /* 0x000fe2000f8ff2ff */
[----:B------:R-:W-:Y:S01]  /*1b20*/  BSSY B0, `(.L_x_2174) ;  /* 0x00000b5000007945 */ /* 0x000fe20003800000 */
        /* <DEDUP_REMOVED lines=8> */
[----:B------:R-:W-:Y:S01]  /*1bb0*/  IMAD.U32 R12, RZ, RZ, UR48 ;  /* 0x00000030ff0c7e24 */ /* 0x000fe2000f8e00ff */
[----:B------:R-:W-:Y:S01]  /*1bc0*/  HFMA2.MMA R20, -RZ, RZ, 0, 1.1920928955078125e-07 ;  /* 0x00000002ff147435 */ /* 0x000fe200000001ff */
[----:B------:R-:W-:Y:S02]  /*1bd0*/  IMAD.MOV.U32 R13, RZ, RZ, c[0x0][0x220] ;  /* 0x00008800ff0d7624 */ /* 0x000fe400078e00ff */
[----:B------:R-:W-:Y:S02]  /*1be0*/  IMAD.IADD R0, R2, 0x1, -R5 ;  /* 0x0000000102007824 */ /* 0x000fe400078e0a05 */
[----:B------:R-:W-:Y:S02]  /*1bf0*/  IMAD R12, R12, R13, UR42 ;  /* 0x0000002a0c0c7e24 */ /* 0x000fe4000f8e020d */
[----:B---3--:R-:W-:Y:S01]  /*1c00*/  IMAD.U32 R18, RZ, RZ, UR46 ;  /* 0x0000002eff127e24 */ /* 0x008fe2000f8e00ff */
[----:B------:R3:W0:Y:S01]  /*1c10*/  LDS R5, [R0.X4+0x10] ;  /* 0x0000100000057984 */ /* 0x0006220000004800 */
[----:B------:R-:W-:-:S02]  /*1c20*/  IMAD.SHL.U32 R13, R0, 0x2, RZ ;  /* 0x00000002000d7824 */ /* 0x000fc400078e00ff */
[----:B------:R-:W-:Y:S01]  /*1c30*/  IMAD.MOV.U32 R16, RZ, RZ, c[0x0][0x1e8] ;  /* 0x00007a00ff107624 */ /* 0x000fe200078e00ff */
[----:B0-----:R3:W0:Y:S01]  /*1c40*/  LDS R4, [R0.X4+0x20] ;  /* 0x0000200000047984 */ /* 0x0016220000004800 */
[----:B------:R-:W-:Y:S02]  /*1c50*/  IMAD R13, R18, c[0x0][0x1d4], R13 ;  /* 0x00007500120d7a24 */ /* 0x000fe400078e020d */
[----:B------:R-:W-:Y:S01]  /*1c60*/  IMAD.MOV.U32 R14, RZ, RZ, c[0x0][0x1d4] ;  /* 0x00007500ff0e7624 */ /* 0x000fe200078e00ff */
[----:B----4-:R3:W4:Y:S01]  /*1c70*/  LDS R6, [R0.X4+0x30] ;  /* 0x0000300000067984 */ /* 0x0107220000004800 */
[----:B------:R-:W-:Y:S01]  /*1c80*/  IMAD.U32 R21, RZ, RZ, UR48 ;  /* 0x00000030ff157e24 */ /* 0x000fe2000f8e00ff */
[----:B------:R-:W-:Y:S01]  /*1c90*/  IADD3 R16, R16, c[0x0][0x210], RZ ;  /* 0x0000840010107a10 */ /* 0x000fe20007ffe0ff */
[----:B------:R-:W-:Y:S01]  /*1ca0*/  IMAD R14, R14, 0x30, RZ ;  /* 0x000000300e0e7824 */ /* 0x000fe200078e02ff */
[----:B------:R3:W2:Y:S01]  /*1cb0*/  LDS R7, [R0.X4+0x40] ;  /* 0x0000400000077984 */ /* 0x0006a20000004800 */
[----:B------:R-:W-:Y:S01]  /*1cc0*/  IMAD.WIDE R20, R20, R21, c[0x0][0x228] ;  /* 0x00008a0014147625 */ /* 0x000fe200078e0215 */
[----:B------:R-:W-:-:S02]  /*1cd0*/  SHF.R.S32.HI R17, RZ, 0x1f, R13 ;  /* 0x0000001fff117819 */ /* 0x000fc4000001140d */
[----:B------:R3:W1:Y:S04]  /*1ce0*/  LDS R8, [R0.X4+0x50] ;  /* 0x0000500000087984 */ /* 0x0006680000004800 */
[----:B------:R3:W0:Y:S04]  /*1cf0*/  LDS R9, [R0.X4+0x60] ;  /* 0x0000600000097984 */ /* 0x0006280000004800 */
[----:B------:R3:W0:Y:S04]  /*1d00*/  LDS R10, [R0.X4+0x70] ;  /* 0x00007000000a7984 */ /* 0x0006280000004800 */
[----:B------:R3:W0:Y:S02]  /*1d10*/  LDS R11, [R0.X4+0x80] ;  /* 0x00008000000b7984 */ /* 0x0006240000004800 */
.L_x_2180:
[----:B------:R-:W-:Y:S01]  /*1d20*/  IABS R28, c[0x0][0x1d4] ;  /* 0x00007500001c7a13 */ /* 0x000fe20000000000 */
[----:B------:R-:W-:Y:S01]  /*1d30*/  IMAD.U32 R24, RZ, RZ, UR47 ;  /* 0x0000002fff187e24 */ /* 0x000fe2000f8e00ff */
[----:B------:R-:W-:Y:S01]  /*1d40*/  ISETP.NE.U32.AND P0, PT, RZ, c[0x0][0x200], PT ;  /* 0x00008000ff007a0c */ /* 0x000fe20003f05070 */
[----:B------:R-:W-:Y:S01]  /*1d50*/  IMAD.U32 R32, RZ, RZ, UR49 ;  /* 0x00000031ff207e24 */ /* 0x000fe2000f8e00ff */
[----:B------:R-:W5:Y:S01]  /*1d60*/  I2F.RP R29, R28 ;  /* 0x0000001c001d7306 */ /* 0x000f620000209400 */
[----:B------:R-:W-:-:S02]  /*1d70*/  ISETP.NE.AND P3, PT, RZ, c[0x0][0x1d4], PT ;  /* 0x00007500ff007a0c */ /* 0x000fc40003f65270 */
[----:B------:R-:W-:-:S05]  /*1d80*/  ISETP.NE.AND.EX P0, PT, RZ, c[0x0][0x204], PT, P0 ;  /* 0x00008100ff007a0c */ /* 0x000fca0003f05300 */
[----:B-----5:R-:W5:Y:S08]  /*1d90*/  MUFU.RCP R29, R29 ;  /* 0x0000001d001d7308 */ /* 0x020f700000001000 */
[----:B------:R-:W-:Y:S02]  /*1da0*/  @P0 IADD3 R24, P1, P2, R15, c[0x0][0x200], R24 ;  /* 0x000080000f180a10 */ /* 0x000fe40007a3e018 */
[----:B------:R-:W-:-:S04]  /*1db0*/  @P0 SHF.R.S32.HI R25, RZ, 0x1f, R15 ;  /* 0x0000001fff190819 */ /* 0x000fc8000001140f */
[----:B------:R-:W-:Y:S02]  /*1dc0*/  @P0 IADD3.X R25, R25, c[0x0][0x204], R32, P1, P2 ;  /* 0x0000810019190a10 */ /* 0x000fe40000fe4420 */
[----:B------:R-:W-:-:S03]  /*1dd0*/  ISETP.GE.AND P2, PT, R15, RZ, PT ;  /* 0x000000ff0f00720c */ /* 0x000fc60003f46270 */
[----:B---3--:R-:W3:Y:S01]  /*1de0*/  @P0 LDG.E.U8 R24, [R24.64] ;  /* 0x0000002418180981 */ /* 0x008ee2000c1e1100 */
[----:B-----5:R-:W-:-:S04]  /*1df0*/  IADD3 R26, R29, 0xffffffe, RZ ;  /* 0x0ffffffe1d1a7810 */ /* 0x020fc80007ffe0ff */
[----:B------:R5:W4:Y:S02]  /*1e00*/  F2I.FTZ.U32.TRUNC.NTZ R27, R26 ;  /* 0x0000001a001b7305 */ /* 0x000b24000021f000 */
[----:B-----5:R-:W-:Y:S02]  /*1e10*/  IMAD.MOV.U32 R26, RZ, RZ, RZ ;  /* 0x000000ffff1a7224 */ /* 0x020fe400078e00ff */
[----:B----4-:R-:W-:-:S04]  /*1e20*/  IMAD.MOV R37, RZ, RZ, -R27 ;  /* 0x000000ffff257224 */ /* 0x010fc800078e0a1b */
        /* <DEDUP_REMOVED lines=12> */
[----:B------:R-:W-:Y:S02]  /*1ef0*/  @!P3 LOP3.LUT R27, RZ, c[0x0][0x1d4], RZ, 0x33, !PT ;  /* 0x00007500ff1bba12 */ /* 0x000fe400078e33ff */
[----:B------:R-:W-:Y:S02]  /*1f00*/  ISETP.GE.AND P2, PT, R15, UR42, PT ;  /* 0x0000002a0f007c0c */ /* 0x000fe4000bf46270 */
[C---:B------:R-:W-:Y:S01]  /*1f10*/  IADD3 R32, R27.reuse, c[0x0][0x1d4], RZ ;  /* 0x000075001b207a10 */ /* 0x040fe20007ffe0ff */
[----:B------:R-:W-:Y:S01]  /*1f20*/  IMAD.SHL.U32 R28, R27, 0x8, RZ ;  /* 0x000000081b1c7824 */ /* 0x000fe200078e00ff */
[----:B------:R-:W-:-:S03]  /*1f30*/  SEL R0, R0, RZ, P2 ;  /* 0x000000ff00007207 */ /* 0x000fc60001000000 */
[----:B------:R-:W-:Y:S01]  /*1f40*/  IMAD.SHL.U32 R34, R32, 0x8, RZ ;  /* 0x0000000820227824 */ /* 0x000fe200078e00ff */
[----:B------:R-:W-:-:S04]  /*1f50*/  ISETP.GE.OR P4, PT, R28, R14, P1 ;  /* 0x0000000e1c00720c */ /* 0x000fc80000f86670 */
[----:B------:R-:W-:-:S09]  /*1f60*/  ISETP.GE.OR P3, PT, R34, R14, P1 ;  /* 0x0000000e2200720c */ /* 0x000fd20000f66670 */
[----:B------:R-:W-:-:S04]  /*1f70*/  @!P4 IADD3 R26, P5, R13, R28, RZ ;  /* 0x0000001c0d1ac210 */ /* 0x000fc80007fbe0ff */
[----:B------:R-:W-:Y:S02]  /*1f80*/  @!P4 LEA.HI.X.SX32 R27, R28, R17, 0x1, P5 ;  /* 0x000000111c1bc211 */ /* 0x000fe400028f0eff */
[----:B------:R-:W-:-:S04]  /*1f90*/  @!P4 LEA R28, P5, R26, c[0x0][0x198], 0x1 ;  /* 0x000066001a1cca11 */ /* 0x000fc800078a08ff */
[----:B------:R-:W-:-:S05]  /*1fa0*/  @!P4 LEA.HI.X R29, R26, c[0x0][0x19c], R27, 0x1, P5 ;  /* 0x000067001a1dca11 */ /* 0x000fca00028f0c1b */
[----:B------:R4:W5:Y:S01]  /*1fb0*/  @!P4 LDG.E R0, [R28.64] ;  /* 0x000000241c00c981 */ /* 0x000962000c1e1900 */
[----:B------:R-:W-:Y:S02]  /*1fc0*/  @!P3 IADD3 R27, P4, R13, R34, RZ ;  /* 0x000000220d1bb210 */ /* 0x000fe40007f9e0ff */
[----:B------:R-:W-:Y:S02]  /*1fd0*/  IADD3 R36, R32, c[0x0][0x1d4], RZ ;  /* 0x0000750020247a10 */ /* 0x000fe40007ffe0ff */
[----:B------:R-:W-:Y:S02]  /*1fe0*/  @!P3 LEA.HI.X.SX32 R32, R34, R17, 0x1, P4 ;  /* 0x000000112220b211 */ /* 0x000fe400020f0eff */
[----:B------:R-:W-:Y:S02]  /*1ff0*/  @!P3 LEA R26, P4, R27, c[0x0][0x198], 0x1 ;  /* 0x000066001b1aba11 */ /* 0x000fe400078808ff */
[----:B--2---:R-:W-:Y:S02]  /*2000*/  SEL R19, R19, RZ, P2 ;  /* 0x000000ff13137207 */ /* 0x004fe40001000000 */
[----:B------:R-:W-:Y:S01]  /*2010*/  @!P3 LEA.HI.X R27, R27, c[0x0][0x19c], R32, 0x1, P4 ;  /* 0x000067001b1bba11 */ /* 0x000fe200020f0c20 */
[----:B------:R-:W-:-:S04]  /*2020*/  IMAD.SHL.U32 R32, R36, 0x8, RZ ;  /* 0x0000000824207824 */ /* 0x000fc800078e00ff */
[----:B------:R2:W5:Y:S01]  /*2030*/  @!P3 LDG.E R19, [R26.64] ;  /* 0x000000241a13b981 */ /* 0x000562000c1e1900 */
[----:B------:R-:W-:Y:S02]  /*2040*/  ISETP.GE.OR P4, PT, R32, R14, P1 ;  /* 0x0000000e2000720c */ /* 0x000fe40000f86670 */
[----:B------:R-:W-:-:S05]  /*2050*/  IADD3 R36, R36, c[0x0][0x1d4], RZ ;  /* 0x0000750024247a10 */ /* 0x000fca0007ffe0ff */
[----:B------:R-:W-:-:S06]  /*2060*/  IMAD.SHL.U32 R34, R36, 0x8, RZ ;  /* 0x0000000824227824 */ /* 0x000fcc00078e00ff */
[----:B----4-:R-:W-:Y:S02]  /*2070*/  @!P4 IADD3 R29, P5, R13, R32, RZ ;  /* 0x000000200d1dc210 */ /* 0x010fe40007fbe0ff */
[----:B------:R-:W-:Y:S02]  /*2080*/  ISETP.GE.OR P3, PT, R34, R14, P1 ;  /* 0x0000000e2200720c */ /* 0x000fe40000f66670 */
[----:B------:R-:W-:Y:S02]  /*2090*/  @!P4 LEA.HI.X.SX32 R32, R32, R17, 0x1, P5 ;  /* 0x000000112020c211 */ /* 0x000fe400028f0eff */
[----:B------:R-:W-:Y:S02]  /*20a0*/  @!P4 LEA R28, P5, R29, c[0x0][0x198], 0x1 ;  /* 0x000066001d1cca11 */ /* 0x000fe400078a08ff */
[----:B------:R-:W-:Y:S02]  /*20b0*/  SEL R31, R31, RZ, P2 ;  /* 0x000000ff1f1f7207 */ /* 0x000fe40001000000 */
[----:B------:R-:W-:-:S05]  /*20c0*/  @!P4 LEA.HI.X R29, R29, c[0x0][0x19c], R32, 0x1, P5 ;  /* 0x000067001d1dca11 */ /* 0x000fca00028f0c20 */
[----:B------:R4:W5:Y:S01]  /*20d0*/  @!P4 LDG.E R31, [R28.64] ;  /* 0x000000241c1fc981 */ /* 0x000962000c1e1900 */
[----:B------:R-:W-:Y:S02]  /*20e0*/  @!P3 IADD3 R32, P4, R13, R34, RZ ;  /* 0x000000220d20b210 */ /* 0x000fe40007f9e0ff */
[----:B------:R-:W-:Y:S02]  /*20f0*/  IADD3 R36, R36, c[0x0][0x1d4], RZ ;  /* 0x0000750024247a10 */ /* 0x000fe40007ffe0ff */
[----:B--2---:R-:W-:Y:S02]  /*2100*/  @!P3 LEA.HI.X.SX32 R27, R34, R17, 0x1, P4 ;  /* 0x00000011221bb211 */ /* 0x004fe400020f0eff */
[----:B------:R-:W-:-:S04]  /*2110*/  @!P3 LEA R26, P4, R32, c[0x0][0x198], 0x1 ;  /* 0x00006600201aba11 */ /* 0x000fc800078808ff */
[----:B------:R-:W-:Y:S01]  /*2120*/  @!P3 LEA.HI.X R27, R32, c[0x0][0x19c], R27, 0x1, P4 ;  /* 0x00006700201bba11 */ /* 0x000fe200020f0c1b */
[----:B------:R-:W-:-:S05]  /*2130*/  IMAD.SHL.U32 R32, R36, 0x8, RZ ;  /* 0x0000000824207824 */ /* 0x000fca00078e00ff */
[----:B------:R-:W-:Y:S02]  /*2140*/  ISETP.GE.OR P4, PT, R32, R14, P1 ;  /* 0x0000000e2000720c */ /* 0x000fe40000f86670 */
[----:B------:R-:W-:Y:S02]  /*2150*/  IADD3 R36, R36, c[0x0][0x1d4], RZ ;  /* 0x0000750024247a10 */ /* 0x000fe40007ffe0ff */
[----:B------:R-:W-:-:S03]  /*2160*/  SEL R18, R18, RZ, P2 ;  /* 0x000000ff12127207 */ /* 0x000fc60001000000 */
[----:B------:R-:W-:-:S03]  /*2170*/  IMAD.SHL.U32 R34, R36, 0x8, RZ ;  /* 0x0000000824227824 */ /* 0x000fc600078e00ff */
[----:B------:R2:W5:Y:S03]  /*2180*/  @!P3 LDG.E R18, [R26.64] ;  /* 0x000000241a12b981 */ /* 0x000566000c1e1900 */
[----:B----4-:R-:W-:Y:S02]  /*2190*/  @!P4 IADD3 R29, P5, R13, R32, RZ ;  /* 0x000000200d1dc210 */ /* 0x010fe40007fbe0ff */
[----:B------:R-:W-:Y:S02]  /*21a0*/  ISETP.GE.OR P3, PT, R34, R14, P1 ;  /* 0x0000000e2200720c */ /* 0x000fe40000f66670 */
[----:B------:R-:W-:Y:S02]  /*21b0*/  @!P4 LEA.HI.X.SX32 R32, R32, R17, 0x1, P5 ;  /* 0x000000112020c211 */ /* 0x000fe400028f0eff */
[----:B------:R-:W-:Y:S02]  /*21c0*/  @!P4 LEA R28, P5, R29, c[0x0][0x198], 0x1 ;  /* 0x000066001d1cca11 */ /* 0x000fe400078a08ff */
[----:B------:R-:W-:-:S02]  /*21d0*/  SEL R33, R33, RZ, P2 ;  /* 0x000000ff21217207 */ /* 0x000fc40001000000 */
[----:B------:R-:W-:Y:S02]  /*21e0*/  @!P4 LEA.HI.X R29, R29, c[0x0][0x19c], R32, 0x1, P5 ;  /* 0x000067001d1dca11 */ /* 0x000fe400028f0c20 */
[----:B------:R-:W-:-:S03]  /*21f0*/  IADD3 R36, R36, c[0x0][0x1d4], RZ ;  /* 0x0000750024247a10 */ /* 0x000fc60007ffe0ff */
[----:B------:R4:W5:Y:S01]  /*2200*/  @!P4 LDG.E R33, [R28.64] ;  /* 0x000000241c21c981 */ /* 0x000962000c1e1900 */
[----:B------:R-:W-:-:S04]  /*2210*/  @!P3 IADD3 R32, P4, R13, R34, RZ ;  /* 0x000000220d20b210 */ /* 0x000fc80007f9e0ff */
[----:B--2---:R-:W-:Y:S01]  /*2220*/  @!P3 LEA.HI.X.SX32 R27, R34, R17, 0x1, P4 ;  /* 0x00000011221bb211 */ /* 0x004fe200020f0eff */
[----:B------:R-:W-:Y:S01]  /*2230*/  IMAD.SHL.U32 R34, R36, 0x8, RZ ;  /* 0x0000000824227824 */ /* 0x000fe200078e00ff */
[----:B------:R-:W-:-:S04]  /*2240*/  @!P3 LEA R26, P4, R32, c[0x0][0x198], 0x1 ;  /* 0x00006600201aba11 */ /* 0x000fc800078808ff */
[----:B------:R-:W-:Y:S02]  /*2250*/  @!P3 LEA.HI.X R27, R32, c[0x0][0x19c], R27, 0x1, P4 ;  /* 0x00006700201bba11 */ /* 0x000fe400020f0c1b */
[----:B------:R-:W-:Y:S02]  /*2260*/  ISETP.GE.OR P4, PT, R34, R14, P1 ;  /* 0x0000000e2200720c */ /* 0x000fe40000f86670 */
[----:B------:R-:W-:Y:S02]  /*2270*/  IADD3 R32, R36, c[0x0][0x1d4], RZ ;  /* 0x0000750024207a10 */ /* 0x000fe40007ffe0ff */
[----:B------:R-:W-:-:S03]  /*2280*/  SEL R22, R22, RZ, P2 ;  /* 0x000000ff16167207 */ /* 0x000fc60001000000 */
[----:B------:R-:W-:-:S03]  /*2290*/  IMAD.SHL.U32 R36, R32, 0x8, RZ ;  /* 0x0000000820247824 */ /* 0x000fc600078e00ff */
[----:B------:R2:W5:Y:S02]  /*22a0*/  @!P3 LDG.E R22, [R26.64] ;  /* 0x000000241a16b981 */ /* 0x000564000c1e1900 */
[----:B------:R-:W-:Y:S02]  /*22b0*/  ISETP.GE.OR P1, PT, R36, R14, P1 ;  /* 0x0000000e2400720c */ /* 0x000fe40000f26670 */
[----:B----4-:R-:W-:-:S04]  /*22c0*/  @!P4 IADD3 R29, P3, R13, R34, RZ ;  /* 0x000000220d1dc210 */ /* 0x010fc80007f7e0ff */
[----:B------:R-:W-:Y:S02]  /*22d0*/  @!P4 LEA.HI.X.SX32 R32, R34, R17, 0x1, P3 ;  /* 0x000000112220c211 */ /* 0x000fe400018f0eff */
[----:B------:R-:W-:-:S04]  /*22e0*/  @!P4 LEA R28, P3, R29, c[0x0][0x198], 0x1 ;  /* 0x000066001d1cca11 */ /* 0x000fc800078608ff */
[----:B------:R-:W-:Y:S02]  /*22f0*/  @!P4 LEA.HI.X R29, R29, c[0x0][0x19c], R32, 0x1, P3 ;  /* 0x000067001d1dca11 */ /* 0x000fe400018f0c20 */
[----:B------:R-:W-:Y:S02]  /*2300*/  @!P1 IADD3 R32, P3, R13, R36, RZ ;  /* 0x000000240d209210 */ /* 0x000fe40007f7e0ff */
[----:B------:R-:W-:Y:S02]  /*2310*/  SEL R35, R35, RZ, P2 ;  /* 0x000000ff23237207 */ /* 0x000fe40001000000 */
[----:B--2---:R-:W-:Y:S02]  /*2320*/  @!P1 LEA.HI.X.SX32 R27, R36, R17, 0x1, P3 ;  /* 0x00000011241b9211 */ /* 0x004fe400018f0eff */
[----:B------:R-:W-:Y:S02]  /*2330*/  @!P1 LEA R26, P3, R32, c[0x0][0x198], 0x1 ;  /* 0x00006600201a9a11 */ /* 0x000fe400078608ff */
[----:B------:R-:W2:Y:S01]  /*2340*/  @!P4 LDG.E R35, [R28.64] ;  /* 0x000000241c23c981 */ /* 0x000ea2000c1e1900 */
[----:B------:R-:W-:-:S02]  /*2350*/  SEL R30, R30, RZ, P2 ;  /* 0x000000ff1e1e7207 */ /* 0x000fc40001000000 */
[----:B------:R-:W-:-:S05]  /*2360*/  @!P1 LEA.HI.X R27, R32, c[0x0][0x19c], R27, 0x1, P3 ;  /* 0x00006700201b9a11 */ /* 0x000fca00018f0c1b */
[----:B------:R-:W4:Y:S01]  /*2370*/  @!P1 LDG.E R30, [R26.64] ;  /* 0x000000241a1e9981 */ /* 0x000f22000c1e1900 */
[----:B---3--:R-:W-:Y:S01]  /*2380*/  ISETP.NE.AND P0, PT, R24, RZ, P0 ;  /* 0x000000ff1800720c */ /* 0x008fe20000705270 */
[----:B-----5:R-:W-:-:S06]  /*2390*/  HMUL2 R25, R5, R0 ;  /* 0x0000000005197232 */ /* 0x020fcc0000000000 */
[----:B0-----:R-:W-:-:S10]  /*23a0*/  HFMA2.MMA R25, R4, R19, R25 ;  /* 0x0000001304197235 */ /* 0x001fd40000000019 */
[----:B------:R-:W-:-:S06]  /*23b0*/  HFMA2 R25, R6, R31, R25 ;  /* 0x0000001f06197231 */ /* 0x000fcc0000000019 */
[----:B------:R-:W-:-:S10]  /*23c0*/  HFMA2.MMA R25, R7, R18, R25 ;  /* 0x0000001207197235 */ /* 0x000fd40000000019 */
[----:B-1----:R-:W-:-:S06]  /*23d0*/  HFMA2 R25, R8, R33, R25 ;  /* 0x0000002108197231 */ /* 0x002fcc0000000019 */
[----:B------:R-:W-:-:S10]  /*23e0*/  HFMA2.MMA R25, R9, R22, R25 ;  /* 0x0000001609197235 */ /* 0x000fd40000000019 */
[----:B--2---:R-:W-:-:S06]  /*23f0*/  HFMA2 R25, R10, R35, R25 ;  /* 0x000000230a197231 */ /* 0x004fcc0000000019 */
[----:B----4-:R-:W-:-:S10]  /*2400*/  HFMA2.MMA R25, R11, R30, R25 ;  /* 0x0000001e0b197235 */ /* 0x010fd40000000019 */
[--C-:B------:R-:W-:Y:S02]  /*2410*/  HADD2.F32 R26, -RZ, R25.reuse.H0_H0 ;  /* 0x20000019ff1a7230 */ /* 0x100fe40000004100 */
[----:B------:R-:W-:-:S05]  /*2420*/  HADD2.F32 R25, -RZ, R25.H1_H1 ;  /* 0x30000019ff197230 */ /* 0x000fca0000004100 */
[----:B------:R-:W-:Y:S01]  /*2430*/  FADD.FTZ R37, R26, R25 ;  /* 0x000000191a257221 */ /* 0x000fe20000010000 */
[----:B------:R-:W-:Y:S05]  /*2440*/  BRA.DIV ~URZ, `(.L_x_2176) ;  /* 0x000033727f007947 */ /* 0x000fea000b800000 */
[----:B------:R0:W1:Y:S02]  /*2450*/  SHFL.BFLY PT, R24, R37, 0x2, 0x1f ;  /* 0x0c401f0025187f89 */ /* 0x00006400000e0000 */
.L_x_2228:
[----:B01----:R-:W-:Y:S01]  /*2460*/  FADD.FTZ R37, R37, R24 ;  /* 0x0000001825257221 */ /* 0x003fe20000010000 */
[----:B------:R-:W-:Y:S05]  /*2470*/  BRA.DIV ~URZ, `(.L_x_2177) ;  /* 0x000033c27f007947 */ /* 0x000fea000b800000 */
[----:B------:R0:W1:Y:S02]  /*2480*/  SHFL.BFLY PT, R24, R37, 0x1, 0x1f ;  /* 0x0c201f0025187f89 */ /* 0x00006400000e0000 */
.L_x_2229:
        /* <DEDUP_REMOVED lines=12> */
[----:B------:R-:W2:Y:S05]  /*2550*/  @P1 LDG.E.U16 R32, [R20.64] ;  /* 0x0000002414201981 */ /* 0x000eaa000c1e1500 */
[----:B------:R-:W3:Y:S01]  /*2560*/  @P2 LDG.E.U16 R24, [R24.64] ;  /* 0x0000002418182981 */ /* 0x000ee2000c1e1500 */
[----:B------:R-:W-:-:S04]  /*2570*/  @P1 ISETP.GE.AND P3, PT, R15, R16, PT ;  /* 0x000000100f00120c */ /* 0x000fc80003f66270 */
[----:B------:R-:W-:-:S04]  /*2580*/  @P1 SEL R28, RZ, UR41, P3 ;  /* 0x00000029ff1c1c07 */ /* 0x000fc80009800000 */
[----:B------:R-:W-:-:S04]  /*2590*/  @P1 IADD3 R28, R28, -UR42, R15 ;  /* 0x8000002a1c1c1c10 */ /* 0x000fc8000fffe00f */
[----:B------:R-:W1:Y:S01]  /*25a0*/  @P1 I2F R29, R28 ;  /* 0x0000001c001d1306 */ /* 0x000e620000201400 */
[----:B------:R-:W-:Y:S01]  /*25b0*/  FMUL.FTZ R26, R26, c[0x0][0x1f0] ;  /* 0x00007c001a1a7a20 */ /* 0x000fe20000410000 */
[----:B--2---:R-:W-:Y:S02]  /*25c0*/  @P1 HADD2.F32 R32, -RZ, R32.H0_H0 ;  /* 0x20000020ff201230 */ /* 0x004fe40000004100 */
[----:B---3--:R-:W-:-:S05]  /*25d0*/  @P2 HADD2.F32 R27, -RZ, R24.H0_H0 ;  /* 0x20000018ff1b2230 */ /* 0x008fca0000004100 */
[----:B------:R-:W-:Y:S01]  /*25e0*/  @P2 FADD.FTZ R26, R26, R27 ;  /* 0x0000001b1a1a2221 */ /* 0x000fe20000010000 */
[----:B------:R-:W-:-:S03]  /*25f0*/  IADD3 R27, R15, -UR45, RZ ;  /* 0x8000002d0f1b7c10 */ /* 0x000fc6000fffe0ff */
[----:B-1----:R-:W-:-:S05]  /*2600*/  @P1 FFMA.FTZ R26, R29, R32, R26 ;  /* 0x000000201d1a1223 */ /* 0x002fca000001001a */
[----:B------:R1:W-:Y:S01]  /*2610*/  STS [R27.X4+0x90], R26 ;  /* 0x0000901a1b007388 */ /* 0x0003e20000004800 */
[----:B------:R-:W-:-:S03]  /*2620*/  @!P0 FMNMX.FTZ R3, R3, R26, !PT ;  /* 0x0000001a03038209 */ /* 0x000fc60007810000 */
.L_x_2179:
[----:B------:R-:W-:Y:S05]  /*2630*/  BSYNC B1 ;  /* 0x0000000000017941 */ /* 0x000fea0003800000 */
.L_x_2178:
[----:B------:R-:W-:-:S04]  /*2640*/  IADD3 R15, R15, 0x10, RZ ;  /* 0x000000100f0f7810 */ /* 0x000fc80007ffe0ff */
[----:B------:R-:W-:-:S13]  /*2650*/  ISETP.GE.AND P0, PT, R15, UR5, PT ;  /* 0x000000050f007c0c */ /* 0x000fda000bf06270 */
[----:B01----:R-:W-:Y:S05]  /*2660*/  @!P0 BRA `(.L_x_2180) ;  /* 0xfffff6b000008947 */ /* 0x003fea000383ffff */
.L_x_2175:
[----:B------:R-:W-:Y:S05]  /*2670*/  BSYNC B0 ;  /* 0x0000000000007941 */ /* 0x000fea0003800000 */
.L_x_2174:
[----:B------:R-:W-:Y:S01]  /*2680*/  SHF.R.S32.HI R7, RZ, 0x1f, R2 ;  /* 0x0000001fff077819 */ /* 0x000fe20000011402 */
[----:B------:R-:W-:Y:S05]  /*2690*/  BRA.DIV ~URZ, `(.L_x_2181) ;  /* 0x000032227f007947 */ /* 0x000fea000b800000 */
[----:B------:R0:W4:Y:S02]  /*26a0*/  SHFL.BFLY PT, R0, R3, 0x10, 0x1f ;  /* 0x0e001f0003007f89 */ /* 0x00012400000e0000 */
.L_x_2230:
[----:B----4-:R-:W-:Y:S01]  /*26b0*/  FMNMX.FTZ R5, R0, R3, !PT ;  /* 0x0000000300057209 */ /* 0x010fe20007810000 */
[----:B------:R-:W-:Y:S05]  /*26c0*/  BRA.DIV ~URZ, `(.L_x_2182) ;  /* 0x000032727f007947 */ /* 0x000fea000b800000 */
[----:B------:R-:W4:Y:S02]  /*26d0*/  SHFL.BFLY PT, R0, R5, 0x8, 0x1f ;  /* 0x0d001f0005007f89 */ /* 0x000f2400000e0000 */
[----:B----4-:R-:W-:-:S05]  /*26e0*/  FMNMX.FTZ R0, R5, R0, !PT ;  /* 0x0000000005007209 */ /* 0x010fca0007810000 */
[----:B0-----:R0:W4:Y:S02]  /*26f0*/  SHFL.BFLY PT, R3, R0, 0x4, 0x1f ;  /* 0x0c801f0000037f89 */ /* 0x00112400000e0000 */
.L_x_2231:
[----:B------:R-:W-:Y:S01]  /*2700*/  LEA.HI R4, R7, R2, RZ, 0x5 ;  /* 0x0000000207047211 */ /* 0x000fe200078f28ff */
[----:B------:R-:W-:Y:S03]  /*2710*/  WARPSYNC 0xffffffff ;  /* 0xffffffff00007948 */ /* 0x000fe60003800000 */
        /* <DEDUP_REMOVED lines=8> */
[----:B----4-:R-:W-:Y:S02]  /*27a0*/  IMAD.MOV.U32 R3, RZ, RZ, -0x800001 ;  /* 0xff7fffffff037424 */ /* 0x010fe400078e00ff */
[----:B------:R-:W-:Y:S02]  /*27b0*/  IMAD.MOV.U32 R6, RZ, RZ, RZ ;  /* 0x000000ffff067224 */ /* 0x000fe400078e00ff */
[----:B------:R-:W-:Y:S08]  /*27c0*/  BSSY B0, `(.L_x_2183) ;  /* 0x0000023000007945 */ /* 0x000ff00003800000 */
[----:B------:R-:W4:Y:S04]  /*27d0*/  @!P0 LDS R3, [R5.X4] ;  /* 0x0000000005038984 */ /* 0x000f280000004800 */
[----:B0---4-:R-:W0:Y:S02]  /*27e0*/  SHFL.BFLY PT, R0, R3, 0x1, 0x1f ;  /* 0x0c201f0003007f89 */ /* 0x011e2400000e0000 */
[----:B0-----:R-:W-:-:S02]  /*27f0*/  FMNMX.FTZ R4, R0, R3, !PT ;  /* 0x0000000300047209 */ /* 0x001fc40007810000 */
[----:B------:R-:W-:-:S03]  /*2800*/  IADD3 R0, R2, UR45, RZ ;  /* 0x0000002d02007c10 */ /* 0x000fc6000fffe0ff */
[----:B------:R0:W4:Y:S01]  /*2810*/  SHFL.IDX PT, R9, R4, RZ, 0x1f ;  /* 0x00001fff04097589 */ /* 0x00012200000e0000 */
[----:B------:R-:W-:-:S13]  /*2820*/  ISETP.GT.AND P1, PT, R0, UR42, PT ;  /* 0x0000002a00007c0c */ /* 0x000fda000bf24270 */
[----:B------:R-:W-:Y:S05]  /*2830*/  @P1 BRA `(.L_x_2184) ;  /* 0x000001b000001947 */ /* 0x000fea0003800000 */
[----:B0-----:R-:W-:Y:S01]  /*2840*/  ISETP.NE.U32.AND P0, PT, RZ, c[0x0][0x200], PT ;  /* 0x00008000ff007a0c */ /* 0x001fe20003f05070 */
[----:B------:R-:W-:Y:S01]  /*2850*/  IMAD.MOV.U32 R3, RZ, RZ, R0 ;  /* 0x000000ffff037224 */ /* 0x000fe200078e0000 */
[----:B------:R-:W-:Y:S02]  /*2860*/  MOV R6, RZ ;  /* 0x000000ff00067202 */ /* 0x000fe40000000f00 */
[----:B------:R-:W-:-:S08]  /*2870*/  ISETP.NE.AND.EX P0, PT, RZ, c[0x0][0x204], PT, P0 ;  /* 0x00008100ff007a0c */ /* 0x000fd00003f05300 */
.L_x_2188:
        /* <DEDUP_REMOVED lines=13> */
.L_x_2186:
[----:B------:R-:W0:Y:S02]  /*2950*/  LDS R4, [R8] ;  /* 0x0000000008047984 */ /* 0x000e240000000800 */
[----:B0---4-:R-:W-:-:S04]  /*2960*/  FADD.FTZ R4, -R9, R4 ;  /* 0x0000000409047221 */ /* 0x011fc80000010100 */
[----:B------:R-:W-:-:S04]  /*2970*/  FMUL.FTZ R4, R4, 1.4426950216293334961 ;  /* 0x3fb8aa3b04047820 */ /* 0x000fc80000410000 */
[----:B------:R0:W4:Y:S03]  /*2980*/  MUFU.EX2 R7, R4 ;  /* 0x0000000400077308 */ /* 0x0001260000000800 */
.L_x_2187:
[----:B------:R-:W-:Y:S05]  /*2990*/  BSYNC B1 ;  /* 0x0000000000017941 */ /* 0x000fea0003800000 */
.L_x_2185:
[----:B----4-:R4:W-:Y:S01]  /*29a0*/  STS [R8], R7 ;  /* 0x0000000708007388 */ /* 0x0109e20000000800 */
[----:B------:R-:W-:Y:S01]  /*29b0*/  IADD3 R3, R3, 0x40, RZ ;  /* 0x0000004003037810 */ /* 0x000fe20007ffe0ff */
[----:B------:R-:W-:-:S03]  /*29c0*/  FADD.FTZ R6, R7, R6 ;  /* 0x0000000607067221 */ /* 0x000fc60000010000 */
[----:B------:R-:W-:-:S13]  /*29d0*/  ISETP.GT.AND P2, PT, R3, UR42, PT ;  /* 0x0000002a03007c0c */ /* 0x000fda000bf44270 */
[----:B----4-:R-:W-:Y:S05]  /*29e0*/  @!P2 BRA `(.L_x_2188) ;  /* 0xfffffe900000a947 */ /* 0x010fea000383ffff */
.L_x_2184:
[----:B0-----:R-:W-:Y:S05]  /*29f0*/  BSYNC B0 ;  /* 0x0000000000007941 */ /* 0x001fea0003800000 */
.L_x_2183:
[----:B------:R-:W0:Y:S01]  /*2a00*/  SHFL.BFLY PT, R3, R6, 0x10, 0x1f ;  /* 0x0e001f0006037f89 */ /* 0x000e2200000e0000 */
[----:B----4-:R-:W-:Y:S01]  /*2a10*/  LOP3.LUT P0, R9, R2, 0x1f, RZ, 0xc0, !PT ;  /* 0x0000001f02097812 */ /* 0x010fe2000780c0ff */
[----:B------:R-:W-:Y:S01]  /*2a20*/  ULDC UR7, c[0x0][0x1ec] ;  /* 0x00007b0000077ab9 */ /* 0x000fe20000000800 */
[----:B------:R-:W-:Y:S01]  /*2a30*/  SHF.R.S32.HI R25, RZ, 0x1f, R2 ;  /* 0x0000001fff197819 */ /* 0x000fe20000011402 */
        /* <DEDUP_REMOVED lines=8> */
[----:B0-----:R-:W-:Y:S01]  /*2ac0*/  FADD.FTZ R3, R3, R6 ;  /* 0x0000000603037221 */ /* 0x001fe20000010000 */
[----:B------:R-:W-:Y:S01]  /*2ad0*/  @!P0 SHF.R.U32.HI R6, RZ, 0x3, R2 ;  /* 0x00000003ff068819 */ /* 0x000fe20000011602 */
[----:B------:R-:W-:-:S03]  /*2ae0*/  UMOV UR4, URZ ;  /* 0x0000003f00047c82 */ /* 0x000fc60008000000 */
[----:B------:R-:W0:Y:S01]  /*2af0*/  SHFL.BFLY PT, R4, R3, 0x8, 0x1f ;  /* 0x0d001f0003047f89 */ /* 0x000e2200000e0000 */
        /* <DEDUP_REMOVED lines=16> */
[----:B0-----:R-:W-:-:S06]  /*2c00*/  FADD.FTZ R4, R4, R7 ;  /* 0x0000000704047221 */ /* 0x001fcc0000010000 */
[----:B------:R-:W0:Y:S01]  /*2c10*/  SHFL.IDX PT, R4, R4, RZ, 0x1f ;  /* 0x00001fff04047589 */ /* 0x000e2200000e0000 */
[----:B------:R-:W-:Y:S05]  /*2c20*/  @!P0 BRA `(.L_x_2189) ;  /* 0x0000009000008947 */ /* 0x000fea0003800000 */
[----:B------:R-:W4:Y:S01]  /*2c30*/  S2UR UR4, SR_CTAID.X ;  /* 0x00000000000479c3 */ /* 0x000f220000002500 */
[----:B------:R-:W-:-:S07]  /*2c40*/  ULDC UR8, c[0x0][0x1d8] ;  /* 0x0000760000087ab9 */ /* 0x000fce0000000800 */
[----:B------:R-:W4:Y:S02]  /*2c50*/  S2UR UR5, SR_CTAID.Y ;  /* 0x00000000000579c3 */ /* 0x000f240000002600 */
[----:B----4-:R-:W-:-:S03]  /*2c60*/  UIMAD UR4, UR5, UR8, UR4 ;  /* 0x00000008050472a4 */ /* 0x010fc6000f8e0204 */
[----:B------:R-:W-:Y:S02]  /*2c70*/  ULDC UR5, c[0x0][0x268] ;  /* 0x00009a0000057ab9 */ /* 0x000fe40000000800 */
[----:B------:R-:W-:-:S03]  /*2c80*/  UIMAD UR4, UR4, UR5, UR7 ;  /* 0x00000005040472a4 */ /* 0x000fc6000f8e0207 */
[----:B------:R-:W-:Y:S02]  /*2c90*/  ULDC UR5, c[0x0][0x1d4] ;  /* 0x0000750000057ab9 */ /* 0x000fe40000000800 */
[----:B------:R-:W-:-:S04]  /*2ca0*/  UIMAD UR4, UR4, UR5, URZ ;  /* 0x00000005040472a4 */ /* 0x000fc8000f8e023f */
[----:B------:R-:W-:-:S06]  /*2cb0*/  USHF.R.S32.HI UR5, URZ, 0x1f, UR4 ;  /* 0x0000001f3f057899 */ /* 0x000fcc0008011404 */
.L_x_2189:
[----:B------:R-:W-:Y:S01]  /*2cc0*/  BSSY B0, `(.L_x_2190) ;  /* 0x0000014000007945 */ /* 0x000fe20003800000 */
[----:B------:R-:W-:Y:S05]  /*2cd0*/  @P1 BRA `(.L_x_2191) ;  /* 0x0000012000001947 */ /* 0x000fea0003800000 */
[----:B0-----:R-:W-:Y:S02]  /*2ce0*/  FADD.FTZ R4, R4, 9.9999999747524270788e-07 ;  /* 0x358637bd04047421 */ /* 0x001fe40000010000 */
[----:B------:R-:W-:Y:S02]  /*2cf0*/  IMAD.U32 R3, RZ, RZ, UR6 ;  /* 0x00000006ff037e24 */ /* 0x000fe4000f8e00ff */
[----:B------:R0:W4:Y:S03]  /*2d00*/  MUFU.RCP R9, R4 ;  /* 0x0000000400097308 */ /* 0x0001260000001000 */
[----:B------:R-:W-:-:S05]  /*2d10*/  IADD3 R3, R3, 0x90, RZ ;  /* 0x0000009003037810 */ /* 0x000fca0007ffe0ff */
.L_x_2192:
[C---:B------:R-:W-:Y:S02]  /*2d20*/  IADD3 R8, R0.reuse, -UR45, RZ ;  /* 0x8000002d00087c10 */ /* 0x040fe4000fffe0ff */
[----:B0-----:R-:W-:-:S03]  /*2d30*/  @P0 IADD3 R5, P1, R0, UR4, RZ ;  /* 0x0000000400050c10 */ /* 0x001fc6000ff3e0ff */
[----:B0-----:R-:W0:Y:S01]  /*2d40*/  LDS R4, [R8.X4+0x90] ;  /* 0x0000900008047984 */ /* 0x001e220000004800 */
[C---:B------:R-:W-:Y:S02]  /*2d50*/  @P0 LEA.HI.X.SX32 R6, R0.reuse, UR5, 0x1, P1 ;  /* 0x0000000500060c11 */ /* 0x040fe400088f0eff */
        /* <DEDUP_REMOVED lines=10> */
.L_x_2191:
[----:B------:R-:W-:Y:S05]  /*2e00*/  BSYNC B0 ;  /* 0x0000000000007941 */ /* 0x000fea0003800000 */
.L_x_2190:
        /* <DEDUP_REMOVED lines=10> */
[----:B------:R-:W-:Y:S02]  /*2eb0*/  UIADD3 UR4, -UR4, UR42, URZ ;  /* 0x0000002a04047290 */ /* 0x000fe4000fffe13f */
[C---:B------:R-:W-:Y:S01]  /*2ec0*/  IMAD.SHL.U32 R22, R3.reuse, 0x8, RZ ;  /* 0x0000000803167824 */ /* 0x040fe200078e00ff */
[----:B------:R-:W-:-:S04]  /*2ed0*/  ISETP.GT.AND P0, PT, R3, 0x5, PT ;  /* 0x000000050300780c */ /* 0x000fc80003f04270 */
[----:B------:R-:W-:-:S04]  /*2ee0*/  ISETP.NE.OR P2, PT, R25, UR4, P0 ;  /* 0x0000000419007c0c */ /* 0x000fc80008745670 */
[----:B------:R-:W-:-:S13]  /*2ef0*/  ISETP.EQ.OR.EX P1, PT, RZ, c[0x0][0x194], P2, P1 ;  /* 0x00006500ff007a0c */ /* 0x000fda0001722710 */
[----:B------:R-:W0:Y:S01]  /*2f00*/  @!P1 S2R R5, SR_CTAID.X ;  /* 0x0000000000059919 */ /* 0x000e220000002500 */
[----:B------:R-:W-:Y:S01]  /*2f10*/  @!P1 IMAD.MOV.U32 R13, RZ, RZ, 0x2 ;  /* 0x00000002ff0d9424 */ /* 0x000fe200078e00ff */
[----:B------:R-:W-:Y:S01]  /*2f20*/  BSSY B0, `(.L_x_2193) ;  /* 0x0000156000007945 */ /* 0x000fe20003800000 */
[----:B------:R-:W-:Y:S01]  /*2f30*/  CS2R R20, SRZ ;  /* 0x0000000000147805 */ /* 0x000fe2000001ff00 */
[----:B------:R-:W-:Y:S01]  /*2f40*/  IMAD.MOV.U32 R0, RZ, RZ, RZ ;  /* 0x000000ffff007224 */ /* 0x000fe200078e00ff */
[----:B------:R-:W-:Y:S01]  /*2f50*/  CS2R R6, SRZ ;  /* 0x0000000000067805 */ /* 0x000fe2000001ff00 */
        /* <DEDUP_REMOVED lines=20> */
[----:B------:R-:W-:Y:S01]  /*30a0*/  CS2R R20, SRZ ;  /* 0x0000000000147805 */ /* 0x000fe2000001ff00 */
[----:B------:R-:W-:Y:S01]  /*30b0*/  IMAD.MOV.U32 R30, RZ, RZ, R27 ;  /* 0x000000ffff1e7224 */ /* 0x000fe200078e001b */
[----:B------:R-:W-:Y:S01]  /*30c0*/  IADD3 R0, -R0, -0x2, -R25 ;  /* 0xfffffffe00007810 */ /* 0x000fe20007ffe919 */
[----:B------:R-:W-:Y:S01]  /*30d0*/  CS2R R6, SRZ ;  /* 0x0000000000067805 */ /* 0x000fe2000001ff00 */
[----:B------:R-:W-:-:S03]  /*30e0*/  CS2R R4, SRZ ;  /* 0x0000000000047805 */ /* 0x000fc6000001ff00 */
[----:B------:R-:W-:-:S05]  /*30f0*/  IMAD.IADD R3, R0, 0x1, -R3 ;  /* 0x0000000100037824 */ /* 0x000fca00078e0a03 */
[C---:B------:R-:W-:Y:S02]  /*3100*/  LEA.HI R0, R3.reuse, 0x1, RZ, 0x1d ;  /* 0x0000000103007811 */ /* 0x040fe400078fe8ff */
[----:B------:R-:W-:Y:S01]  /*3110*/  ISETP.GE.U32.AND P1, PT, R3, 0x18, PT ;  /* 0x000000180300780c */ /* 0x000fe20003f26070 */
[----:B------:R-:W-:Y:S01]  /*3120*/  IMAD.MOV.U32 R3, RZ, RZ, RZ ;  /* 0x000000ffff037224 */ /* 0x000fe200078e00ff */
[----:B------:R-:W-:Y:S01]  /*3130*/  LOP3.LUT P3, R12, R0, 0x3, RZ, 0xc0, !PT ;  /* 0x00000003000c7812 */ /* 0x000fe2000786c0ff */
[----:B------:R-:W-:-:S12]  /*3140*/  IMAD.MOV.U32 R0, RZ, RZ, RZ ;  /* 0x000000ffff007224 */ /* 0x000fd800078e00ff */
[----:B------:R-:W-:Y:S05]  /*3150*/  @!P3 BRA `(.L_x_2198) ;  /* 0x000002600000b947 */ /* 0x000fea0003800000 */
[----:B------:R-:W-:Y:S01]  /*3160*/  IMAD R13, R27, 0x30, RZ ;  /* 0x000000301b0d7824 */ /* 0x000fe200078e02ff */
[----:B------:R-:W-:Y:S01]  /*3170*/  MOV R30, R27 ;  /* 0x0000001b001e7202 */ /* 0x000fe20000000f00 */
[----:B------:R-:W-:Y:S01]  /*3180*/  IMAD.MOV.U32 R16, RZ, RZ, R12 ;  /* 0x000000ffff107224 */ /* 0x000fe200078e000c */
[----:B------:R-:W-:Y:S01]  /*3190*/  LEA R12, R25, UR6, 0x1 ;  /* 0x00000006190c7c11 */ /* 0x000fe2000f8e08ff */
[----:B------:R-:W-:Y:S01]  /*31a0*/  IMAD.MOV.U32 R20, RZ, RZ, RZ ;  /* 0x000000ffff147224 */ /* 0x000fe200078e00ff */
[----:B------:R-:W-:Y:S02]  /*31b0*/  IADD3 R33, P3, R26, R13, RZ ;  /* 0x0000000d1a217210 */ /* 0x000fe40007f7e0ff */
[----:B------:R-:W-:Y:S02]  /*31c0*/  IADD3 R17, R12, 0x90, RZ ;  /* 0x000000900c117810 */ /* 0x000fe40007ffe0ff */
[----:B------:R-:W-:Y:S02]  /*31d0*/  LEA.HI.X.SX32 R14, R13, R24, 0x1, P3 ;  /* 0x000000180d0e7211 */ /* 0x000fe400018f0eff */
[----:B------:R-:W-:-:S04]  /*31e0*/  LEA R32, P3, R33, c[0x0][0x1a0], 0x1 ;  /* 0x0000680021207a11 */ /* 0x000fc800078608ff */
[----:B------:R-:W-:-:S03]  /*31f0*/  LEA.HI.X R33, R33, c[0x0][0x1a4], R14, 0x1, P3 ;  /* 0x0000690021217a11 */ /* 0x000fc600018f0c0e */
.L_x_2199:
[----:B------:R-:W-:Y:S01]  /*3200*/  IMAD.MOV.U32 R12, RZ, RZ, R32 ;  /* 0x000000ffff0c7224 */ /* 0x000fe200078e0020 */
[----:B---3--:R0:W3:Y:S01]  /*3210*/  LDS.U16 R18, [R17] ;  /* 0x0000000011127984 */ /* 0x0080e20000000400 */
[----:B------:R-:W-:-:S06]  /*3220*/  IMAD.MOV.U32 R13, RZ, RZ, R33 ;  /* 0x000000ffff0d7224 */ /* 0x000fcc00078e0021 */
[----:B------:R-:W4:Y:S01]  /*3230*/  LDG.E.128 R12, [R12.64] ;  /* 0x000000240c0c7981 */ /* 0x000f22000c1e1d00 */
[----:B------:R-:W-:Y:S02]  /*3240*/  IADD3 R16, R16, -0x1, RZ ;  /* 0xffffffff10107810 */ /* 0x000fe40007ffe0ff */
[----:B------:R-:W-:Y:S02]  /*3250*/  IADD3 R32, P4, R32, 0x300, RZ ;  /* 0x0000030020207810 */ /* 0x000fe40007f9e0ff */
[----:B------:R-:W-:Y:S02]  /*3260*/  ISETP.NE.AND P3, PT, R16, RZ, PT ;  /* 0x000000ff1000720c */ /* 0x000fe40003f65270 */
[----:B------:R-:W-:Y:S01]  /*3270*/  IADD3 R30, R30, 0x8, RZ ;  /* 0x000000081e1e7810 */ /* 0x000fe20007ffe0ff */
[----:B------:R-:W-:Y:S01]  /*3280*/  IMAD.X R33, RZ, RZ, R33, P4 ;  /* 0x000000ffff217224 */ /* 0x000fe200020e0621 */
[----:B0-----:R-:W-:Y:S01]  /*3290*/  IADD3 R17, R17, 0x10, RZ ;  /* 0x0000001011117810 */ /* 0x001fe20007ffe0ff */
[----:B---3--:R-:W-:-:S02]  /*32a0*/  HADD2.F32 R18, -RZ, R18.H0_H0 ;  /* 0x20000012ff127230 */ /* 0x008fc40000004100 */
[--C-:B--2-4-:R-:W-:Y:S02]  /*32b0*/  HADD2.F32 R19, -RZ, R12.reuse.H0_H0 ;  /* 0x2000000cff137230 */ /* 0x114fe40000004100 */
[--C-:B------:R-:W-:Y:S02]  /*32c0*/  HADD2.F32 R29, -RZ, R13.reuse.H0_H0 ;  /* 0x2000000dff1d7230 */ /* 0x100fe40000004100 */
[----:B------:R-:W-:Y:S01]  /*32d0*/  HADD2.F32 R28, -RZ, R12.H1_H1 ;  /* 0x3000000cff1c7230 */ /* 0x000fe20000004100 */
[C---:B------:R-:W-:Y:S01]  /*32e0*/  FFMA.FTZ R20, R18.reuse, R19, R20 ;  /* 0x0000001312147223 */ /* 0x040fe20000010014 */
[----:B------:R-:W-:Y:S01]  /*32f0*/  HADD2.F32 R19, -RZ, R13.H1_H1 ;  /* 0x3000000dff137230 */ /* 0x000fe20000004100 */
[C---:B------:R-:W-:Y:S01]  /*3300*/  FFMA.FTZ R6, R18.reuse, R29, R6 ;  /* 0x0000001d12067223 */ /* 0x040fe20000010006 */
[--C-:B------:R-:W-:Y:S01]  /*3310*/  HADD2.F32 R13, -RZ, R14.reuse.H0_H0 ;  /* 0x2000000eff0d7230 */ /* 0x100fe20000004100 */
        /* <DEDUP_REMOVED lines=10> */
.L_x_2198:
[----:B------:R-:W-:Y:S05]  /*33c0*/  BSYNC B2 ;  /* 0x0000000000027941 */ /* 0x000fea0003800000 */
.L_x_2197:
        /* <DEDUP_REMOVED lines=10> */
[----:B------:R-:W-:-:S05]  /*3470*/  LEA.HI.X R29, R29, c[0x0][0x1a4], R14, 0x1, P3 ;  /* 0x000069001d1d7a11 */ /* 0x000fca00018f0c0e */
.L_x_2200:
[----:B------:R-:W4:Y:S04]  /*3480*/  LDG.E.128 R12, [R28.64] ;  /* 0x000000241c0c7981 */ /* 0x000f28000c1e1d00 */
[----:B--23--:R-:W2:Y:S04]  /*3490*/  LDG.E.128 R16, [R28.64+0x300] ;  /* 0x000300241c107981 */ /* 0x00cea8000c1e1d00 */
[----:B------:R-:W0:Y:S04]  /*34a0*/  LDS.U16 R36, [R32+-0x20] ;  /* 0xffffe00020247984 */ /* 0x000e280000000400 */
[----:B------:R-:W3:Y:S01]  /*34b0*/  LDS.U16 R37, [R32+-0x10] ;  /* 0xfffff00020257984 */ /* 0x000ee20000000400 */
[----:B0-----:R-:W-:-:S02]  /*34c0*/  HADD2.F32 R36, -RZ, R36.H0_H0 ;  /* 0x20000024ff247230 */ /* 0x001fc40000004100 */
[----:B---3--:R-:W-:Y:S02]  /*34d0*/  HADD2.F32 R37, -RZ, R37.H0_H0 ;  /* 0x20000025ff257230 */ /* 0x008fe40000004100 */
[--C-:B----4-:R-:W-:Y:S02]  /*34e0*/  HADD2.F32 R33, -RZ, R12.reuse.H0_H0 ;  /* 0x2000000cff217230 */ /* 0x110fe40000004100 */
[----:B------:R-:W-:Y:S02]  /*34f0*/  HADD2.F32 R34, -RZ, R12.H1_H1 ;  /* 0x3000000cff227230 */ /* 0x000fe40000004100 */
        /* <DEDUP_REMOVED lines=8> */
[C---:B------:R-:W-:Y:S01]  /*3580*/  FFMA.FTZ R34, R36.reuse, R34, R5 ;  /* 0x0000002224227223 */ /* 0x040fe20000010005 */
[--C-:B------:R-:W-:Y:S01]  /*3590*/  HADD2.F32 R5, -RZ, R15.reuse.H0_H0 ;  /* 0x2000000fff057230 */ /* 0x100fe20000004100 */
[----:B------:R-:W-:Y:S01]  /*35a0*/  FFMA.FTZ R3, R36, R14, R3 ;  /* 0x0000000e24037223 */ /* 0x000fe20000010003 */
[----:B------:R-:W-:-:S03]  /*35b0*/  HADD2.F32 R15, -RZ, R15.H1_H1 ;  /* 0x3000000fff0f7230 */ /* 0x000fc60000004100 */
[C---:B------:R-:W-:Y:S02]  /*35c0*/  FFMA.FTZ R0, R36.reuse, R5, R0 ;  /* 0x0000000524007223 */ /* 0x040fe40000010000 */
[----:B------:R0:W3:Y:S01]  /*35d0*/  LDG.E.128 R4, [R28.64+0x600] ;  /* 0x000600241c047981 */ /* 0x0000e2000c1e1d00 */
[----:B------:R-:W-:Y:S01]  /*35e0*/  FFMA.FTZ R21, R36, R15, R21 ;  /* 0x0000000f24157223 */ /* 0x000fe20000010015 */
[----:B--2---:R-:W-:-:S05]  /*35f0*/  HADD2.F32 R36, -RZ, R16.H0_H0 ;  /* 0x20000010ff247230 */ /* 0x004fca0000004100 */
[----:B------:R-:W-:Y:S02]  /*3600*/  FFMA.FTZ R36, R37, R36, R12 ;  /* 0x0000002425247223 */ /* 0x000fe4000001000c */
[----:B------:R0:W2:Y:S01]  /*3610*/  LDG.E.128 R12, [R28.64+0x900] ;  /* 0x000900241c0c7981 */ /* 0x0000a2000c1e1d00 */
[----:B------:R-:W-:-:S05]  /*3620*/  HADD2.F32 R16, -RZ, R16.H1_H1 ;  /* 0x30000010ff107230 */ /* 0x000fca0000004100 */
[----:B------:R-:W-:Y:S01]  /*3630*/  FFMA.FTZ R20, R37, R16, R20 ;  /* 0x0000001025147223 */ /* 0x000fe20000010014 */
[--C-:B------:R-:W-:Y:S02]  /*3640*/  HADD2.F32 R16, -RZ, R17.reuse.H0_H0 ;  /* 0x20000011ff107230 */ /* 0x100fe40000004100 */
[----:B------:R-:W-:-:S05]  /*3650*/  HADD2.F32 R17, -RZ, R17.H1_H1 ;  /* 0x30000011ff117230 */ /* 0x000fca0000004100 */
[C---:B------:R-:W-:Y:S02]  /*3660*/  FFMA.FTZ R34, R37.reuse, R17, R34 ;  /* 0x0000001125227223 */ /* 0x040fe40000010022 */
[----:B------:R-:W4:Y:S01]  /*3670*/  LDS.U16 R17, [R32] ;  /* 0x0000000020117984 */ /* 0x000f220000000400 */
[----:B------:R-:W-:Y:S01]  /*3680*/  FFMA.FTZ R33, R37, R16, R33 ;  /* 0x0000001025217223 */ /* 0x000fe20000010021 */
[----:B------:R-:W-:-:S05]  /*3690*/  HADD2.F32 R16, -RZ, R18.H0_H0 ;  /* 0x20000012ff107230 */ /* 0x000fca0000004100 */
[----:B------:R-:W-:Y:S01]  /*36a0*/  FFMA.FTZ R35, R37, R16, R35 ;  /* 0x0000001025237223 */ /* 0x000fe20000010023 */
[----:B------:R-:W-:-:S05]  /*36b0*/  HADD2.F32 R16, -RZ, R19.H0_H0 ;  /* 0x20000013ff107230 */ /* 0x000fca0000004100 */
[----:B------:R-:W-:Y:S01]  /*36c0*/  FFMA.FTZ R0, R37, R16, R0 ;  /* 0x0000001025007223 */ /* 0x000fe20000010000 */
[----:B------:R-:W-:-:S05]  /*36d0*/  HADD2.F32 R16, -RZ, R19.H1_H1 ;  /* 0x30000013ff107230 */ /* 0x000fca0000004100 */
[----:B------:R-:W-:Y:S01]  /*36e0*/  FFMA.FTZ R21, R37, R16, R21 ;  /* 0x0000001025157223 */ /* 0x000fe20000010015 */
[----:B----4-:R-:W-:Y:S02]  /*36f0*/  HADD2.F32 R17, -RZ, R17.H0_H0 ;  /* 0x20000011ff117230 */ /* 0x010fe40000004100 */
[----:B------:R-:W-:-:S05]  /*3700*/  HADD2.F32 R18, -RZ, R18.H1_H1 ;  /* 0x30000012ff127230 */ /* 0x000fca0000004100 */
[----:B------:R-:W-:Y:S01]  /*3710*/  FFMA.FTZ R3, R37, R18, R3 ;  /* 0x0000001225037223 */ /* 0x000fe20000010003 */
[----:B0-----:R-:W-:Y:S02]  /*3720*/  IADD3 R28, P1, R28, 0xc00, RZ ;  /* 0x00000c001c1c7810 */ /* 0x001fe40007f3e0ff */
[----:B------:R-:W-:-:S03]  /*3730*/  IADD3 R30, R30, 0x20, RZ ;  /* 0x000000201e1e7810 */ /* 0x000fc60007ffe0ff */
[----:B------:R-:W-:Y:S01]  /*3740*/  IMAD.X R29, RZ, RZ, R29, P1 ;  /* 0x000000ffff1d7224 */ /* 0x000fe200008e061d */
[----:B------:R-:W-:Y:S01]  /*3750*/  ISETP.GE.AND P1, PT, R30, R31, PT ;  /* 0x0000001f1e00720c */ /* 0x000fe20003f26270 */
[----:B---3--:R-:W-:-:S05]  /*3760*/  HADD2.F32 R16, -RZ, R4.H0_H0 ;  /* 0x20000004ff107230 */ /* 0x008fca0000004100 */
[----:B------:R-:W-:Y:S02]  /*3770*/  FFMA.FTZ R36, R17, R16, R36 ;  /* 0x0000001011247223 */ /* 0x000fe40000010024 */
[----:B------:R0:W3:Y:S01]  /*3780*/  LDS.U16 R16, [R32+0x10] ;  /* 0x0000100020107984 */ /* 0x0000e20000000400 */
[--C-:B------:R-:W-:Y:S02]  /*3790*/  HADD2.F32 R18, -RZ, R5.reuse.H0_H0 ;  /* 0x20000005ff127230 */ /* 0x100fe40000004100 */
[----:B------:R-:W-:-:S03]  /*37a0*/  HADD2.F32 R5, -RZ, R5.H1_H1 ;  /* 0x30000005ff057230 */ /* 0x000fc60000004100 */
[C---:B------:R-:W-:Y:S01]  /*37b0*/  FFMA.FTZ R33, R17.reuse, R18, R33 ;  /* 0x0000001211217223 */ /* 0x040fe20000010021 */
[----:B------:R-:W-:Y:S01]  /*37c0*/  HADD2.F32 R18, -RZ, R6.H0_H0 ;  /* 0x20000006ff127230 */ /* 0x000fe20000004100 */
[C---:B------:R-:W-:Y:S01]  /*37d0*/  FFMA.FTZ R34, R17.reuse, R5, R34 ;  /* 0x0000000511227223 */ /* 0x040fe20000010022 */
[--C-:B------:R-:W-:Y:S02]  /*37e0*/  HADD2.F32 R5, -RZ, R7.reuse.H0_H0 ;  /* 0x20000007ff057230 */ /* 0x100fe40000004100 */
[----:B------:R-:W-:Y:S01]  /*37f0*/  HADD2.F32 R4, -RZ, R4.H1_H1 ;  /* 0x30000004ff047230 */ /* 0x000fe20000004100 */
[C---:B------:R-:W-:Y:S01]  /*3800*/  FFMA.FTZ R35, R17.reuse, R18, R35 ;  /* 0x0000001211237223 */ /* 0x040fe20000010023 */
[----:B------:R-:W-:Y:S01]  /*3810*/  HADD2.F32 R6, -RZ, R6.H1_H1 ;  /* 0x30000006ff067230 */ /* 0x000fe20000004100 */
[C---:B------:R-:W-:Y:S01]  /*3820*/  FFMA.FTZ R0, R17.reuse, R5, R0 ;  /* 0x0000000511007223 */ /* 0x040fe20000010000 */
[----:B------:R-:W-:Y:S02]  /*3830*/  HADD2.F32 R18, -RZ, R7.H1_H1 ;  /* 0x30000007ff127230 */ /* 0x000fe40000004100 */
[--C-:B--2---:R-:W-:Y:S01]  /*3840*/  HADD2.F32 R5, -RZ, R12.reuse.H0_H0 ;  /* 0x2000000cff057230 */ /* 0x104fe20000004100 */
[C---:B------:R-:W-:Y:S01]  /*3850*/  FFMA.FTZ R4, R17.reuse, R4, R20 ;  /* 0x0000000411047223 */ /* 0x040fe20000010014 */
[----:B------:R-:W-:Y:S01]  /*3860*/  HADD2.F32 R7, -RZ, R12.H1_H1 ;  /* 0x3000000cff077230 */ /* 0x000fe20000004100 */
[C---:B------:R-:W-:Y:S01]  /*3870*/  FFMA.FTZ R3, R17.reuse, R6, R3 ;  /* 0x0000000611037223 */ /* 0x040fe20000010003 */
[----:B------:R-:W-:Y:S01]  /*3880*/  HADD2.F32 R6, -RZ, R13.H0_H0 ;  /* 0x2000000dff067230 */ /* 0x000fe20000004100 */
[----:B------:R-:W-:Y:S01]  /*3890*/  FFMA.FTZ R21, R17, R18, R21 ;  /* 0x0000001211157223 */ /* 0x000fe20000010015 */
[----:B0-----:R-:W-:Y:S01]  /*38a0*/  IADD3 R32, R32, 0x40, RZ ;  /* 0x0000004020207810 */ /* 0x001fe20007ffe0ff */
[----:B---3--:R-:W-:-:S05]  /*38b0*/  HADD2.F32 R16, -RZ, R16.H0_H0 ;  /* 0x20000010ff107230 */ /* 0x008fca0000004100 */
[C---:B------:R-:W-:Y:S01]  /*38c0*/  FFMA.FTZ R20, R16.reuse, R5, R36 ;  /* 0x0000000510147223 */ /* 0x040fe20000010024 */
[----:B------:R-:W-:Y:S01]  /*38d0*/  HADD2.F32 R5, -RZ, R13.H1_H1 ;  /* 0x3000000dff057230 */ /* 0x000fe20000004100 */
[C---:B------:R-:W-:Y:S01]  /*38e0*/  FFMA.FTZ R7, R16.reuse, R7, R4 ;  /* 0x0000000710077223 */ /* 0x040fe20000010004 */
[--C-:B------:R-:W-:Y:S02]  /*38f0*/  HADD2.F32 R4, -RZ, R14.reuse.H0_H0 ;  /* 0x2000000eff047230 */ /* 0x100fe40000004100 */
[--C-:B------:R-:W-:Y:S02]  /*3900*/  HADD2.F32 R13, -RZ, R15.reuse.H0_H0 ;  /* 0x2000000fff0d7230 */ /* 0x100fe40000004100 */
[----:B------:R-:W-:Y:S02]  /*3910*/  HADD2.F32 R14, -RZ, R14.H1_H1 ;  /* 0x3000000eff0e7230 */ /* 0x000fe40000004100 */
[----:B------:R-:W-:Y:S01]  /*3920*/  HADD2.F32 R15, -RZ, R15.H1_H1 ;  /* 0x3000000fff0f7230 */ /* 0x000fe20000004100 */
[----:B------:R-:W-:-:S02]  /*3930*/  FFMA.FTZ R6, R16, R6, R33 ;  /* 0x0000000610067223 */ /* 0x000fc40000010021 */
[C---:B------:R-:W-:Y:S02]  /*3940*/  FFMA.FTZ R5, R16.reuse, R5, R34 ;  /* 0x0000000510057223 */ /* 0x040fe40000010022 */
[C---:B------:R-:W-:Y:S02]  /*3950*/  FFMA.FTZ R4, R16.reuse, R4, R35 ;  /* 0x0000000410047223 */ /* 0x040fe40000010023 */
[C---:B------:R-:W-:Y:S02]  /*3960*/  FFMA.FTZ R3, R16.reuse, R14, R3 ;  /* 0x0000000e10037223 */ /* 0x040fe40000010003 */
[C---:B------:R-:W-:Y:S02]  /*3970*/  FFMA.FTZ R0, R16.reuse, R13, R0 ;  /* 0x0000000d10007223 */ /* 0x040fe40000010000 */
[----:B------:R-:W-:Y:S01]  /*3980*/  FFMA.FTZ R21, R16, R15, R21 ;  /* 0x0000000f10157223 */ /* 0x000fe20000010015 */
[----:B------:R-:W-:Y:S05]  /*3990*/  @!P1 BRA `(.L_x_2200) ;  /* 0xfffffae000009947 */ /* 0x000fea000383ffff */
.L_x_2196:
[----:B------:R-:W-:Y:S05]  /*39a0*/  BSYNC B1 ;  /* 0x0000000000017941 */ /* 0x000fea0003800000 */
.L_x_2195:
        /* <DEDUP_REMOVED lines=12> */
[----:B---3--:R-:W-:Y:S02]  /*3a70*/  IABS R18, R27 ;  /* 0x0000001b00127213 */ /* 0x008fe40000000000 */
[----:B------:R-:W0:Y:S01]  /*3a80*/  I2F.RP R14, R15 ;  /* 0x0000000f000e7306 */ /* 0x000e220000209400 */
[----:B------:R-:W-:Y:S02]  /*3a90*/  ISETP.GE.AND P3, PT, R27, RZ, PT ;  /* 0x000000ff1b00720c */ /* 0x000fe40003f66270 */
[----:B------:R-:W-:-:S05]  /*3aa0*/  ISETP.NE.AND P4, PT, RZ, c[0x0][0x1d4], PT ;  /* 0x00007500ff007a0c */ /* 0x000fca0003f85270 */
[----:B0-----:R-:W0:Y:S02]  /*3ab0*/  MUFU.RCP R14, R14 ;  /* 0x0000000e000e7308 */ /* 0x001e240000001000 */
[----:B0-----:R-:W-:-:S06]  /*3ac0*/  IADD3 R17, R14, 0xffffffe, RZ ;  /* 0x0ffffffe0e117810 */ /* 0x001fcc0007ffe0ff */
[----:B------:R-:W0:Y:S02]  /*3ad0*/  F2I.FTZ.U32.TRUNC.NTZ R13, R17 ;  /* 0x00000011000d7305 */ /* 0x000e24000021f000 */
[----:B0-----:R-:W-:-:S04]  /*3ae0*/  IMAD.MOV R12, RZ, RZ, -R13 ;  /* 0x000000ffff0c7224 */ /* 0x001fc800078e0a0d */
[----:B--2---:R-:W-:Y:S02]  /*3af0*/  IMAD R19, R12, R15, RZ ;  /* 0x0000000f0c137224 */ /* 0x004fe400078e02ff */
        /* <DEDUP_REMOVED lines=37> */
.L_x_2204:
[----:B------:R-:W-:Y:S05]  /*3d50*/  BSYNC B2 ;  /* 0x0000000000027941 */ /* 0x000fea0003800000 */
.L_x_2203:
[----:B------:R-:W-:Y:S02]  /*3d60*/  IADD3 R27, R27, 0x8, RZ ;  /* 0x000000081b1b7810 */ /* 0x000fe40007ffe0ff */
.L_x_2202:
[----:B------:R-:W-:Y:S05]  /*3d70*/  BSYNC B1 ;  /* 0x0000000000017941 */ /* 0x000fea0003800000 */
.L_x_2201:
[----:B------:R-:W-:-:S13]  /*3d80*/  LOP3.LUT P1, RZ, R16, 0xfffffff8, RZ, 0xc0, !PT ;  /* 0xfffffff810ff7812 */ /* 0x000fda000782c0ff */
[----:B------:R-:W-:Y:S05]  /*3d90*/  @!P1 BRA `(.L_x_2194) ;  /* 0x000006e000009947 */ /* 0x000fea0003800000 */
[----:B--2---:R-:W-:Y:S01]  /*3da0*/  LEA R19, R27, UR6, 0x1 ;  /* 0x000000061b137c11 */ /* 0x004fe2000f8e08ff */
[----:B------:R-:W-:Y:S02]  /*3db0*/  IMAD.U32 R12, RZ, RZ, UR45 ;  /* 0x0000002dff0c7e24 */ /* 0x000fe4000f8e00ff */
[----:B------:R-:W-:Y:S02]  /*3dc0*/  IMAD.MOV.U32 R16, RZ, RZ, RZ ;  /* 0x000000ffff107224 */ /* 0x000fe400078e00ff */
[----:B------:R-:W-:Y:S02]  /*3dd0*/  IMAD R19, R12, -0x2, R19 ;  /* 0xfffffffe0c137824 */ /* 0x000fe400078e0213 */
.L_x_2209:
        /* <DEDUP_REMOVED lines=12> */
[----:B0--3--:R-:W-:-:S06]  /*3ea0*/  IADD3 R18, R14, 0xffffffe, RZ ;  /* 0x0ffffffe0e127810 */ /* 0x009fcc0007ffe0ff */
        /* <DEDUP_REMOVED lines=39> */
.L_x_2206:
[----:B------:R-:W-:Y:S05]  /*4120*/  BSYNC B1 ;  /* 0x0000000000017941 */ /* 0x000fea0003800000 */
.L_x_2205:
        /* <DEDUP_REMOVED lines=9> */
[----:B--23--:R-:W-:-:S06]  /*41c0*/  IADD3 R18, R14, 0xffffffe, RZ ;  /* 0x0ffffffe0e127810 */ /* 0x00cfcc0007ffe0ff */
        /* <DEDUP_REMOVED lines=38> */
.L_x_2208:
[----:B------:R-:W-:Y:S05]  /*4430*/  BSYNC B1 ;  /* 0x0000000000017941 */ /* 0x000fea0003800000 */
.L_x_2207:
[----:B------:R-:W-:Y:S02]  /*4440*/  IADD3 R27, R27, 0x10, RZ ;  /* 0x000000101b1b7810 */ /* 0x000fe40007ffe0ff */
[----:B------:R-:W-:Y:S02]  /*4450*/  IADD3 R16, R16, 0x20, RZ ;  /* 0x0000002010107810 */ /* 0x000fe40007ffe0ff */
[----:B------:R-:W-:-:S13]  /*4460*/  ISETP.GE.AND P1, PT, R27, UR42, PT ;  /* 0x0000002a1b007c0c */ /* 0x000fda000bf26270 */
[----:B------:R-:W-:Y:S05]  /*4470*/  @!P1 BRA `(.L_x_2209) ;  /* 0xfffff96000009947 */ /* 0x000fea000383ffff */
.L_x_2194:
[----:B0-----:R-:W-:Y:S05]  /*4480*/  BSYNC B0 ;  /* 0x0000000000007941 */ /* 0x001fea0003800000 */
.L_x_2193:
        /* <DEDUP_REMOVED lines=8> */
[----:B---3--:R-:W0:Y:S02]  /*4510*/  @P3 S2R R18, SR_CTAID.X ;  /* 0x0000000000123919 */ /* 0x008e240000002500 */
        /* <DEDUP_REMOVED lines=9> */
[----:B--2---:R-:W5:Y:S01]  /*45b0*/  @P2 LDG.E.128 R16, [R16.64] ;  /* 0x0000002410102981 */ /* 0x004f62000c1e1d00 */
        /* <DEDUP_REMOVED lines=13> */
[----:B------:R-:W-:-:S06]  /*4690*/  LEA.HI.X.SX32 R17, R28, c[0x0][0x18c], 0x1, P1 ;  /* 0x000063001c117a11 */ /* 0x000fcc00008f0eff */
[----:B------:R-:W2:Y:S01]  /*46a0*/  LDG.E.64 R16, [R16.64] ;  /* 0x0000002410107981 */ /* 0x000ea2000c1e1b00 */
[----:B------:R-:W-:Y:S02]  /*46b0*/  IMAD.U32 R30, RZ, RZ, UR38 ;  /* 0x00000026ff1e7e24 */ /* 0x000fe4000f8e00ff */
[----:B------:R-:W-:-:S05]  /*46c0*/  IMAD.U32 R31, RZ, RZ, UR39 ;  /* 0x00000027ff1f7e24 */ /* 0x000fca000f8e00ff */
[----:B------:R3:W4:Y:S01]  /*46d0*/  LDG.E R18, [R30.64+0x4] ;  /* 0x000004241e127981 */ /* 0x000722000c1e1900 */
[C---:B--2---:R-:W-:Y:S01]  /*46e0*/  PRMT R28, R16.reuse, 0x9910, RZ ;  /* 0x00009910101c7816 */ /* 0x044fe200000000ff */
[----:B------:R2:W4:Y:S01]  /*46f0*/  I2F.S8 R33, R16 ;  /* 0x0000001000217306 */ /* 0x0005220000001400 */
[--C-:B------:R-:W-:Y:S02]  /*4700*/  SHF.R.U64 R32, R16, 0x10, R17.reuse ;  /* 0x0000001010207819 */ /* 0x100fe40000001211 */
[----:B---3--:R-:W-:Y:S02]  /*4710*/  PRMT R30, R17, 0x9910, RZ ;  /* 0x00009910111e7816 */ /* 0x008fe400000000ff */
[--C-:B------:R-:W-:Y:S02]  /*4720*/  SHF.R.U32.HI R19, RZ, 0x10, R17.reuse ;  /* 0x00000010ff137819 */ /* 0x100fe40000011611 */
[----:B------:R-:W-:Y:S01]  /*4730*/  SHF.R.S32.HI R23, RZ, 0x18, R17 ;  /* 0x00000018ff177819 */ /* 0x000fe20000011411 */
[----:B------:R-:W3:Y:S01]  /*4740*/  I2F.S8 R29, R17 ;  /* 0x00000011001d7306 */ /* 0x000ee20000001400 */
[----:B--2---:R-:W-:-:S02]  /*4750*/  SHF.R.S32.HI R16, RZ, 0x8, R28 ;  /* 0x00000008ff107819 */ /* 0x004fc4000001141c */
[----:B------:R-:W-:Y:S02]  /*4760*/  PRMT R28, R32, 0x9910, RZ ;  /* 0x00009910201c7816 */ /* 0x000fe400000000ff */
[----:B------:R-:W-:Y:S02]  /*4770*/  SHF.R.S32.HI R30, RZ, 0x8, R30 ;  /* 0x00000008ff1e7819 */ /* 0x000fe4000001141e */
[----:B------:R-:W-:Y:S01]  /*4780*/  SHF.R.S32.HI R28, RZ, 0x8, R28 ;  /* 0x00000008ff1c7819 */ /* 0x000fe2000001141c */
[----:B------:R-:W2:Y:S01]  /*4790*/  I2F.S8 R19, R19 ;  /* 0x0000001300137306 */ /* 0x000ea20000001400 */
[----:B----4-:R-:W-:-:S07]  /*47a0*/  FMUL.FTZ R33, R33, R18 ;  /* 0x0000001221217220 */ /* 0x010fce0000410000 */
[----:B------:R-:W4:Y:S01]  /*47b0*/  I2F.S16 R23, R23 ;  /* 0x0000001700177306 */ /* 0x000f220000101400 */
[----:B---3--:R-:W-:-:S07]  /*47c0*/  FMUL.FTZ R29, R29, R18 ;  /* 0x000000121d1d7220 */ /* 0x008fce0000410000 */
[----:B------:R-:W3:Y:S01]  /*47d0*/  I2F.S8 R35, R32 ;  /* 0x0000002000237306 */ /* 0x000ee20000001400 */
[----:B--2---:R-:W-:-:S07]  /*47e0*/  FMUL.FTZ R19, R19, R18 ;  /* 0x0000001213137220 */ /* 0x004fce0000410000 */
[----:B------:R-:W2:Y:S01]  /*47f0*/  I2F.S16 R17, R16 ;  /* 0x0000001000117306 */ /* 0x000ea20000101400 */
[----:B----4-:R-:W-:-:S05]  /*4800*/  FMUL.FTZ R36, R23, R18 ;  /* 0x0000001217247220 */ /* 0x010fca0000410000 */
[----:B------:R-:W-:Y:S02]  /*4810*/  F2FP.PACK_AB R19, R36, R19 ;  /* 0x000000132413723e */ /* 0x000fe400000000ff */
[----:B------:R-:W4:Y:S01]  /*4820*/  I2F.S16 R37, R30 ;  /* 0x0000001e00257306 */ /* 0x000f220000101400 */
[----:B---3--:R-:W-:-:S07]  /*4830*/  FMUL.FTZ R35, R35, R18 ;  /* 0x0000001223237220 */ /* 0x008fce0000410000 */
[----:B------:R-:W3:Y:S01]  /*4840*/  I2F.S16 R31, R28 ;  /* 0x0000001c001f7306 */ /* 0x000ee20000101400 */
[----:B--2---:R-:W-:-:S05]  /*4850*/  FMUL.FTZ R16, R17, R18 ;  /* 0x0000001211107220 */ /* 0x004fca0000410000 */
[----:B------:R-:W-:Y:S01]  /*4860*/  F2FP.PACK_AB R16, R16, R33 ;  /* 0x000000211010723e */ /* 0x000fe200000000ff */
[-C--:B----4-:R-:W-:Y:S02]  /*4870*/  FMUL.FTZ R34, R37, R18.reuse ;  /* 0x0000001225227220 */ /* 0x090fe40000410000 */
[----:B---3--:R-:W-:-:S03]  /*4880*/  FMUL.FTZ R32, R31, R18 ;  /* 0x000000121f207220 */ /* 0x008fc60000410000 */
[----:B------:R-:W-:Y:S02]  /*4890*/  F2FP.PACK_AB R18, R34, R29 ;  /* 0x0000001d2212723e */ /* 0x000fe400000000ff */
[----:B------:R-:W-:-:S04]  /*48a0*/  F2FP.PACK_AB R17, R32, R35 ;  /* 0x000000232011723e */ /* 0x000fc800000000ff */
.L_x_2212:
        /* <DEDUP_REMOVED lines=26> */
.L_x_2211:
[----:B0-----:R-:W-:Y:S05]  /*4a50*/  BSYNC B0 ;  /* 0x0000000000007941 */ /* 0x001fea0003800000 */
.L_x_2210:
[----:B------:R-:W-:Y:S06]  /*4a60*/  BAR.SYNC.DEFER_BLOCKING 0x0 ;  /* 0x0000000000007b1d */ /* 0x000fec0000010000 */
[----:B------:R-:W-:Y:S05]  /*4a70*/  @P0 BRA `(.L_x_2213) ;  /* 0x0000064000000947 */ /* 0x000fea0003800000 */
[C---:B-----5:R-:W-:Y:S01]  /*4a80*/  LOP3.LUT R8, R2.reuse, 0xffffffe0, RZ, 0xc0, !PT ;  /* 0xffffffe002087812 */ /* 0x060fe200078ec0ff */
        /* <DEDUP_REMOVED lines=16> */
.L_x_2214:
[----:B------:R-:W-:Y:S01]  /*4b90*/  WARPSYNC 0xffffffff ;  /* 0xffffffff00007948 */ /* 0x000fe20003800000 */
[----:B------:R-:W-:Y:S06]  /*4ba0*/  BAR.SYNC.DEFER_BLOCKING 0x0 ;  /* 0x0000000000007b1d */ /* 0x000fec0000010000 */
[----:B------:R-:W-:Y:S01]  /*4bb0*/  BSSY B0, `(.L_x_2215) ;  /* 0x0000013000007945 */ /* 0x000fe20003800000 */
        /* <DEDUP_REMOVED lines=18> */
.L_x_2216:
[----:B------:R-:W-:Y:S05]  /*4ce0*/  BSYNC B0 ;  /* 0x0000000000007941 */ /* 0x000fea0003800000 */
.L_x_2215:
        /* <DEDUP_REMOVED lines=8> */
.L_x_2218:
[----:B------:R-:W-:Y:S05]  /*4d70*/  BSYNC B0 ;  /* 0x0000000000007941 */ /* 0x000fea0003800000 */
.L_x_2217:
        /* <DEDUP_REMOVED lines=20> */
.L_x_2220:
[----:B------:R-:W-:Y:S05]  /*4ec0*/  BSYNC B0 ;  /* 0x0000000000007941 */ /* 0x000fea0003800000 */
.L_x_2219:
        /* <DEDUP_REMOVED lines=8> */
.L_x_2222:
[----:B------:R-:W-:Y:S05]  /*4f50*/  BSYNC B0 ;  /* 0x0000000000007941 */ /* 0x000fea0003800000 */
.L_x_2221:
        /* <DEDUP_REMOVED lines=20> */
.L_x_2224:
[----:B------:R-:W-:Y:S05]  /*50a0*/  BSYNC B0 ;  /* 0x0000000000007941 */ /* 0x000fea0003800000 */
.L_x_2223:
[----:B------:R-:W-:Y:S06]  /*50b0*/  BAR.SYNC.DEFER_BLOCKING 0x0 ;  /* 0x0000000000007b1d */ /* 0x000fec0000010000 */
.L_x_2213:
        /* <DEDUP_REMOVED lines=17> */
.L_x_2225:
[----:B------:R-:W-:Y:S02]  /*51d0*/  IMAD.MOV.U32 R8, RZ, RZ, c[0x0][0x250] ;  /* 0x00009400ff087624 */ /* 0x000fe400078e00ff */
[----:B------:R-:W-:-:S05]  /*51e0*/  IMAD.MOV.U32 R9, RZ, RZ, c[0x0][0x254] ;  /* 0x00009500ff097624 */ /* 0x000fca00078e00ff */
[----:B------:R-:W4:Y:S01]  /*51f0*/  LDG.E R8, [R8.64] ;  /* 0x0000002408087981 */ /* 0x000f22000c1e1900 */
[----:B------:R-:W-:Y:S01]  /*5200*/  IADD3 R22, R22, UR43, RZ ;  /* 0x0000002b16167c10 */ /* 0x000fe2000fffe0ff */
        /* <DEDUP_REMOVED lines=16> */
[----:B------:R-:W-:Y:S02]  /*5310*/  PRMT R6, R9, 0x7710, RZ ;  /* 0x0000771009067816 */ /* 0x000fe400000000ff */
[----:B------:R-:W-:Y:S01]  /*5320*/  SHF.L.U64.HI R9, R11, 0x8, RZ ;  /* 0x000000080b097819 */ /* 0x000fe200000102ff */
[----:B------:R-:W4:Y:S01]  /*5330*/  F2I.S8.NTZ R3, R3 ;  /* 0x0000000300037305 */ /* 0x000f220000202100 */
[----:B-----5:R-:W-:-:S04]  /*5340*/  PRMT R7, R5, 0x8880, RZ ;  /* 0x0000888005077816 */ /* 0x020fc800000000ff */
[----:B------:R-:W-:Y:S02]  /*5350*/  PRMT R5, R7, 0x7710, RZ ;  /* 0x0000771007057816 */ /* 0x000fe400000000ff */
[----:B------:R-:W-:Y:S01]  /*5360*/  LOP3.LUT R7, R6, 0xff, RZ, 0xc0, !PT ;  /* 0x000000ff06077812 */ /* 0x000fe200078ec0ff */
[----:B------:R-:W5:Y:S01]  /*5370*/  F2I.S8.NTZ R20, R20 ;  /* 0x0000001400147305 */ /* 0x000f620000202100 */
[----:B------:R-:W-:Y:S02]  /*5380*/  LOP3.LUT R6, R5, 0xff, RZ, 0xc0, !PT ;  /* 0x000000ff05067812 */ /* 0x000fe400078ec0ff */
[----:B0-----:R-:W-:Y:S02]  /*5390*/  PRMT R2, R4, 0x8880, RZ ;  /* 0x0000888004027816 */ /* 0x001fe400000000ff */
[----:B------:R-:W-:Y:S02]  /*53a0*/  SHF.L.U64.HI R4, R7, 0x10, RZ ;  /* 0x0000001007047819 */ /* 0x000fe400000102ff */
[----:B------:R-:W-:Y:S01]  /*53b0*/  SHF.L.U64.HI R5, R6, 0x18, RZ ;  /* 0x0000001806057819 */ /* 0x000fe200000102ff */
[----:B------:R-:W0:Y:S01]  /*53c0*/  F2I.S8.NTZ R0, R0 ;  /* 0x0000000000007305 */ /* 0x000e220000202100 */
[----:B------:R-:W-:-:S02]  /*53d0*/  PRMT R2, R2, 0x7710, RZ ;  /* 0x0000771002027816 */ /* 0x000fc400000000ff */
[----:B------:R-:W-:Y:S02]  /*53e0*/  LOP3.LUT R5, R5, R4, R9, 0xfe, !PT ;  /* 0x0000000405057212 */ /* 0x000fe400078efe09 */
[----:B----4-:R-:W-:Y:S02]  /*53f0*/  PRMT R3, R3, 0x8880, RZ ;  /* 0x0000888003037816 */ /* 0x010fe400000000ff */
[----:B------:R-:W-:Y:S01]  /*5400*/  LOP3.LUT R4, R2, 0xff, RZ, 0xc0, !PT ;  /* 0x000000ff02047812 */ /* 0x000fe200078ec0ff */
[----:B------:R-:W4:Y:S01]  /*5410*/  F2I.S8.NTZ R8, R8 ;  /* 0x0000000800087305 */ /* 0x000f220000202100 */
[----:B-----5:R-:W-:Y:S02]  /*5420*/  PRMT R20, R20, 0x8880, RZ ;  /* 0x0000888014147816 */ /* 0x020fe400000000ff */
[----:B------:R-:W-:Y:S02]  /*5430*/  PRMT R2, R3, 0x7710, RZ ;  /* 0x0000771003027816 */ /* 0x000fe400000000ff */
[----:B------:R-:W-:-:S02]  /*5440*/  LOP3.LUT R4, R4, 0xffffff00, R5, 0xf8, !PT ;  /* 0xffffff0004047812 */ /* 0x000fc400078ef805 */
[----:B------:R-:W-:Y:S02]  /*5450*/  PRMT R3, R2, 0x7604, RZ ;  /* 0x0000760402037816 */ /* 0x000fe400000000ff */
[----:B0-----:R-:W-:Y:S02]  /*5460*/  PRMT R5, R0, 0x8880, RZ ;  /* 0x0000888000057816 */ /* 0x001fe400000000ff */
[----:B------:R-:W-:Y:S02]  /*5470*/  PRMT R0, R20, 0x7710, RZ ;  /* 0x0000771014007816 */ /* 0x000fe400000000ff */
[----:B------:R-:W-:Y:S01]  /*5480*/  PRMT R2, R5, 0x7710, RZ ;  /* 0x0000771005027816 */ /* 0x000fe200000000ff */
[----:B------:R-:W-:Y:S01]  /*5490*/  IMAD.U32 R5, R7, 0x10000, RZ ;  /* 0x0001000007057824 */ /* 0x000fe200078e00ff */
[----:B------:R-:W-:Y:S02]  /*54a0*/  PRMT R0, R0, 0x6540, R11 ;  /* 0x0000654000007816 */ /* 0x000fe4000000000b */
[----:B------:R-:W-:-:S02]  /*54b0*/  LOP3.LUT R3, R3, 0xffff00ff, R4, 0xf8, !PT ;  /* 0xffff00ff03037812 */ /* 0x000fc400078ef804 */
[----:B------:R-:W-:Y:S02]  /*54c0*/  PRMT R2, R2, 0x7054, RZ ;  /* 0x0000705402027816 */ /* 0x000fe400000000ff */
[----:B----4-:R-:W-:Y:S02]  /*54d0*/  PRMT R8, R8, 0x8880, RZ ;  /* 0x0000888008087816 */ /* 0x010fe400000000ff */
        /* <DEDUP_REMOVED lines=9> */
.L_x_2170:
[----:B------:R-:W-:Y:S01]  /*5570*/  IMAD.MOV.U32 R26, RZ, RZ, R7 ;  /* 0x000000ffff1a7224 */ /* 0x000fe200078e0007 */
[----:B------:R-:W-:Y:S01]  /*5580*/  MOV R24, 0x55d0 ;  /* 0x000055d000187802 */ /* 0x000fe20000000f00 */
[----:B------:R-:W-:Y:S02]  /*5590*/  IMAD.MOV.U32 R27, RZ, RZ, 0x10 ;  /* 0x00000010ff1b7424 */ /* 0x000fe400078e00ff */
[----:B------:R-:W-:Y:S02]  /*55a0*/  IMAD.MOV.U32 R28, RZ, RZ, 0x1f ;  /* 0x0000001fff1c7424 */ /* 0x000fe400078e00ff */
[----:B------:R-:W-:Y:S02]  /*55b0*/  IMAD.MOV.U32 R29, RZ, RZ, -0x1 ;  /* 0xffffffffff1d7424 */ /* 0x000fe400078e00ff */
[----:B-1----:R-:W-:Y:S05]  /*55c0*/  CALL.REL.NOINC `($__internal_17_$__cuda_sm70_shflsync_bfly_p) ;  /* 0x0000046000007944 */ /* 0x002fea0003c00000 */
[----:B-1----:R-:W-:Y:S01]  /*55d0*/  MOV R0, R26 ;  /* 0x0000001a00007202 */ /* 0x002fe20000000f00 */
[----:B0-----:R-:W-:Y:S05]  /*55e0*/  BRA `(.L_x_2226) ;  /* 0xffffc2a000007947 */ /* 0x001fea000383ffff */
.L_x_2171:
[----:B------:R-:W-:Y:S01]  /*55f0*/  IMAD.MOV.U32 R26, RZ, RZ, R7 ;  /* 0x000000ffff1a7224 */ /* 0x000fe200078e0007 */
[----:B------:R-:W-:Y:S01]  /*5600*/  MOV R24, 0x5650 ;  /* 0x0000565000187802 */ /* 0x000fe20000000f00 */
[----:B------:R-:W-:-:S02]  /*5610*/  IMAD.MOV.U32 R27, RZ, RZ, 0x8 ;  /* 0x00000008ff1b7424 */ /* 0x000fc400078e00ff */
[----:B------:R-:W-:Y:S02]  /*5620*/  IMAD.MOV.U32 R28, RZ, RZ, 0x1f ;  /* 0x0000001fff1c7424 */ /* 0x000fe400078e00ff */
[----:B------:R-:W-:Y:S02]  /*5630*/  IMAD.MOV.U32 R29, RZ, RZ, -0x1 ;  /* 0xffffffffff1d7424 */ /* 0x000fe400078e00ff */
[----:B-1----:R-:W-:Y:S05]  /*5640*/  CALL.REL.NOINC `($__internal_17_$__cuda_sm70_shflsync_bfly_p) ;  /* 0x000003e000007944 */ /* 0x002fea0003c00000 */
[----:B-1----:R-:W-:Y:S01]  /*5650*/  FADD.FTZ R7, R7, R26 ;  /* 0x0000001a07077221 */ /* 0x002fe20000010000 */
[----:B------:R-:W-:Y:S01]  /*5660*/  MOV R24, 0x56c0 ;  /* 0x000056c000187802 */ /* 0x000fe20000000f00 */
[----:B0-----:R-:W-:Y:S02]  /*5670*/  IMAD.MOV.U32 R27, RZ, RZ, 0x4 ;  /* 0x00000004ff1b7424 */ /* 0x001fe400078e00ff */
[----:B------:R-:W-:Y:S02]  /*5680*/  IMAD.MOV.U32 R28, RZ, RZ, 0x1f ;  /* 0x0000001fff1c7424 */ /* 0x000fe400078e00ff */
[----:B------:R-:W-:Y:S02]  /*5690*/  IMAD.MOV.U32 R29, RZ, RZ, -0x1 ;  /* 0xffffffffff1d7424 */ /* 0x000fe400078e00ff */
[----:B------:R-:W-:-:S02]  /*56a0*/  IMAD.MOV.U32 R26, RZ, RZ, R7 ;  /* 0x000000ffff1a7224 */ /* 0x000fc400078e0007 */
[----:B------:R-:W-:Y:S05]  /*56b0*/  CALL.REL.NOINC `($__internal_17_$__cuda_sm70_shflsync_bfly_p) ;  /* 0x0000037000007944 */ /* 0x000fea0003c00000 */
[----:B-1----:R-:W-:Y:S01]  /*56c0*/  FADD.FTZ R7, R7, R26 ;  /* 0x0000001a07077221 */ /* 0x002fe20000010000 */
[----:B------:R-:W-:Y:S01]  /*56d0*/  MOV R24, 0x5730 ;  /* 0x0000573000187802 */ /* 0x000fe20000000f00 */
[----:B0-----:R-:W-:-:S02]  /*56e0*/  IMAD.MOV.U32 R27, RZ, RZ, 0x2 ;  /* 0x00000002ff1b7424 */ /* 0x001fc400078e00ff */
[----:B------:R-:W-:Y:S02]  /*56f0*/  IMAD.MOV.U32 R28, RZ, RZ, 0x1f ;  /* 0x0000001fff1c7424 */ /* 0x000fe400078e00ff */
[----:B------:R-:W-:Y:S02]  /*5700*/  IMAD.MOV.U32 R29, RZ, RZ, -0x1 ;  /* 0xffffffffff1d7424 */ /* 0x000fe400078e00ff */
[----:B------:R-:W-:Y:S02]  /*5710*/  IMAD.MOV.U32 R26, RZ, RZ, R7 ;  /* 0x000000ffff1a7224 */ /* 0x000fe400078e0007 */
[----:B------:R-:W-:Y:S05]  /*5720*/  CALL.REL.NOINC `($__internal_17_$__cuda_sm70_shflsync_bfly_p) ;  /* 0x0000030000007944 */ /* 0x000fea0003c00000 */
[----:B-1----:R-:W-:Y:S01]  /*5730*/  FADD.FTZ R4, R7, R26 ;  /* 0x0000001a07047221 */ /* 0x002fe20000010000 */
[----:B------:R-:W-:Y:S01]  /*5740*/  MOV R24, 0x57a0 ;  /* 0x000057a000187802 */ /* 0x000fe20000000f00 */
[----:B0-----:R-:W-:Y:S02]  /*5750*/  IMAD.MOV.U32 R27, RZ, RZ, 0x1 ;  /* 0x00000001ff1b7424 */ /* 0x001fe400078e00ff */
[----:B------:R-:W-:Y:S02]  /*5760*/  IMAD.MOV.U32 R28, RZ, RZ, 0x1f ;  /* 0x0000001fff1c7424 */ /* 0x000fe400078e00ff */
[----:B------:R-:W-:-:S02]  /*5770*/  IMAD.MOV.U32 R29, RZ, RZ, -0x1 ;  /* 0xffffffffff1d7424 */ /* 0x000fc400078e00ff */
[----:B------:R-:W-:Y:S02]  /*5780*/  IMAD.MOV.U32 R26, RZ, RZ, R4 ;  /* 0x000000ffff1a7224 */ /* 0x000fe400078e0004 */
[----:B------:R-:W-:Y:S05]  /*5790*/  CALL.REL.NOINC `($__internal_17_$__cuda_sm70_shflsync_bfly_p) ;  /* 0x0000029000007944 */ /* 0x000fea0003c00000 */
[----:B-1----:R-:W-:Y:S01]  /*57a0*/  IMAD.MOV.U32 R5, RZ, RZ, R26 ;  /* 0x000000ffff057224 */ /* 0x002fe200078e001a */
[----:B0-----:R-:W-:Y:S05]  /*57b0*/  BRA `(.L_x_2227) ;  /* 0xffffc16000007947 */ /* 0x001fea000383ffff */
.L_x_2176:
[----:B------:R-:W-:Y:S01]  /*57c0*/  IMAD.MOV.U32 R26, RZ, RZ, R37 ;  /* 0x000000ffff1a7224 */ /* 0x000fe200078e0025 */
[----:B------:R-:W-:Y:S01]  /*57d0*/  MOV R24, 0x5820 ;  /* 0x0000582000187802 */ /* 0x000fe20000000f00 */
[----:B------:R-:W-:Y:S02]  /*57e0*/  IMAD.MOV.U32 R27, RZ, RZ, 0x2 ;  /* 0x00000002ff1b7424 */ /* 0x000fe400078e00ff */
[----:B------:R-:W-:Y:S02]  /*57f0*/  IMAD.MOV.U32 R28, RZ, RZ, 0x1f ;  /* 0x0000001fff1c7424 */ /* 0x000fe400078e00ff */
[----:B------:R-:W-:Y:S02]  /*5800*/  IMAD.MOV.U32 R29, RZ, RZ, -0x1 ;  /* 0xffffffffff1d7424 */ /* 0x000fe400078e00ff */
[----:B------:R-:W-:Y:S05]  /*5810*/  CALL.REL.NOINC `($__internal_17_$__cuda_sm70_shflsync_bfly_p) ;  /* 0x0000021000007944 */ /* 0x000fea0003c00000 */
[----:B-1----:R-:W-:Y:S01]  /*5820*/  MOV R24, R26 ;  /* 0x0000001a00187202 */ /* 0x002fe20000000f00 */
[----:B0-----:R-:W-:Y:S05]  /*5830*/  BRA `(.L_x_2228) ;  /* 0xffffcc2000007947 */ /* 0x001fea000383ffff */
.L_x_2177:
[----:B------:R-:W-:Y:S01]  /*5840*/  IMAD.MOV.U32 R26, RZ, RZ, R37 ;  /* 0x000000ffff1a7224 */ /* 0x000fe200078e0025 */
[----:B------:R-:W-:Y:S01]  /*5850*/  MOV R24, 0x58a0 ;  /* 0x000058a000187802 */ /* 0x000fe20000000f00 */
[----:B------:R-:W-:-:S02]  /*5860*/  IMAD.MOV.U32 R27, RZ, RZ, 0x1 ;  /* 0x00000001ff1b7424 */ /* 0x000fc400078e00ff */
[----:B------:R-:W-:Y:S02]  /*5870*/  IMAD.MOV.U32 R28, RZ, RZ, 0x1f ;  /* 0x0000001fff1c7424 */ /* 0x000fe400078e00ff */
[----:B------:R-:W-:Y:S02]  /*5880*/  IMAD.MOV.U32 R29, RZ, RZ, -0x1 ;  /* 0xffffffffff1d7424 */ /* 0x000fe400078e00ff */
[----:B------:R-:W-:Y:S05]  /*5890*/  CALL.REL.NOINC `($__internal_17_$__cuda_sm70_shflsync_bfly_p) ;  /* 0x0000019000007944 */ /* 0x000fea0003c00000 */
[----:B-1----:R-:W-:Y:S01]  /*58a0*/  IMAD.MOV.U32 R24, RZ, RZ, R26 ;  /* 0x000000ffff187224 */ /* 0x002fe200078e001a */
[----:B0-----:R-:W-:Y:S05]  /*58b0*/  BRA `(.L_x_2229) ;  /* 0xffffcbd000007947 */ /* 0x001fea000383ffff */
.L_x_2181:
[----:B------:R-:W-:Y:S01]  /*58c0*/  IMAD.MOV.U32 R26, RZ, RZ, R3 ;  /* 0x000000ffff1a7224 */ /* 0x000fe200078e0003 */
[----:B------:R-:W-:Y:S01]  /*58d0*/  MOV R24, 0x5920 ;  /* 0x0000592000187802 */ /* 0x000fe20000000f00 */
[----:B------:R-:W-:Y:S02]  /*58e0*/  IMAD.MOV.U32 R27, RZ, RZ, 0x10 ;  /* 0x00000010ff1b7424 */ /* 0x000fe400078e00ff */
[----:B------:R-:W-:Y:S02]  /*58f0*/  IMAD.MOV.U32 R28, RZ, RZ, 0x1f ;  /* 0x0000001fff1c7424 */ /* 0x000fe400078e00ff */
[----:B------:R-:W-:Y:S02]  /*5900*/  IMAD.MOV.U32 R29, RZ, RZ, -0x1 ;  /* 0xffffffffff1d7424 */ /* 0x000fe400078e00ff */
[----:B01234-:R-:W-:Y:S05]  /*5910*/  CALL.REL.NOINC `($__internal_17_$__cuda_sm70_shflsync_bfly_p) ;  /* 0x0000011000007944 */ /* 0x01ffea0003c00000 */
[----:B-1----:R-:W-:Y:S01]  /*5920*/  IMAD.MOV.U32 R0, RZ, RZ, R26 ;  /* 0x000000ffff007224 */ /* 0x002fe200078e001a */
[----:B0-----:R-:W-:Y:S05]  /*5930*/  BRA `(.L_x_2230) ;  /* 0xffffcd7000007947 */ /* 0x001fea000383ffff */
.L_x_2182:
[----:B------:R-:W-:Y:S01]  /*5940*/  IMAD.MOV.U32 R26, RZ, RZ, R5 ;  /* 0x000000ffff1a7224 */ /* 0x000fe200078e0005 */
[----:B------:R-:W-:Y:S01]  /*5950*/  MOV R24, 0x59a0 ;  /* 0x000059a000187802 */ /* 0x000fe20000000f00 */
[----:B------:R-:W-:-:S02]  /*5960*/  IMAD.MOV.U32 R27, RZ, RZ, 0x8 ;  /* 0x00000008ff1b7424 */ /* 0x000fc400078e00ff */
[----:B------:R-:W-:Y:S02]  /*5970*/  IMAD.MOV.U32 R28, RZ, RZ, 0x1f ;  /* 0x0000001fff1c7424 */ /* 0x000fe400078e00ff */
[----:B------:R-:W-:Y:S02]  /*5980*/  IMAD.MOV.U32 R29, RZ, RZ, -0x1 ;  /* 0xffffffffff1d7424 */ /* 0x000fe400078e00ff */
[----:B0123--:R-:W-:Y:S05]  /*5990*/  CALL.REL.NOINC `($__internal_17_$__cuda_sm70_shflsync_bfly_p) ;  /* 0x0000009000007944 */ /* 0x00ffea0003c00000 */
[----:B-1----:R-:W-:Y:S01]  /*59a0*/  FMNMX.FTZ R0, R5, R26, !PT ;  /* 0x0000001a05007209 */ /* 0x002fe20007810000 */
[----:B0-----:R-:W-:Y:S01]  /*59b0*/  IMAD.MOV.U32 R27, RZ, RZ, 0x4 ;  /* 0x00000004ff1b7424 */ /* 0x001fe200078e00ff */
[----:B------:R-:W-:Y:S01]  /*59c0*/  MOV R24, 0x5a10 ;  /* 0x00005a1000187802 */ /* 0x000fe20000000f00 */
[----:B------:R-:W-:Y:S02]  /*59d0*/  IMAD.MOV.U32 R28, RZ, RZ, 0x1f ;  /* 0x0000001fff1c7424 */ /* 0x000fe400078e00ff */
[----:B------:R-:W-:Y:S02]  /*59e0*/  IMAD.MOV.U32 R29, RZ, RZ, -0x1 ;  /* 0xffffffffff1d7424 */ /* 0x000fe400078e00ff */
[----:B------:R-:W-:Y:S02]  /*59f0*/  IMAD.MOV.U32 R26, RZ, RZ, R0 ;  /* 0x000000ffff1a7224 */ /* 0x000fe400078e0000 */
[----:B------:R-:W-:Y:S05]  /*5a00*/  CALL.REL.NOINC `($__internal_17_$__cuda_sm70_shflsync_bfly_p) ;  /* 0x0000002000007944 */ /* 0x000fea0003c00000 */
[----:B-1----:R-:W-:Y:S01]  /*5a10*/  IMAD.MOV.U32 R3, RZ, RZ, R26 ;  /* 0x000000ffff037224 */ /* 0x002fe200078e001a */
[----:B0-----:R-:W-:Y:S05]  /*5a20*/  BRA `(.L_x_2231) ;  /* 0xffffccd000007947 */ /* 0x001fea000383ffff */
        .weak           $__internal_17_$__cuda_sm70_shflsync_bfly_p
        .type           $__internal_17_$__cuda_sm70_shflsync_bfly_p,@function
        .size           $__internal_17_$__cuda_sm70_shflsync_bfly_p,(.L_x_2742 - $__internal_17_$__cuda_sm70_shflsync_bfly_p)
$__internal_17_$__cuda_sm70_shflsync_bfly_p:
[----:B------:R-:W-:Y:S01]  /*5a30*/  IMAD.MOV.U32 R25, RZ, RZ, 0x0 ;  /* 0x00000000ff197424 */ /* 0x000fe200078e00ff */
[----:B------:R-:W-:Y:S04]  /*5a40*/  WARPSYNC R29 ;  /* 0x0000001d00007348 */ /* 0x000fe80003800000 */
[----:B------:R0:W1:Y:S01]  /*5a50*/  SHFL.BFLY PT, R26, R26, R27, R28 ;  /* 0x0c00001b1a1a7389 */ /* 0x00006200000e001c */
[----:B------:R-:W-:Y:S05]  /*5a60*/  RET.REL.NODEC R24 `(_ZN4mmha33masked_multihead_attention_kernelItLi48ELi64ELi4ELi8ELi64ELb0ELb0EEEv26Multihead_attention_paramsIT_XT5_EE) ;  /* 0xffffa59018007950 */ /* 0x000fea0003c3ffff */
.L_x_2232:
        /* <DEDUP_REMOVED lines=9> */
.L_x_2742:


//--------------------- .text._ZN4mmha33masked_multihead_attention_kernelIfLi48ELi64ELi1ELi16ELi256ELb0ELb1EEEv26Multihead_attention_paramsIT_XT5_EE --------------------------
	.section	.text._ZN4mmha33masked_multihead_attention_kernelIfLi48ELi64ELi1ELi16ELi256ELb0ELb1EEEv26Multihead_attention_paramsIT_XT5_EE,"ax",@progbits
	.sectioninfo	@"SHI_REGISTERS=163"
	.align	128
        .global         _ZN4mmha33masked_multihead_attention_kernelIfLi48ELi64ELi1ELi16ELi256ELb0ELb1EEEv26Multihead_attention_paramsIT_XT5_EE
        .type           _ZN4mmha33masked_multihead_attention_kernelIfLi48ELi64ELi1ELi16ELi256ELb0ELb1EEEv26Multihead_attention_paramsIT_XT5_EE,@function
        .size           _ZN4mmha33masked_multihead_attention_kernelIfLi48ELi64ELi1ELi16ELi256ELb0ELb1EEEv26Multihead_attention_paramsIT_XT5_EE,(.L_x_2743 - _ZN4mmha33masked_multihead_attention_kernelIfLi48ELi64ELi1ELi16ELi256ELb0ELb1EEEv26Multihead_attention_paramsIT_XT5_EE)
        .other          _ZN4mmha33masked_multihead_attention_kernelIfLi48ELi64ELi1ELi16ELi256ELb0ELb1EEEv26Multihead_attention_paramsIT_XT5_EE,@"STO_CUDA_ENTRY STV_DEFAULT"
_ZN4mmha33masked_multihead_attention_kernelIfLi48ELi64ELi1ELi16ELi256ELb0ELb1EEEv26Multihead_attention_paramsIT_XT5_EE:
.text._ZN4mmha33masked_multihead_attention_kernelIfLi48ELi64ELi1ELi16ELi256ELb0ELb1EEEv26Multihead_attention_paramsIT_XT5_EE:
        /* <DEDUP_REMOVED lines=11> */
.L_x_2233:
[----:B------:R-:W-:Y:S02]  /*00b0*/  ISETP.NE.U32.AND P0, PT, RZ, c[0x0][0x280], PT ;  /* 0x0000a000ff007a0c */ /* 0x000fe40003f05070 */
[----:B------:R-:W-:Y:S02]  /*00c0*/  IABS R7, c[0x0][0x1d0] ;  /* 0x0000740000077a13 */ /* 0x000fe40000000000 */
[----:B------:R-:W-:Y:S02]  /*00d0*/  ISETP.NE.AND.EX P0, PT, RZ, c[0x0][0x284], PT, P0 ;  /* 0x0000a100ff007a0c */ /* 0x000fe40003f05300 */
[----:B------:R-:W1:Y:S11]  /*00e0*/  I2F.RP R0, R7 ;  /* 0x0000000700007306 */ /* 0x000e760000209400 */
[----:B------:R-:W-:-:S04]  /*00f0*/  @P0 IMAD.MOV.U32 R3, RZ, RZ, 0x4 ;  /* 0x00000004ff030424 */ /* 0x000fc800078e00ff */
[----:B0-----:R-:W-:Y:S01]  /*0100*/  @P0 IMAD.WIDE R2, R28, R3, c[0x0][0x280] ;  /* 0x0000a0001c020625 */ /* 0x001fe200078e0203 */
[----:B-1----:R-:W0:Y:S05]  /*0110*/  MUFU.RCP R0, R0 ;  /* 0x0000000000007308 */ /* 0x002e2a0000001000 */
[----:B------:R1:W2:Y:S01]  /*0120*/  @P0 LDG.E R3, [R2.64] ;  /* 0x0000002402030981 */ /* 0x0002a2000c1e1900 */
[----:B0-----:R-:W-:-:S04]  /*0130*/  IADD3 R4, R0, 0xffffffe, RZ ;  /* 0x0ffffffe00047810 */ /* 0x001fc80007ffe0ff */
[----:B------:R0:W3:Y:S01]  /*0140*/  F2I.FTZ.U32.TRUNC.NTZ R5, R4 ;  /* 0x0000000400057305 */ /* 0x0000e2000021f000 */
[----:B------:R-:W-:Y:S01]  /*0150*/  IABS R0, R28 ;  /* 0x0000001c00007213 */ /* 0x000fe20000000000 */
[----:B0-----:R-:W-:Y:S02]  /*0160*/  IMAD.MOV.U32 R4, RZ, RZ, RZ ;  /* 0x000000ffff047224 */ /* 0x001fe400078e00ff */
[----:B---3--:R-:W-:-:S04]  /*0170*/  IMAD.MOV R6, RZ, RZ, -R5 ;  /* 0x000000ffff067224 */ /* 0x008fc800078e0a05 */
[----:B------:R-:W-:-:S04]  /*0180*/  IMAD R9, R6, R7, RZ ;  /* 0x0000000706097224 */ /* 0x000fc800078e02ff */
[----:B------:R-:W-:-:S06]  /*0190*/  IMAD.HI.U32 R5, R5, R9, R4 ;  /* 0x0000000905057227 */ /* 0x000fcc00078e0004 */
[----:B------:R-:W-:-:S05]  /*01a0*/  IMAD.HI.U32 R5, R5, R0, RZ ;  /* 0x0000000005057227 */ /* 0x000fca00078e00ff */
[----:B------:R-:W-:-:S05]  /*01b0*/  IADD3 R4, -R5, RZ, RZ ;  /* 0x000000ff05047210 */ /* 0x000fca0007ffe1ff */
[----:B------:R-:W-:-:S05]  /*01c0*/  IMAD R0, R7, R4, R0 ;  /* 0x0000000407007224 */ /* 0x000fca00078e0200 */
[----:B------:R-:W-:Y:S02]  /*01d0*/  ISETP.GT.U32.AND P3, PT, R7, R0, PT ;  /* 0x000000000700720c */ /* 0x000fe40003f64070 */
[----:B------:R-:W-:-:S11]  /*01e0*/  IABS R8, c[0x0][0x1d4] ;  /* 0x0000750000087a13 */ /* 0x000fd60000000000 */
[----:B------:R-:W-:-:S05]  /*01f0*/  @!P3 IMAD.IADD R0, R0, 0x1, -R7 ;  /* 0x000000010000b824 */ /* 0x000fca00078e0a07 */
[----:B------:R-:W-:Y:S02]  /*0200*/  ISETP.GE.U32.AND P2, PT, R0, R7, PT ;  /* 0x000000070000720c */ /* 0x000fe40003f46070 */
[----:B------:R-:W-:-:S04]  /*0210*/  LOP3.LUT R0, R28, c[0x0][0x1d0], RZ, 0x3c, !PT ;  /* 0x000074001c007a12 */ /* 0x000fc800078e3cff */
[----:B------:R-:W-:Y:S02]  /*0220*/  ISETP.GE.AND P4, PT, R0, RZ, PT ;  /* 0x000000ff0000720c */ /* 0x000fe40003f86270 */
[----:B------:R-:W0:Y:S08]  /*0230*/  I2F.RP R0, R8 ;  /* 0x0000000800007306 */ /* 0x000e300000209400 */
[----:B0-----:R-:W0:Y:S02]  /*0240*/  MUFU.RCP R0, R0 ;  /* 0x0000000000007308 */ /* 0x001e240000001000 */
[----:B0-----:R-:W-:-:S06]  /*0250*/  IADD3 R6, R0, 0xffffffe, RZ ;  /* 0x0ffffffe00067810 */ /* 0x001fcc0007ffe0ff */
[----:B------:R-:W0:Y:S02]  /*0260*/  F2I.FTZ.U32.TRUNC.NTZ R7, R6 ;  /* 0x0000000600077305 */ /* 0x000e24000021f000 */
[----:B0-----:R-:W-:Y:S02]  /*0270*/  IMAD.MOV R9, RZ, RZ, -R7 ;  /* 0x000000ffff097224 */ /* 0x001fe400078e0a07 */
[----:B------:R-:W-:Y:S01]  /*0280*/  IMAD.MOV.U32 R6, RZ, RZ, RZ ;  /* 0x000000ffff067224 */ /* 0x000fe200078e00ff */
[----:B------:R-:W-:Y:S02]  /*0290*/  ISETP.NE.U32.AND P1, PT, RZ, c[0x0][0x240], PT ;  /* 0x00009000ff007a0c */ /* 0x000fe40003f25070 */
[----:B------:R-:W-:Y:S02]  /*02a0*/  @!P3 IADD3 R5, R5, 0x1, RZ ;  /* 0x000000010505b810 */ /* 0x000fe40007ffe0ff */
[----:B------:R-:W-:Y:S01]  /*02b0*/  ISETP.NE.AND P3, PT, RZ, c[0x0][0x1d0], PT ;  /* 0x00007400ff007a0c */ /* 0x000fe20003f65270 */
[----:B------:R-:W0:Y:S01]  /*02c0*/  S2R R17, SR_TID.X ;  /* 0x0000000000117919 */ /* 0x000e220000002100 */
[----:B------:R-:W-:-:S02]  /*02d0*/  ISETP.NE.AND.EX P1, PT, RZ, c[0x0][0x244], PT, P1 ;  /* 0x00009100ff007a0c */ /* 0x000fc40003f25310 */
[----:B------:R-:W-:Y:S01]  /*02e0*/  @P2 IADD3 R5, R5, 0x1, RZ ;  /* 0x0000000105052810 */ /* 0x000fe20007ffe0ff */
[----:B------:R-:W3:Y:S04]  /*02f0*/  S2R R147, SR_CTAID.X ;  /* 0x0000000000937919 */ /* 0x000ee80000002500 */
[----:B------:R-:W-:Y:S01]  /*0300*/  IMAD.MOV.U32 R34, RZ, RZ, R5 ;  /* 0x000000ffff227224 */ /* 0x000fe200078e0005 */
[----:B-1----:R-:W-:-:S03]  /*0310*/  HFMA2.MMA R2, -RZ, RZ, 0, 0 ;  /* 0x00000000ff027435 */ /* 0x002fc600000001ff */
[----:B------:R-:W-:Y:S01]  /*0320*/  @!P4 IMAD.MOV R34, RZ, RZ, -R34 ;  /* 0x000000ffff22c224 */ /* 0x000fe200078e0a22 */
[----:B------:R-:W-:Y:S01]  /*0330*/  @!P3 LOP3.LUT R34, RZ, c[0x0][0x1d0], RZ, 0x33, !PT ;  /* 0x00007400ff22ba12 */ /* 0x000fe200078e33ff */
[----:B------:R-:W-:-:S04]  /*0340*/  @P1 IMAD.MOV.U32 R5, RZ, RZ, 0x4 ;  /* 0x00000004ff051424 */ /* 0x000fc800078e00ff */
[----:B------:R-:W-:-:S04]  /*0350*/  @P1 IMAD.WIDE R4, R34, R5, c[0x0][0x240] ;  /* 0x0000900022041625 */ /* 0x000fc800078e0205 */
[----:B------:R-:W-:Y:S01]  /*0360*/  IMAD.MOV.U32 R0, RZ, RZ, c[0x0][0x258] ;  /* 0x00009600ff007624 */ /* 0x000fe200078e00ff */
[----:B------:R1:W5:Y:S01]  /*0370*/  @P1 LDG.E R2, [R4.64] ;  /* 0x0000002404021981 */ /* 0x000362000c1e1900 */
[----:B0-----:R-:W-:Y:S01]  /*0380*/  ISETP.GE.AND P4, PT, R17, 0x18, PT ;  /* 0x000000181100780c */ /* 0x001fe20003f86270 */
[C---:B---3--:R-:W-:Y:S01]  /*0390*/  IMAD R19, R28.reuse, c[0x0][0x1d8], R147 ;  /* 0x000076001c137a24 */ /* 0x048fe200078e0293 */
[----:B------:R-:W-:Y:S01]  /*03a0*/  MOV R10, c[0x0][0x248] ;  /* 0x00009200000a7a02 */ /* 0x000fe20000000f00 */
[----:B------:R-:W-:Y:S01]  /*03b0*/  IMAD.MOV.U32 R35, RZ, RZ, 0x1 ;  /* 0x00000001ff237424 */ /* 0x000fe200078e00ff */
[----:B------:R-:W-:Y:S01]  /*03c0*/  ISETP.NE.AND P3, PT, RZ, c[0x0][0x1c8], PT ;  /* 0x00007200ff007a0c */ /* 0x000fe20003f65270 */
[----:B------:R-:W-:Y:S02]  /*03d0*/  IMAD R29, R19, 0x30, RZ ;  /* 0x00000030131d7824 */ /* 0x000fe400078e02ff */
[----:B------:R-:W-:Y:S01]  /*03e0*/  IMAD R18, R28, c[0x0][0x1d4], RZ ;  /* 0x000075001c127a24 */ /* 0x000fe200078e02ff */
[----:B------:R-:W-:Y:S01]  /*03f0*/  BSSY B0, `(.L_x_2234) ;  /* 0x000002e000007945 */ /* 0x000fe20003800000 */
[----:B------:R-:W-:-:S04]  /*0400*/  IMAD.WIDE.U32 R10, R35, R10, c[0x2][0x0] ;  /* 0x00800000230a7625 */ /* 0x000fc800078e000a */
[----:B------:R-:W-:Y:S01]  /*0410*/  IMAD R25, R35, c[0x0][0x24c], RZ ;  /* 0x0000930023197a24 */ /* 0x000fe200078e02ff */
[----:B------:R-:W-:Y:S01]  /*0420*/  SHF.R.S32.HI R22, RZ, 0x1f, R18 ;  /* 0x0000001fff167819 */ /* 0x000fe20000011412 */
[----:B------:R-:W-:Y:S02]  /*0430*/  @P4 CS2R R32, SRZ ;  /* 0x0000000000204805 */ /* 0x000fe4000001ff00 */
[----:B------:R-:W-:Y:S01]  /*0440*/  IMAD.IADD R25, R11, 0x1, R25 ;  /* 0x000000010b197824 */ /* 0x000fe200078e0219 */
[----:B--2---:R-:W-:Y:S01]  /*0450*/  @P0 IADD3 R16, R3, c[0x0][0x210], RZ ;  /* 0x0000840003100a10 */ /* 0x004fe20007ffe0ff */
[----:B------:R-:W-:Y:S02]  /*0460*/  IMAD.MOV.U32 R3, RZ, RZ, R9 ;  /* 0x000000ffff037224 */ /* 0x000fe400078e0009 */
[----:B------:R-:W-:Y:S02]  /*0470*/  @!P0 IMAD.MOV.U32 R16, RZ, RZ, c[0x0][0x1ec] ;  /* 0x00007b00ff108624 */ /* 0x000fe400078e00ff */
[----:B------:R-:W-:-:S03]  /*0480*/  IMAD R3, R3, R8, RZ ;  /* 0x0000000803037224 */ /* 0x000fc600078e02ff */
[----:B------:R-:W-:Y:S01]  /*0490*/  IABS R23, R16 ;  /* 0x0000001000177213 */ /* 0x000fe20000000000 */
[----:B------:R-:W-:-:S06]  /*04a0*/  IMAD.HI.U32 R7, R7, R3, R6 ;  /* 0x0000000307077227 */ /* 0x000fcc00078e0006 */
[----:B------:R-:W-:-:S05]  /*04b0*/  IMAD.HI.U32 R7, R7, R23, RZ ;  /* 0x0000001707077227 */ /* 0x000fca00078e00ff */
[----:B------:R-:W-:-:S05]  /*04c0*/  IADD3 R7, -R7, RZ, RZ ;  /* 0x000000ff07077210 */ /* 0x000fca0007ffe1ff */
[----:B------:R-:W-:-:S05]  /*04d0*/  IMAD R23, R8, R7, R23 ;  /* 0x0000000708177224 */ /* 0x000fca00078e0217 */
[----:B------:R-:W-:Y:S02]  /*04e0*/  ISETP.GT.U32.AND P0, PT, R8, R23, PT ;  /* 0x000000170800720c */ /* 0x000fe40003f04070 */
[----:B------:R-:W-:-:S11]  /*04f0*/  ISETP.GE.AND P2, PT, R16, RZ, PT ;  /* 0x000000ff1000720c */ /* 0x000fd60003f46270 */
[----:B------:R-:W-:Y:S01]  /*0500*/  @!P0 IMAD.IADD R23, R23, 0x1, -R8 ;  /* 0x0000000117178824 */ /* 0x000fe200078e0a08 */
[----:B------:R-:W-:-:S04]  /*0510*/  ISETP.NE.AND P0, PT, R0, 0x2, PT ;  /* 0x000000020000780c */ /* 0x000fc80003f05270 */
[----:B------:R-:W-:Y:S01]  /*0520*/  ISETP.GT.U32.AND P1, PT, R8, R23, PT ;  /* 0x000000170800720c */ /* 0x000fe20003f24070 */
[----:B------:R-:W-:-:S04]  /*0530*/  IMAD R0, R147, 0x30, RZ ;  /* 0x0000003093007824 */ /* 0x000fc800078e02ff */
[----:B------:R-:W-:Y:S02]  /*0540*/  IMAD R26, R28, c[0x0][0x1c8], R0 ;  /* 0x000072001c1a7a24 */ /* 0x000fe400078e0200 */
[----:B------:R-:W-:-:S03]  /*0550*/  IMAD.SHL.U32 R3, R17, 0x2, RZ ;  /* 0x0000000211037824 */ /* 0x000fc600078e00ff */
[----:B------:R-:W-:-:S03]  /*0560*/  SEL R26, R29, R26, !P3 ;  /* 0x0000001a1d1a7207 */ /* 0x000fc60005800000 */
[----:B------:R-:W-:Y:S01]  /*0570*/  @!P1 IMAD.IADD R23, R23, 0x1, -R8 ;  /* 0x0000000117179824 */ /* 0x000fe200078e0a08 */
[----:B------:R-:W-:Y:S01]  /*0580*/  ISETP.NE.AND P1, PT, RZ, c[0x0][0x1d4], PT ;  /* 0x00007500ff007a0c */ /* 0x000fe20003f25270 */
[----:B------:R-:W-:Y:S01]  /*0590*/  IMAD.IADD R12, R0, 0x1, R3 ;  /* 0x00000001000c7824 */ /* 0x000fe200078e0203 */
[----:B------:R-:W-:Y:S01]  /*05a0*/  IADD3 R144, R16, -c[0x0][0x1d4], R35 ;  /* 0x8000750010907a10 */ /* 0x000fe20007ffe023 */
[----:B------:R-:W-:Y:S01]  /*05b0*/  @!P2 IMAD.MOV R23, RZ, RZ, -R23 ;  /* 0x000000ffff17a224 */ /* 0x000fe200078e0a17 */
[----:B------:R-:W-:Y:S01]  /*05c0*/  IADD3 R0, R3, R26, RZ ;  /* 0x0000001a03007210 */ /* 0x000fe20007ffe0ff */
[----:B------:R-:W-:Y:S05]  /*05d0*/  @P4 BRA `(.L_x_2235) ;  /* 0x000000f000004947 */ /* 0x000fea0003800000 */
[----:B-1----:R-:W-:-:S05]  /*05e0*/  IMAD.MOV.U32 R4, RZ, RZ, c[0x0][0x258] ;  /* 0x00009600ff047624 */ /* 0x002fca00078e00ff */
[----:B------:R-:W-:-:S13]  /*05f0*/  ISETP.NE.AND P2, PT, R4, 0x2, PT ;  /* 0x000000020400780c */ /* 0x000fda0003f45270 */
[----:B------:R-:W-:-:S04]  /*0600*/  @!P2 IADD3 R8, P3, R0, c[0x0][0x168], RZ ;  /* 0x00005a000008aa10 */ /* 0x000fc80007f7e0ff */
[----:B------:R-:W-:-:S05]  /*0610*/  @!P2 LEA.HI.X.SX32 R9, R0, c[0x0][0x16c], 0x1, P3 ;  /* 0x00005b000009aa11 */ /* 0x000fca00018f0eff */
[----:B------:R-:W2:Y:S01]  /*0620*/  @!P2 LDG.E.U16 R8, [R8.64] ;  /* 0x000000240808a981 */ /* 0x000ea2000c1e1500 */
[----:B------:R-:W-:Y:S02]  /*0630*/  @P2 IMAD.MOV.U32 R7, RZ, RZ, 0x4 ;  /* 0x00000004ff072424 */ /* 0x000fe400078e00ff */
        /* <DEDUP_REMOVED lines=9> */
.L_x_2235:
[----:B01----:R-:W-:Y:S05]  /*06d0*/  BSYNC B0 ;  /* 0x0000000000007941 */ /* 0x003fea0003800000 */
.L_x_2234:
[----:B------:R-:W-:Y:S01]  /*06e0*/  BSSY B0, `(.L_x_2236) ;  /* 0x0000015000007945 */ /* 0x000fe20003800000 */
[----:B------:R-:W-:Y:S01]  /*06f0*/  IMNMX R144, RZ, R144, !PT ;  /* 0x00000090ff907217 */ /* 0x000fe20007800200 */
[----:B------:R-:W-:Y:S01]  /*0700*/  IMAD R34, R34, c[0x0][0x1d8], RZ ;  /* 0x0000760022227a24 */ /* 0x000fe200078e02ff */
[----:B------:R-:W-:Y:S02]  /*0710*/  @!P1 LOP3.LUT R23, RZ, c[0x0][0x1d4], RZ, 0x33, !PT ;  /* 0x00007500ff179a12 */ /* 0x000fe400078e33ff */
[----:B------:R-:W-:Y:S01]  /*0720*/  MOV R24, R10 ;  /* 0x0000000a00187202 */ /* 0x000fe20000000f00 */
[----:B------:R-:W-:Y:S05]  /*0730*/  @!P0 BRA `(.L_x_2237) ;  /* 0x0000007000008947 */ /* 0x000fea0003800000 */
[----:B------:R-:W-:Y:S01]  /*0740*/  ISETP.GT.AND P0, PT, R17, 0x17, PT ;  /* 0x000000171100780c */ /* 0x000fe20003f04270 */
[----:B------:R-:W-:-:S12]  /*0750*/  CS2R R30, SRZ ;  /* 0x00000000001e7805 */ /* 0x000fd8000001ff00 */
[----:B------:R-:W-:Y:S05]  /*0760*/  @P0 BRA `(.L_x_2238) ;  /* 0x000000c000000947 */ /* 0x000fea0003800000 */
[----:B------:R-:W-:-:S04]  /*0770*/  IMAD.MOV.U32 R5, RZ, RZ, 0x4 ;  /* 0x00000004ff057424 */ /* 0x000fc800078e00ff */
[----:B------:R-:W-:-:S05]  /*0780*/  IMAD.WIDE R4, R0, R5, c[0x0][0x178] ;  /* 0x00005e0000047625 */ /* 0x000fca00078e0205 */
[----:B------:R0:W5:Y:S01]  /*0790*/  LDG.E.64 R30, [R4.64] ;  /* 0x00000024041e7981 */ /* 0x000162000c1e1b00 */
[----:B------:R-:W-:Y:S05]  /*07a0*/  BRA `(.L_x_2238) ;  /* 0x0000008000007947 */ /* 0x000fea0003800000 */
.L_x_2237:
        /* <DEDUP_REMOVED lines=8> */
.L_x_2238:
[----:B------:R-:W-:Y:S05]  /*0830*/  BSYNC B0 ;  /* 0x0000000000007941 */ /* 0x000fea0003800000 */
.L_x_2236:
[C---:B------:R-:W-:Y:S01]  /*0840*/  ISETP.GT.AND P4, PT, R17.reuse, 0x1f, PT ;  /* 0x0000001f1100780c */ /* 0x040fe20003f84270 */
[----:B------:R-:W-:Y:S01]  /*0850*/  CS2R R14, SRZ ;  /* 0x00000000000e7805 */ /* 0x000fe2000001ff00 */
[----:B------:R-:W-:Y:S01]  /*0860*/  ISETP.EQ.U32.AND P0, PT, RZ, c[0x0][0x240], PT ;  /* 0x00009000ff007a0c */ /* 0x000fe20003f02070 */
[----:B------:R-:W-:Y:S01]  /*0870*/  CS2R R20, SRZ ;  /* 0x0000000000147805 */ /* 0x000fe2000001ff00 */
[----:B------:R-:W-:Y:S02]  /*0880*/  ISETP.GT.AND P3, PT, R17, 0x17, PT ;  /* 0x000000171100780c */ /* 0x000fe40003f64270 */
[----:B------:R-:W-:Y:S02]  /*0890*/  ISETP.EQ.U32.AND P1, PT, RZ, c[0x0][0x180], PT ;  /* 0x00006000ff007a0c */ /* 0x000fe40003f22070 */
[----:B------:R-:W-:Y:S02]  /*08a0*/  ISETP.EQ.OR.EX P0, PT, RZ, c[0x0][0x244], P4, P0 ;  /* 0x00009100ff007a0c */ /* 0x000fe40002702700 */
[----:B------:R-:W-:-:S02]  /*08b0*/  ISETP.EQ.U32.AND P2, PT, RZ, c[0x0][0x170], PT ;  /* 0x00005c00ff007a0c */ /* 0x000fc40003f42070 */
[----:B------:R-:W-:Y:S02]  /*08c0*/  ISETP.EQ.OR.EX P1, PT, RZ, c[0x0][0x184], P3, P1 ;  /* 0x00006100ff007a0c */ /* 0x000fe40001f22710 */
[----:B------:R-:W-:Y:S02]  /*08d0*/  ISETP.EQ.OR.EX P2, PT, RZ, c[0x0][0x174], P3, P2 ;  /* 0x00005d00ff007a0c */ /* 0x000fe40001f42720 */
[----:B------:R-:W-:Y:S02]  /*08e0*/  P2R R0, PR, RZ, 0x8 ;  /* 0x00000008ff007803 */ /* 0x000fe40000000000 */
[----:B------:R-:W-:Y:S02]  /*08f0*/  P2R R0, PR, RZ, 0x10 ;  /* 0x00000010ff007803 */ /* 0x000fe40000000000 */
[----:B------:R-:W-:Y:S01]  /*0900*/  ISETP.NE.U32.AND P3, PT, RZ, c[0x0][0x1f8], PT ;  /* 0x00007e00ff007a0c */ /* 0x000fe20003f65070 */
[----:B-----5:R-:W-:Y:S02]  /*0910*/  @!P0 IMAD R0, R2, c[0x0][0x1d8], R147 ;  /* 0x0000760002008a24 */ /* 0x020fe400078e0293 */
[----:B------:R-:W-:Y:S01]  /*0920*/  @!P0 IMAD.MOV.U32 R9, RZ, RZ, 0x4 ;  /* 0x00000004ff098424 */ /* 0x000fe200078e00ff */
[----:B------:R-:W-:Y:S01]  /*0930*/  ISETP.NE.AND.EX P3, PT, RZ, c[0x0][0x1fc], PT, P3 ;  /* 0x00007f00ff007a0c */ /* 0x000fe20003f65330 */
[----:B------:R-:W-:-:S02]  /*0940*/  @!P1 IMAD.MOV.U32 R7, RZ, RZ, 0x4 ;  /* 0x00000004ff079424 */ /* 0x000fc400078e00ff */
[----:B------:R-:W-:Y:S02]  /*0950*/  @!P0 IMAD R0, R0, 0x30, R3 ;  /* 0x0000003000008824 */ /* 0x000fe400078e0203 */
[----:B0-----:R-:W-:Y:S02]  /*0960*/  @!P2 IMAD.MOV.U32 R5, RZ, RZ, 0x4 ;  /* 0x00000004ff05a424 */ /* 0x001fe400078e00ff */
[----:B------:R-:W-:-:S04]  /*0970*/  @!P1 IMAD.WIDE R6, R12, R7, c[0x0][0x180] ;  /* 0x000060000c069625 */ /* 0x000fc800078e0207 */
[----:B------:R-:W-:Y:S01]  /*0980*/  @!P0 IMAD.WIDE R8, R0, R9, c[0x0][0x230] ;  /* 0x00008c0000088625 */ /* 0x000fe200078e0209 */
[----:B------:R-:W2:Y:S03]  /*0990*/  @!P1 LDG.E.64 R14, [R6.64] ;  /* 0x00000024060e9981 */ /* 0x000ea6000c1e1b00 */
[----:B------:R-:W-:Y:S02]  /*09a0*/  @!P2 IMAD.WIDE R4, R12, R5, c[0x0][0x170] ;  /* 0x00005c000c04a625 */ /* 0x000fe400078e0205 */
[----:B------:R-:W3:Y:S04]  /*09b0*/  @!P0 LDG.E.64 R8, [R8.64] ;  /* 0x0000002408088981 */ /* 0x000ee8000c1e1b00 */
[----:B------:R-:W4:Y:S01]  /*09c0*/  @!P2 LDG.E.64 R20, [R4.64] ;  /* 0x000000240414a981 */ /* 0x000f22000c1e1b00 */
[----:B------:R-:W0:Y:S01]  /*09d0*/  LDC.U8 R0, c[0x0][0x1e4] ;  /* 0x00007900ff007b82 */ /* 0x000e220000000000 */
[----:B------:R-:W-:Y:S01]  /*09e0*/  @P3 MOV R11, 0x4 ;  /* 0x00000004000b3802 */ /* 0x000fe20000000f00 */
[----:B------:R-:W-:-:S04]  /*09f0*/  IMAD.MOV.U32 R27, RZ, RZ, RZ ;  /* 0x000000ffff1b7224 */ /* 0x000fc800078e00ff */
[----:B------:R-:W-:-:S05]  /*0a00*/  @P3 IMAD.WIDE R10, R28, R11, c[0x0][0x1f8] ;  /* 0x00007e001c0a3625 */ /* 0x000fca00078e020b */
[----:B------:R1:W5:Y:S01]  /*0a10*/  @P3 LDG.E R27, [R10.64] ;  /* 0x000000240a1b3981 */ /* 0x000362000c1e1900 */
[----:B------:R-:W-:Y:S02]  /*0a20*/  ISETP.LT.AND P3, PT, RZ, c[0x0][0x1e0], PT ;  /* 0x00007800ff007a0c */ /* 0x000fe40003f61270 */
[----:B0-----:R-:W-:Y:S02]  /*0a30*/  ISETP.NE.AND P2, PT, R0, RZ, PT ;  /* 0x000000ff0000720c */ /* 0x001fe40003f45270 */
[----:B------:R-:W-:Y:S01]  /*0a40*/  ISETP.GE.AND P1, PT, R17, 0x20, PT ;  /* 0x000000201100780c */ /* 0x000fe20003f26270 */
[----:B--2---:R-:W-:Y:S02]  /*0a50*/  FADD.FTZ R30, R14, R30 ;  /* 0x0000001e0e1e7221 */ /* 0x004fe40000010000 */
[----:B------:R-:W-:Y:S02]  /*0a60*/  FADD.FTZ R31, R15, R31 ;  /* 0x0000001f0f1f7221 */ /* 0x000fe40000010000 */
[----:B---3--:R-:W-:-:S02]  /*0a70*/  @!P0 FMUL.FTZ R30, R30, R8 ;  /* 0x000000081e1e8220 */ /* 0x008fc40000410000 */
[----:B------:R-:W-:Y:S02]  /*0a80*/  @!P0 FMUL.FTZ R31, R31, R9 ;  /* 0x000000091f1f8220 */ /* 0x000fe40000410000 */
[----:B----4-:R-:W-:Y:S02]  /*0a90*/  FADD.FTZ R32, R20, R32 ;  /* 0x0000002014207221 */ /* 0x010fe40000010000 */
[----:B------:R-:W-:Y:S01]  /*0aa0*/  FADD.FTZ R33, R21, R33 ;  /* 0x0000002115217221 */ /* 0x000fe20000010000 */
[----:B------:R-:W-:Y:S05]  /*0ab0*/  @!P2 BRA P3, `(.L_x_2239) ;  /* 0x000007600000a947 */ /* 0x000fea0001800000 */
[----:B-1----:R-:W-:-:S13]  /*0ac0*/  ISETP.GT.OR P0, PT, R35, c[0x0][0x1e0], !P2 ;  /* 0x0000780023007a0c */ /* 0x002fda0005704670 */
[----:B------:R-:W-:Y:S05]  /*0ad0*/  @P0 BRA `(.L_x_2240) ;  /* 0x000008c000000947 */ /* 0x000fea0003800000 */
[----:B------:R-:W-:Y:S01]  /*0ae0*/  IMAD.MOV.U32 R0, RZ, RZ, c[0x0][0x1e0] ;  /* 0x00007800ff007624 */ /* 0x000fe200078e00ff */
[----:B------:R-:W-:Y:S02]  /*0af0*/  IABS R8, R3 ;  /* 0x0000000300087213 */ /* 0x000fe40000000000 */
[----:B------:R-:W-:Y:S02]  /*0b00*/  ISETP.LT.AND P1, PT, R3, c[0x0][0x1e0], !P1 ;  /* 0x0000780003007a0c */ /* 0x000fe40004f21270 */
[----:B------:R-:W-:Y:S02]  /*0b10*/  LEA.HI R0, R0, c[0x0][0x1e0], RZ, 0x1 ;  /* 0x0000780000007a11 */ /* 0x000fe400078f08ff */
[----:B------:R-:W-:Y:S02]  /*0b20*/  P2R R38, PR, RZ, 0x2 ;  /* 0x00000002ff267803 */ /* 0x000fe40000000000 */
        /* <DEDUP_REMOVED lines=8> */
[----:B0-----:R-:W-:Y:S01]  /*0bb0*/  HFMA2.MMA R4, -RZ, RZ, 0, 0 ;  /* 0x00000000ff047435 */ /* 0x001fe200000001ff */
[----:B-1----:R-:W-:-:S04]  /*0bc0*/  IMAD.MOV R6, RZ, RZ, -R5 ;  /* 0x000000ffff067224 */ /* 0x002fc800078e0a05 */
[----:B------:R-:W-:Y:S02]  /*0bd0*/  IMAD R9, R6, R7, RZ ;  /* 0x0000000706097224 */ /* 0x000fe400078e02ff */
[----:B------:R-:W-:-:S03]  /*0be0*/  IMAD.MOV.U32 R6, RZ, RZ, R8 ;  /* 0x000000ffff067224 */ /* 0x000fc600078e0008 */
        /* <DEDUP_REMOVED lines=15> */
[----:B------:R-:W-:-:S04]  /*0ce0*/  @!P2 LOP3.LUT R35, RZ, R36, RZ, 0x33, !PT ;  /* 0x00000024ff23a212 */ /* 0x000fc800078e33ff */
[----:B------:R-:W-:-:S05]  /*0cf0*/  IADD3 R0, -R35, RZ, RZ ;  /* 0x000000ff23007210 */ /* 0x000fca0007ffe1ff */
[----:B------:R-:W-:Y:S01]  /*0d00*/  IMAD R37, R36, R0, R3 ;  /* 0x0000000024257224 */ /* 0x000fe200078e0203 */
[----:B------:R-:W-:Y:S05]  /*0d10*/  @P0 BRA `(.L_x_2241) ;  /* 0x0000013000000947 */ /* 0x000fea0003800000 */
[----:B------:R-:W-:Y:S01]  /*0d20*/  MOV R0, 0x0 ;  /* 0x0000000000007802 */ /* 0x000fe20000000f00 */
[----:B------:R-:W-:Y:S01]  /*0d30*/  IMAD.MOV.U32 R4, RZ, RZ, c[0x4][0xc8] ;  /* 0x01003200ff047624 */ /* 0x000fe200078e00ff */
[----:B------:R-:W-:Y:S01]  /*0d40*/  MOV R8, 0x53f ;  /* 0x0000053f00087802 */ /* 0x000fe20000000f00 */
[----:B------:R-:W-:Y:S01]  /*0d50*/  IMAD.MOV.U32 R5, RZ, RZ, c[0x4][0xcc] ;  /* 0x01003300ff057624 */ /* 0x000fe200078e00ff */
[----:B------:R0:W1:Y:S01]  /*0d60*/  LDC.64 R14, c[0x4][R0] ;  /* 0x01000000000e7b82 */ /* 0x0000620000000a00 */
[----:B------:R-:W-:Y:S02]  /*0d70*/  IMAD.MOV.U32 R6, RZ, RZ, c[0x4][0xd0] ;  /* 0x01003400ff067624 */ /* 0x000fe400078e00ff */
[----:B------:R-:W-:Y:S02]  /*0d80*/  IMAD.MOV.U32 R7, RZ, RZ, c[0x4][0xd4] ;  /* 0x01003500ff077624 */ /* 0x000fe400078e00ff */
[----:B------:R-:W-:-:S02]  /*0d90*/  IMAD.MOV.U32 R10, RZ, RZ, c[0x4][0x30] ;  /* 0x01000c00ff0a7624 */ /* 0x000fc400078e00ff */
        /* <DEDUP_REMOVED lines=10> */
[----:B-1---5:R-:W-:Y:S05]  /*0e40*/  CALL.ABS.NOINC R14 ;  /* 0x000000000e007343 */ /* 0x022fea0003c00000 */
.L_x_2241:
[----:B------:R-:W-:Y:S01]  /*0e50*/  IMAD R0, R36, R35, R37 ;  /* 0x0000002324007224 */ /* 0x000fe200078e0225 */
[----:B------:R-:W-:Y:S01]  /*0e60*/  ISETP.NE.AND P6, PT, R38, RZ, PT ;  /* 0x000000ff2600720c */ /* 0x000fe20003fc5270 */
[----:B------:R-:W-:Y:S01]  /*0e70*/  WARPSYNC 0xffffffff ;  /* 0xffffffff00007948 */ /* 0x000fe20003800000 */
[----:B------:R-:W-:Y:S02]  /*0e80*/  MOV R5, c[0x0][0x1e0] ;  /* 0x0000780000057a02 */ /* 0x000fe40000000f00 */
[----:B------:R-:W-:-:S05]  /*0e90*/  LEA R10, R0, 0x140, 0x2 ;  /* 0x00000140000a7811 */ /* 0x000fca00078e10ff */
[----:B------:R-:W-:-:S04]  /*0ea0*/  IMAD R11, R5, 0x4, R10 ;  /* 0x00000004050b7824 */ /* 0x000fc800078e020a */
[----:B------:R0:W-:Y:S04]  /*0eb0*/  @P6 STS.64 [R10], R32 ;  /* 0x000000200a006388 */ /* 0x0001e80000000a00 */
[----:B------:R0:W-:Y:S04]  /*0ec0*/  @P6 STS.64 [R11], R30 ;  /* 0x0000001e0b006388 */ /* 0x0001e80000000a00 */
[----:B------:R-:W-:Y:S06]  /*0ed0*/  BAR.SYNC.DEFER_BLOCKING 0x0 ;  /* 0x0000000000007b1d */ /* 0x000fec0000010000 */
[----:B------:R-:W-:Y:S05]  /*0ee0*/  @!P6 BRA.U `(.L_x_2242) ;  /* 0x000002e10000e947 */ /* 0x000fea0003800000 */
[----:B------:R-:W-:Y:S01]  /*0ef0*/  SHF.R.S32.HI R0, RZ, 0x1f, R5 ;  /* 0x0000001fff007819 */ /* 0x000fe20000011405 */
[----:B------:R-:W-:Y:S01]  /*0f00*/  BSSY B0, `(.L_x_2242) ;  /* 0x000002c000007945 */ /* 0x000fe20003800000 */
[----:B------:R-:W-:-:S02]  /*0f10*/  LEA.HI R3, R37, R37, RZ, 0x1 ;  /* 0x0000002525037211 */ /* 0x000fc400078f08ff */
[----:B------:R-:W-:Y:S02]  /*0f20*/  LEA.HI R0, R0, c[0x0][0x1e0], RZ, 0x2 ;  /* 0x0000780000007a11 */ /* 0x000fe400078f10ff */
[----:B------:R-:W-:Y:S02]  /*0f30*/  SHF.R.S32.HI R3, RZ, 0x1, R3 ;  /* 0x00000001ff037819 */ /* 0x000fe40000011403 */
[----:B------:R-:W-:-:S05]  /*0f40*/  SHF.R.S32.HI R0, RZ, 0x2, R0 ;  /* 0x00000002ff007819 */ /* 0x000fca0000011400 */
[----:B------:R-:W-:Y:S01]  /*0f50*/  IMAD R0, R35, R0, R3 ;  /* 0x0000000023007224 */ /* 0x000fe200078e0203 */
[----:B------:R-:W-:Y:S05]  /*0f60*/  @!P6 BRA `(.L_x_2243) ;  /* 0x000002500000e947 */ /* 0x000fea0003800000 */
[C---:B------:R-:W-:Y:S01]  /*0f70*/  LEA R13, R0.reuse, 0x140, 0x2 ;  /* 0x00000140000d7811 */ /* 0x040fe200078e10ff */
[----:B0-----:R0:W1:Y:S01]  /*0f80*/  LDS R32, [R0.X4+0x140] ;  /* 0x0001400000207984 */ /* 0x0010620000004800 */
[----:B------:R-:W-:Y:S01]  /*0f90*/  IMAD.SHL.U32 R7, R0, 0x2, RZ ;  /* 0x0000000200077824 */ /* 0x000fe200078e00ff */
[----:B------:R-:W-:Y:S02]  /*0fa0*/  BSSY B1, `(.L_x_2244) ;  /* 0x000001d000017945 */ /* 0x000fe40003800000 */
[--C-:B------:R-:W-:Y:S02]  /*0fb0*/  IMAD R36, R36, 0x4, R13.reuse ;  /* 0x0000000424247824 */ /* 0x100fe400078e020d */
[----:B------:R-:W-:Y:S01]  /*0fc0*/  IMAD R15, R5, 0x4, R13 ;  /* 0x00000004050f7824 */ /* 0x000fe200078e020d */
[----:B------:R-:W-:Y:S02]  /*0fd0*/  ISETP.GE.AND P0, PT, R7, c[0x0][0x1e0], PT ;  /* 0x0000780007007a0c */ /* 0x000fe40003f06270 */
[----:B------:R-:W-:Y:S01]  /*0fe0*/  LEA R12, R5, R36, 0x2 ;  /* 0x00000024050c7211 */ /* 0x000fe200078e10ff */
[----:B------:R0:W2:Y:S04]  /*0ff0*/  LDS R33, [R36] ;  /* 0x0000000024217984 */ /* 0x0000a80000000800 */
[----:B------:R0:W3:Y:S04]  /*1000*/  LDS R30, [R15] ;  /* 0x000000000f1e7984 */ /* 0x0000e80000000800 */
[----:B------:R0:W4:Y:S02]  /*1010*/  LDS R31, [R12] ;  /* 0x000000000c1f7984 */ /* 0x0001240000000800 */
[----:B------:R-:W-:Y:S05]  /*1020*/  @P0 BRA `(.L_x_2245) ;  /* 0x0000014000000947 */ /* 0x000fea0003800000 */
[----:B------:R-:W0:Y:S02]  /*1030*/  I2F R3, c[0x0][0x1e0] ;  /* 0x0000780000037b06 */ /* 0x000e240000201400 */
[----:B0----5:R-:W-:-:S06]  /*1040*/  IADD3 R0, -R27, c[0x0][0x1ec], RZ ;  /* 0x00007b001b007a10 */ /* 0x021fcc0007ffe1ff */
[----:B------:R-:W-:Y:S08]  /*1050*/  I2F R4, R7 ;  /* 0x0000000700047306 */ /* 0x000ff00000201400 */
[----:B------:R-:W0:Y:S08]  /*1060*/  MUFU.RCP R3, R3 ;  /* 0x0000000300037308 */ /* 0x000e300000001000 */
[----:B------:R-:W-:Y:S01]  /*1070*/  I2F R0, R0 ;  /* 0x0000000000007306 */ /* 0x000fe20000201400 */
[----:B0-----:R-:W-:-:S04]  /*1080*/  FMUL.FTZ R4, R4, R3 ;  /* 0x0000000304047220 */ /* 0x001fc80000410000 */
[----:B------:R-:W-:-:S04]  /*1090*/  FMUL.FTZ R4, R4, 13.28771209716796875 ;  /* 0x41549a7804047820 */ /* 0x000fc80000410000 */
[----:B------:R-:W0:Y:S02]  /*10a0*/  MUFU.EX2 R5, -R4 ;  /* 0x8000000400057308 */ /* 0x000e240000000800 */
[----:B0-----:R-:W-:-:S04]  /*10b0*/  FMUL.FTZ R5, R0, R5 ;  /* 0x0000000500057220 */ /* 0x001fc80000410000 */
[----:B------:R-:W-:-:S04]  /*10c0*/  FMUL.RZ R9, R5, 0.15915493667125701904 ;  /* 0x3e22f98305097820 */ /* 0x000fc8000040c000 */
[----:B------:R-:W0:Y:S08]  /*10d0*/  MUFU.SIN R6, R9 ;  /* 0x0000000900067308 */ /* 0x000e300000000400 */
[----:B------:R-:W4:Y:S02]  /*10e0*/  MUFU.COS R5, R9 ;  /* 0x0000000900057308 */ /* 0x000f240000000000 */
[----:B0---4-:R-:W-:-:S02]  /*10f0*/  FMUL.FTZ R7, R31, R6 ;  /* 0x000000061f077220 */ /* 0x011fc40000410000 */
[CC--:B--2---:R-:W-:Y:S02]  /*1100*/  FMUL.FTZ R3, R33.reuse, R6.reuse ;  /* 0x0000000621037220 */ /* 0x0c4fe40000410000 */
[-C--:B-1----:R-:W-:Y:S02]  /*1110*/  FMUL.FTZ R8, R32, R6.reuse ;  /* 0x0000000620087220 */ /* 0x082fe40000410000 */
[C---:B---3--:R-:W-:Y:S02]  /*1120*/  FMUL.FTZ R6, R30.reuse, R6 ;  /* 0x000000061e067220 */ /* 0x048fe40000410000 */
[-C--:B------:R-:W-:Y:S02]  /*1130*/  FFMA.FTZ R30, R30, R5.reuse, -R7 ;  /* 0x000000051e1e7223 */ /* 0x080fe40000010807 */
[-C--:B------:R-:W-:Y:S02]  /*1140*/  FFMA.FTZ R32, R32, R5.reuse, -R3 ;  /* 0x0000000520207223 */ /* 0x080fe40000010803 */
[----:B------:R-:W-:-:S02]  /*1150*/  FFMA.FTZ R33, R33, R5, R8 ;  /* 0x0000000521217223 */ /* 0x000fc40000010008 */
[----:B------:R-:W-:Y:S02]  /*1160*/  FFMA.FTZ R31, R31, R5, R6 ;  /* 0x000000051f1f7223 */ /* 0x000fe40000010006 */
.L_x_2245:
[----:B------:R-:W-:Y:S05]  /*1170*/  BSYNC B1 ;  /* 0x0000000000017941 */ /* 0x000fea0003800000 */
.L_x_2244:
[----:B---3--:R3:W-:Y:S04]  /*1180*/  STS [R15], R30 ;  /* 0x0000001e0f007388 */ /* 0x0087e80000000800 */
[----:B----4-:R3:W-:Y:S04]  /*1190*/  STS [R12], R31 ;  /* 0x0000001f0c007388 */ /* 0x0107e80000000800 */
[----:B-1----:R3:W-:Y:S04]  /*11a0*/  STS [R13], R32 ;  /* 0x000000200d007388 */ /* 0x0027e80000000800 */
[----:B--2---:R3:W-:Y:S02]  /*11b0*/  STS [R36], R33 ;  /* 0x0000002124007388 */ /* 0x0047e40000000800 */
.L_x_2243:
[----:B------:R-:W-:Y:S05]  /*11c0*/  BSYNC B0 ;  /* 0x0000000000007941 */ /* 0x000fea0003800000 */
.L_x_2242:
[----:B------:R-:W-:Y:S06]  /*11d0*/  BAR.SYNC.DEFER_BLOCKING 0x0 ;  /* 0x0000000000007b1d */ /* 0x000fec0000010000 */
[----:B0--3--:R0:W1:Y:S04]  /*11e0*/  @P6 LDS.64 R32, [R10] ;  /* 0x000000000a206984 */ /* 0x0090680000000a00 */
[----:B------:R0:W2:Y:S04]  /*11f0*/  @P6 LDS.64 R30, [R11] ;  /* 0x000000000b1e6984 */ /* 0x0000a80000000a00 */
[----:B------:R-:W-:Y:S06]  /*1200*/  BAR.SYNC.DEFER_BLOCKING 0x0 ;  /* 0x0000000000007b1d */ /* 0x000fec0000010000 */
[----:B------:R-:W-:Y:S05]  /*1210*/  BRA `(.L_x_2240) ;  /* 0x0000018000007947 */ /* 0x000fea0003800000 */
.L_x_2239:
[----:B-1----:R-:W-:Y:S01]  /*1220*/  ISETP.GE.AND P0, PT, R3, c[0x0][0x1e0], PT ;  /* 0x0000780003007a0c */ /* 0x002fe20003f06270 */
[----:B------:R-:W-:-:S12]  /*1230*/  BSSY B0, `(.L_x_2240) ;  /* 0x0000016000007945 */ /* 0x000fd80003800000 */
[----:B------:R-:W-:Y:S05]  /*1240*/  @P0 BRA `(.L_x_2246) ;  /* 0x0000014000000947 */ /* 0x000fea0003800000 */
[----:B------:R-:W0:Y:S01]  /*1250*/  I2F R6, c[0x0][0x1e0] ;  /* 0x0000780000067b06 */ /* 0x000e220000201400 */
[----:B-----5:R-:W-:-:S07]  /*1260*/  IADD3 R9, -R27, c[0x0][0x1ec], RZ ;  /* 0x00007b001b097a10 */ /* 0x020fce0007ffe1ff */
        /* <DEDUP_REMOVED lines=18> */
.L_x_2246:
[----:B------:R-:W-:Y:S05]  /*1390*/  BSYNC B0 ;  /* 0x0000000000007941 */ /* 0x000fea0003800000 */
.L_x_2240:
[----:B0-----:R-:W-:Y:S01]  /*13a0*/  ISETP.GT.AND P0, PT, R17, 0x1f, PT ;  /* 0x0000001f1100780c */ /* 0x001fe20003f04270 */
[----:B------:R-:W-:Y:S01]  /*13b0*/  BSSY B0, `(.L_x_2247) ;  /* 0x0000022000007945 */ /* 0x000fe20003800000 */
[----:B------:R-:W-:-:S11]  /*13c0*/  IMAD.MOV.U32 R4, RZ, RZ, RZ ;  /* 0x000000ffff047224 */ /* 0x000fd600078e00ff */
[----:B------:R-:W-:Y:S05]  /*13d0*/  @P0 BRA `(.L_x_2248) ;  /* 0x000001f000000947 */ /* 0x000fea0003800000 */
[----:B-1----:R0:W-:Y:S01]  /*13e0*/  STS.64 [R17.X8+0x40], R32 ;  /* 0x0000402011007388 */ /* 0x0021e20000008a00 */
[----:B------:R-:W-:Y:S01]  /*13f0*/  ISETP.GT.AND P0, PT, R17, 0x17, PT ;  /* 0x000000171100780c */ /* 0x000fe20003f04270 */
[----:B------:R-:W-:Y:S01]  /*1400*/  BSSY B1, `(.L_x_2249) ;  /* 0x000000f000017945 */ /* 0x000fe20003800000 */
[----:B--2---:R-:W-:-:S11]  /*1410*/  FMUL.FTZ R3, R31, R33 ;  /* 0x000000211f037220 */ /* 0x004fd60000410000 */
[----:B------:R-:W-:Y:S05]  /*1420*/  @P0 BRA `(.L_x_2250) ;  /* 0x000000c000000947 */ /* 0x000fea0003800000 */
[----:B0-----:R-:W-:Y:S01]  /*1430*/  LEA.HI R0, R17, R17, RZ, 0x1 ;  /* 0x0000001111007211 */ /* 0x001fe200078f08ff */
[----:B------:R-:W-:-:S03]  /*1440*/  IMAD.MOV.U32 R5, RZ, RZ, 0x4 ;  /* 0x00000004ff057424 */ /* 0x000fc600078e00ff */
[C---:B------:R-:W-:Y:S01]  /*1450*/  LOP3.LUT R4, R0.reuse, 0x7ffffffe, RZ, 0xc0, !PT ;  /* 0x7ffffffe00047812 */ /* 0x040fe200078ec0ff */
[----:B------:R-:W-:-:S04]  /*1460*/  IMAD.SHL.U32 R0, R0, 0x2, RZ ;  /* 0x0000000200007824 */ /* 0x000fc800078e00ff */
[----:B------:R-:W-:Y:S01]  /*1470*/  IMAD.IADD R4, R17, 0x1, -R4 ;  /* 0x0000000111047824 */ /* 0x000fe200078e0a04 */
[----:B------:R-:W-:-:S03]  /*1480*/  LOP3.LUT R0, R0, 0xfffffffc, RZ, 0xc0, !PT ;  /* 0xfffffffc00007812 */ /* 0x000fc600078ec0ff */
[----:B------:R-:W-:Y:S01]  /*1490*/  IMAD R4, R23, 0x2, R4 ;  /* 0x0000000217047824 */ /* 0x000fe200078e0204 */
[----:B------:R-:W-:-:S03]  /*14a0*/  IADD3 R29, R29, R0, RZ ;  /* 0x000000001d1d7210 */ /* 0x000fc60007ffe0ff */
[----:B------:R-:W-:-:S04]  /*14b0*/  IMAD.SHL.U32 R0, R4, 0x2, RZ ;  /* 0x0000000204007824 */ /* 0x000fc800078e00ff */
[----:B------:R-:W-:-:S04]  /*14c0*/  IMAD R0, R29, c[0x0][0x1d4], R0 ;  /* 0x000075001d007a24 */ /* 0x000fc800078e0200 */
[----:B------:R-:W-:-:S05]  /*14d0*/  IMAD.WIDE R4, R0, R5, c[0x0][0x198] ;  /* 0x0000660000047625 */ /* 0x000fca00078e0205 */
[----:B------:R0:W-:Y:S02]  /*14e0*/  STG.E.64 [R4.64], R30 ;  /* 0x0000001e04007986 */ /* 0x0001e4000c101b24 */
.L_x_2250:
[----:B0-----:R-:W-:Y:S05]  /*14f0*/  BSYNC B1 ;  /* 0x0000000000017941 */ /* 0x001fea0003800000 */
.L_x_2249:
[----:B------:R-:W-:Y:S01]  /*1500*/  FFMA.FTZ R6, R30, R32, R3 ;  /* 0x000000201e067223 */ /* 0x000fe20000010003 */
[----:B------:R-:W-:Y:S05]  /*1510*/  BRA.DIV ~URZ, `(.L_x_2251) ;  /* 0x000047d27f007947 */ /* 0x000fea000b800000 */
[----:B------:R0:W1:Y:S02]  /*1520*/  SHFL.BFLY PT, R0, R6, 0x10, 0x1f ;  /* 0x0e001f0006007f89 */ /* 0x00006400000e0000 */
.L_x_2326:
[----:B-1----:R-:W-:Y:S01]  /*1530*/  FADD.FTZ R9, R6, R0 ;  /* 0x0000000006097221 */ /* 0x002fe20000010000 */
[----:B------:R-:W-:Y:S05]  /*1540*/  BRA.DIV ~URZ, `(.L_x_2252) ;  /* 0x000048027f007947 */ /* 0x000fea000b800000 */
[----:B------:R-:W1:Y:S02]  /*1550*/  SHFL.BFLY PT, R0, R9, 0x8, 0x1f ;  /* 0x0d001f0009007f89 */ /* 0x000e6400000e0000 */
[----:B-1----:R-:W-:-:S05]  /*1560*/  FADD.FTZ R0, R9, R0 ;  /* 0x0000000009007221 */ /* 0x002fca0000010000 */
[----:B------:R-:W1:Y:S02]  /*1570*/  SHFL.BFLY PT, R3, R0, 0x4, 0x1f ;  /* 0x0c801f0000037f89 */ /* 0x000e6400000e0000 */
[----:B-1----:R-:W-:-:S05]  /*1580*/  FADD.FTZ R3, R0, R3 ;  /* 0x0000000300037221 */ /* 0x002fca0000010000 */
[----:B------:R-:W1:Y:S02]  /*1590*/  SHFL.BFLY PT, R4, R3, 0x2, 0x1f ;  /* 0x0c401f0003047f89 */ /* 0x000e6400000e0000 */
[----:B01----:R-:W-:-:S05]  /*15a0*/  FADD.FTZ R6, R3, R4 ;  /* 0x0000000403067221 */ /* 0x003fca0000010000 */
[----:B------:R0:W1:Y:S02]  /*15b0*/  SHFL.BFLY PT, R5, R6, 0x1, 0x1f ;  /* 0x0c201f0006057f89 */ /* 0x00006400000e0000 */
.L_x_2327:
[----:B-1----:R-:W-:Y:S02]  /*15c0*/  FADD.FTZ R4, R5, R6 ;  /* 0x0000000605047221 */ /* 0x002fe40000010000 */
.L_x_2248:
[----:B------:R-:W-:Y:S05]  /*15d0*/  BSYNC B0 ;  /* 0x0000000000007941 */ /* 0x000fea0003800000 */
.L_x_2247:
[----:B------:R-:W-:Y:S01]  /*15e0*/  ISETP.NE.AND P0, PT, R17, RZ, PT ;  /* 0x000000ff1100720c */ /* 0x000fe20003f05270 */
[----:B0-----:R-:W-:-:S05]  /*15f0*/  IMAD.IADD R6, R16, 0x1, -R144 ;  /* 0x0000000110067824 */ /* 0x001fca00078e0a90 */
[----:B------:R-:W-:-:S07]  /*1600*/  LEA R0, R6, 0x140, 0x2 ;  /* 0x0000014006007811 */ /* 0x000fce00078e10ff */
[----:B------:R-:W-:Y:S01]  /*1610*/  @P0 IMAD.MOV.U32 R3, RZ, RZ, -0x800001 ;  /* 0xff7fffffff030424 */ /* 0x000fe200078e00ff */
[----:B------:R-:W-:Y:S05]  /*1620*/  @P0 BRA `(.L_x_2253) ;  /* 0x000000c000000947 */ /* 0x000fea0003800000 */
[----:B------:R-:W-:Y:S01]  /*1630*/  ISETP.NE.U32.AND P0, PT, RZ, c[0x0][0x218], PT ;  /* 0x00008600ff007a0c */ /* 0x000fe20003f05070 */
[----:B------:R-:W-:-:S03]  /*1640*/  FMUL.FTZ R3, R4, c[0x0][0x1f0] ;  /* 0x00007c0004037a20 */ /* 0x000fc60000410000 */
[----:B------:R-:W-:-:S13]  /*1650*/  ISETP.NE.AND.EX P0, PT, RZ, c[0x0][0x21c], PT, P0 ;  /* 0x00008700ff007a0c */ /* 0x000fda0003f05300 */
[----:B------:R-:W-:Y:S05]  /*1660*/  @!P0 BRA `(.L_x_2254) ;  /* 0x0000007000008947 */ /* 0x000fea0003800000 */
[----:B-----5:R-:W-:Y:S01]  /*1670*/  IADD3 R4, -R27, R16, RZ ;  /* 0x000000101b047210 */ /* 0x020fe20007ffe1ff */
[----:B------:R-:W-:-:S04]  /*1680*/  IMAD.MOV.U32 R8, RZ, RZ, 0x4 ;  /* 0x00000004ff087424 */ /* 0x000fc800078e00ff */
[----:B------:R-:W-:-:S04]  /*1690*/  IMAD R5, R147, c[0x0][0x220], R4 ;  /* 0x0000880093057a24 */ /* 0x000fc800078e0204 */
[----:B------:R-:W-:-:S04]  /*16a0*/  IMAD R5, R5, c[0x0][0x220], R4 ;  /* 0x0000880005057a24 */ /* 0x000fc800078e0204 */
[----:B------:R-:W-:-:S06]  /*16b0*/  IMAD.WIDE R4, R5, R8, c[0x0][0x218] ;  /* 0x0000860005047625 */ /* 0x000fcc00078e0208 */
[----:B------:R-:W3:Y:S02]  /*16c0*/  LDG.E R4, [R4.64] ;  /* 0x0000002404047981 */ /* 0x000ee4000c1e1900 */
[----:B---3--:R-:W-:-:S05]  /*16d0*/  FADD.FTZ R3, R3, R4 ;  /* 0x0000000403037221 */ /* 0x008fca0000010000 */
.L_x_2254:
[----:B------:R0:W-:Y:S02]  /*16e0*/  STS [R0], R3 ;  /* 0x0000000300007388 */ /* 0x0001e40000000800 */
.L_x_2253:
[----:B------:R-:W-:Y:S02]  /*16f0*/  WARPSYNC 0xffffffff ;  /* 0xffffffff00007948 */ /* 0x000fe40003800000 */
[----:B------:R-:W-:Y:S01]  /*1700*/  IADD3 R4, R6, 0x1f, RZ ;  /* 0x0000001f06047810 */ /* 0x000fe20007ffe0ff */
[----:B------:R-:W-:Y:S01]  /*1710*/  IMAD.IADD R81, R144, 0x1, R17 ;  /* 0x0000000190517824 */ /* 0x000fe200078e0211 */
[----:B------:R-:W-:Y:S01]  /*1720*/  BAR.SYNC.DEFER_BLOCKING 0x0 ;  /* 0x0000000000007b1d */ /* 0x000fe20000010000 */
[----:B------:R-:W-:Y:S01]  /*1730*/  IMAD R21, R34, c[0x0][0x1d0], R147 ;  /* 0x0000740022157a24 */ /* 0x000fe200078e0293 */
[----:B------:R-:W-:-:S03]  /*1740*/  SHF.R.S32.HI R5, RZ, 0x1f, R4 ;  /* 0x0000001fff057819 */ /* 0x000fc60000011404 */
[----:B------:R-:W-:Y:S01]  /*1750*/  IMAD R21, R21, 0x30, RZ ;  /* 0x0000003015157824 */ /* 0x000fe200078e02ff */
[----:B------:R-:W-:Y:S01]  /*1760*/  LEA.HI R5, R5, R4, RZ, 0x5 ;  /* 0x0000000405057211 */ /* 0x000fe200078f28ff */
[----:B------:R-:W-:Y:S03]  /*1770*/  BSSY B0, `(.L_x_2255) ;  /* 0x00001cd000007945 */ /* 0x000fe60003800000 */
[----:B------:R-:W-:-:S05]  /*1780*/  LOP3.LUT R5, R5, 0xffffffe0, RZ, 0xc0, !PT ;  /* 0xffffffe005057812 */ /* 0x000fca00078ec0ff */
[----:B------:R-:W-:-:S05]  /*1790*/  IMAD.IADD R20, R144, 0x1, R5 ;  /* 0x0000000190147824 */ /* 0x000fca00078e0205 */
[----:B------:R-:W-:-:S13]  /*17a0*/  ISETP.GE.AND P0, PT, R81, R20, PT ;  /* 0x000000145100720c */ /* 0x000fda0003f06270 */
[----:B------:R-:W-:Y:S05]  /*17b0*/  @P0 BRA `(.L_x_2256) ;  /* 0x00001c8000000947 */ /* 0x000fea0003800000 */
[----:B------:R-:W-:Y:S01]  /*17c0*/  IABS R145, c[0x0][0x1d4] ;  /* 0x0000750000917a13 */ /* 0x000fe20000000000 */
[----:B------:R-:W3:Y:S01]  /*17d0*/  LDS.128 R4, [0x110] ;  /* 0x00011000ff047984 */ /* 0x000ee20000000c00 */
[----:B------:R-:W-:Y:S01]  /*17e0*/  MOV R152, RZ ;  /* 0x000000ff00987202 */ /* 0x000fe20000000f00 */
[----:B------:R-:W-:Y:S01]  /*17f0*/  IMAD.MOV.U32 R156, RZ, RZ, c[0x0][0x1e8] ;  /* 0x00007a00ff9c7624 */ /* 0x000fe200078e00ff */
[----:B------:R-:W4:Y:S01]  /*1800*/  I2F.RP R52, R145 ;  /* 0x0000009100347306 */ /* 0x000f220000209400 */
[----:B------:R-:W0:Y:S01]  /*1810*/  LDS.128 R8, [0x40] ;  /* 0x00004000ff087984 */ /* 0x000e220000000c00 */
[----:B------:R-:W-:Y:S02]  /*1820*/  IMAD.MOV.U32 R146, RZ, RZ, 0x4 ;  /* 0x00000004ff927424 */ /* 0x000fe400078e00ff */
[----:B------:R-:W-:Y:S01]  /*1830*/  IMAD.MOV.U32 R155, RZ, RZ, c[0x0][0x1d4] ;  /* 0x00007500ff9b7624 */ /* 0x000fe200078e00ff */
[----:B------:R-:W2:Y:S01]  /*1840*/  LDS.128 R12, [0x50] ;  /* 0x00005000ff0c7984 */ /* 0x000ea20000000c00 */
[C---:B------:R-:W-:Y:S01]  /*1850*/  IMAD R154, R147.reuse, c[0x0][0x220], R16 ;  /* 0x00008800939a7a24 */ /* 0x040fe200078e0210 */
[----:B------:R-:W-:Y:S01]  /*1860*/  IADD3 R156, R156, c[0x0][0x210], RZ ;  /* 0x000084009c9c7a10 */ /* 0x000fe20007ffe0ff */
[----:B------:R-:W-:Y:S01]  /*1870*/  IMAD.WIDE R146, R147, R146, c[0x0][0x228] ;  /* 0x00008a0093927625 */ /* 0x000fe200078e0292 */
[----:B--2---:R-:W2:Y:S03]  /*1880*/  LDS.128 R28, [0x60] ;  /* 0x00006000ff1c7984 */ /* 0x004ea60000000c00 */
[----:B------:R-:W-:Y:S01]  /*1890*/  IMAD R155, R155, 0x30, RZ ;  /* 0x000000309b9b7824 */ /* 0x000fe200078e02ff */
[----:B-1----:R-:W1:Y:S01]  /*18a0*/  LDS.128 R32, [0x70] ;  /* 0x00007000ff207984 */ /* 0x002e620000000c00 */
[----:B----4-:R-:W4:Y:S03]  /*18b0*/  MUFU.RCP R52, R52 ;  /* 0x0000003400347308 */ /* 0x010f260000001000 */
[----:B------:R-:W0:Y:S04]  /*18c0*/  LDS.128 R36, [0x80] ;  /* 0x00008000ff247984 */ /* 0x000e280000000c00 */
[----:B------:R-:W0:Y:S04]  /*18d0*/  LDS.128 R40, [0x90] ;  /* 0x00009000ff287984 */ /* 0x000e280000000c00 */
[----:B------:R-:W0:Y:S04]  /*18e0*/  LDS.128 R44, [0xa0] ;  /* 0x0000a000ff2c7984 */ /* 0x000e280000000c00 */
[----:B------:R-:W0:Y:S01]  /*18f0*/  LDS.128 R48, [0xb0] ;  /* 0x0000b000ff307984 */ /* 0x000e220000000c00 */
[----:B----4-:R-:W-:-:S03]  /*1900*/  IADD3 R153, R52, 0xffffffe, RZ ;  /* 0x0ffffffe34997810 */ /* 0x010fc60007ffe0ff */
[----:B------:R-:W4:Y:S04]  /*1910*/  LDS.128 R56, [0xd0] ;  /* 0x0000d000ff387984 */ /* 0x000f280000000c00 */
[----:B------:R-:W0:Y:S01]  /*1920*/  LDS.128 R52, [0xc0] ;  /* 0x0000c000ff347984 */ /* 0x000e220000000c00 */
[----:B------:R-:W1:Y:S03]  /*1930*/  F2I.FTZ.U32.TRUNC.NTZ R153, R153 ;  /* 0x0000009900997305 */ /* 0x000e66000021f000 */
[----:B------:R-:W0:Y:S04]  /*1940*/  LDS.128 R60, [0xe0] ;  /* 0x0000e000ff3c7984 */ /* 0x000e280000000c00 */
[----:B------:R-:W0:Y:S04]  /*1950*/  LDS.128 R64, [0xf0] ;  /* 0x0000f000ff407984 */ /* 0x000e280000000c00 */
[----:B------:R-:W0:Y:S04]  /*1960*/  LDS.128 R68, [0x100] ;  /* 0x00010000ff447984 */ /* 0x000e280000000c00 */
[----:B------:R-:W0:Y:S01]  /*1970*/  LDS.128 R72, [0x120] ;  /* 0x00012000ff487984 */ /* 0x000e220000000c00 */
[----:B-1----:R-:W-:-:S03]  /*1980*/  IMAD.MOV R80, RZ, RZ, -R153 ;  /* 0x000000ffff507224 */ /* 0x002fc600078e0a99 */
[----:B------:R-:W1:Y:S01]  /*1990*/  LDS.128 R76, [0x130] ;  /* 0x00013000ff4c7984 */ /* 0x000e620000000c00 */
[----:B------:R-:W-:-:S04]  /*19a0*/  IMAD R83, R80, R145, RZ ;  /* 0x0000009150537224 */ /* 0x000fc800078e02ff */
[----:B------:R-:W-:-:S04]  /*19b0*/  IMAD.HI.U32 R152, R153, R83, R152 ;  /* 0x0000005399987227 */ /* 0x000fc800078e0098 */
[----:B--23--:R-:W-:Y:S02]  /*19c0*/  IMAD.MOV.U32 R153, RZ, RZ, R81 ;  /* 0x000000ffff997224 */ /* 0x00cfe400078e0051 */
.L_x_2291:
[----:B------:R-:W-:-:S04]  /*19d0*/  ISETP.NE.U32.AND P0, PT, RZ, c[0x0][0x200], PT ;  /* 0x00008000ff007a0c */ /* 0x000fc80003f05070 */
[----:B------:R-:W-:-:S13]  /*19e0*/  ISETP.NE.AND.EX P0, PT, RZ, c[0x0][0x204], PT, P0 ;  /* 0x00008100ff007a0c */ /* 0x000fda0003f05300 */
[----:B0-----:R-:W-:Y:S02]  /*19f0*/  @P0 SHF.R.S32.HI R149, RZ, 0x1f, R153 ;  /* 0x0000001fff950819 */ /* 0x001fe40000011499 */
[----:B------:R-:W-:-:S04]  /*1a00*/  @P0 IADD3 R148, P1, P2, R153, c[0x0][0x200], R18 ;  /* 0x0000800099940a10 */ /* 0x000fc80007a3e012 */
[----:B------:R-:W-:-:S05]  /*1a10*/  @P0 IADD3.X R149, R149, c[0x0][0x204], R22, P1, P2 ;  /* 0x0000810095950a10 */ /* 0x000fca0000fe4416 */
[----:B--2---:R2:W3:Y:S01]  /*1a20*/  @P0 LDG.E.U8 R148, [R148.64] ;  /* 0x0000002494940981 */ /* 0x0044e2000c1e1100 */
[----:B------:R-:W-:Y:S01]  /*1a30*/  IABS R159, R153 ;  /* 0x00000099009f7213 */ /* 0x000fe20000000000 */
[----:B------:R-:W-:Y:S01]  /*1a40*/  BSSY B1, `(.L_x_2257) ;  /* 0x0000023000017945 */ /* 0x000fe20003800000 */
[----:B------:R-:W-:Y:S02]  /*1a50*/  IABS R158, c[0x0][0x1d4] ;  /* 0x00007500009e7a13 */ /* 0x000fe40000000000 */
[----:B------:R-:W-:Y:S01]  /*1a60*/  ISETP.GE.AND P2, PT, R153, RZ, PT ;  /* 0x000000ff9900720c */ /* 0x000fe20003f46270 */
[----:B------:R-:W-:-:S05]  /*1a70*/  IMAD.HI.U32 R150, R152, R159, RZ ;  /* 0x0000009f98967227 */ /* 0x000fca00078e00ff */
[----:B------:R-:W-:-:S05]  /*1a80*/  IADD3 R150, -R150, RZ, RZ ;  /* 0x000000ff96967210 */ /* 0x000fca0007ffe1ff */
[----:B------:R-:W-:-:S05]  /*1a90*/  IMAD R159, R158, R150, R159 ;  /* 0x000000969e9f7224 */ /* 0x000fca00078e029f */
[----:B------:R-:W-:-:S13]  /*1aa0*/  ISETP.GT.U32.AND P1, PT, R145, R159, PT ;  /* 0x0000009f9100720c */ /* 0x000fda0003f24070 */
[----:B------:R-:W-:-:S05]  /*1ab0*/  @!P1 IMAD.IADD R159, R159, 0x1, -R158 ;  /* 0x000000019f9f9824 */ /* 0x000fca00078e0a9e */
[----:B------:R-:W-:-:S13]  /*1ac0*/  ISETP.GT.U32.AND P1, PT, R145, R159, PT ;  /* 0x0000009f9100720c */ /* 0x000fda0003f24070 */
[----:B------:R-:W-:Y:S01]  /*1ad0*/  @!P1 IMAD.IADD R159, R159, 0x1, -R158 ;  /* 0x000000019f9f9824 */ /* 0x000fe200078e0a9e */
[----:B------:R-:W-:-:S03]  /*1ae0*/  ISETP.NE.AND P1, PT, RZ, c[0x0][0x1d4], PT ;  /* 0x00007500ff007a0c */ /* 0x000fc60003f25270 */
[----:B------:R-:W-:-:S10]  /*1af0*/  @!P2 IMAD.MOV R159, RZ, RZ, -R159 ;  /* 0x000000ffff9fa224 */ /* 0x000fd400078e0a9f */
[----:B------:R-:W-:Y:S02]  /*1b00*/  @!P1 LOP3.LUT R159, RZ, c[0x0][0x1d4], RZ, 0x33, !PT ;  /* 0x00007500ff9f9a12 */ /* 0x000fe400078e33ff */
[----:B------:R-:W-:Y:S02]  /*1b10*/  ISETP.GE.AND P1, PT, R153, R16, PT ;  /* 0x000000109900720c */ /* 0x000fe40003f26270 */
[----:B--2---:R-:W-:-:S04]  /*1b20*/  IADD3 R149, P2, R18, R159, RZ ;  /* 0x0000009f12957210 */ /* 0x004fc80007f5e0ff */
[----:B------:R-:W-:Y:S02]  /*1b30*/  LEA.HI.X.SX32 R150, R159, R22, 0x1, P2 ;  /* 0x000000169f967211 */ /* 0x000fe400010f0eff */
[----:B---3--:R-:W-:Y:S02]  /*1b40*/  ISETP.NE.AND P0, PT, R148, RZ, P0 ;  /* 0x000000ff9400720c */ /* 0x008fe40000705270 */
[----:B------:R-:W-:-:S04]  /*1b50*/  LEA R148, P2, R149, c[0x0][0x1a8], 0x2 ;  /* 0x00006a0095947a11 */ /* 0x000fc800078410ff */
[----:B------:R-:W-:Y:S01]  /*1b60*/  LEA.HI.X R149, R149, c[0x0][0x1ac], R150, 0x2, P2 ;  /* 0x00006b0095957a11 */ /* 0x000fe200010f1496 */
[----:B----45:R-:W-:Y:S05]  /*1b70*/  @P1 BRA `(.L_x_2258) ;  /* 0x000000f000001947 */ /* 0x030fea0003800000 */
[----:B------:R-:W-:-:S05]  /*1b80*/  IMAD.SHL.U32 R80, R159, 0x4, RZ ;  /* 0x000000049f507824 */ /* 0x000fca00078e00ff */
[----:B------:R-:W-:-:S13]  /*1b90*/  ISETP.GE.AND P2, PT, R80, R155, PT ;  /* 0x0000009b5000720c */ /* 0x000fda0003f46270 */
[----:B------:R-:W2:Y:S02]  /*1ba0*/  @!P2 LDG.E R81, [R148.64] ;  /* 0x000000249451a981 */ /* 0x000ea4000c1e1900 */
[----:B--2---:R-:W-:-:S04]  /*1bb0*/  @!P2 IMAD R81, R81, c[0x0][0x1d8], RZ ;  /* 0x000076005151aa24 */ /* 0x004fc800078e02ff */
[----:B------:R-:W-:-:S04]  /*1bc0*/  @!P2 IMAD R81, R81, 0x30, RZ ;  /* 0x000000305151a824 */ /* 0x000fc800078e02ff */
[----:B------:R-:W-:Y:S02]  /*1bd0*/  @!P2 IMAD R81, R81, c[0x0][0x1d4], R80 ;  /* 0x000075005151aa24 */ /* 0x000fe400078e0250 */
        /* <DEDUP_REMOVED lines=8> */
[----:B------:R2:W5:Y:S02]  /*1c60*/  @!P2 LDG.E.128 R80, [R150.64] ;  /* 0x000000249650a981 */ /* 0x000564000c1e1d00 */
.L_x_2258:
[----:B------:R-:W-:Y:S05]  /*1c70*/  BSYNC B1 ;  /* 0x0000000000017941 */ /* 0x000fea0003800000 */
.L_x_2257:
[----:B------:R-:W-:Y:S01]  /*1c80*/  BSSY B1, `(.L_x_2259) ;  /* 0x0000012000017945 */ /* 0x000fe20003800000 */
[----:B------:R-:W-:Y:S01]  /*1c90*/  IADD3 R157, R159, c[0x0][0x1d4], RZ ;  /* 0x000075009f9d7a10 */ /* 0x000fe20007ffe0ff */
[----:B------:R-:W-:Y:S05]  /*1ca0*/  @P1 BRA `(.L_x_2260) ;  /* 0x000000f000001947 */ /* 0x000fea0003800000 */
[----:B------:R-:W-:-:S04]  /*1cb0*/  SHF.L.U32 R84, R157, 0x2, RZ ;  /* 0x000000029d547819 */ /* 0x000fc800000006ff */
        /* <DEDUP_REMOVED lines=9> */
[----:B--2---:R-:W-:Y:S01]  /*1d50*/  @!P2 LEA R150, P3, R84, c[0x0][0x198], 0x2 ;  /* 0x000066005496aa11 */ /* 0x004fe200078610ff */
[----:B------:R-:W-:-:S03]  /*1d60*/  CS2R R86, SRZ ;  /* 0x0000000000567805 */ /* 0x000fc6000001ff00 */
[----:B------:R-:W-:Y:S02]  /*1d70*/  @!P2 LEA.HI.X R151, R84, c[0x0][0x19c], R85, 0x2, P3 ;  /* 0x000067005497aa11 */ /* 0x000fe400018f1455 */
[----:B------:R-:W-:-:S06]  /*1d80*/  CS2R R84, SRZ ;  /* 0x0000000000547805 */ /* 0x000fcc000001ff00 */
[----:B------:R2:W5:Y:S02]  /*1d90*/  @!P2 LDG.E.128 R84, [R150.64] ;  /* 0x000000249654a981 */ /* 0x000564000c1e1d00 */
.L_x_2260:
[----:B------:R-:W-:Y:S05]  /*1da0*/  BSYNC B1 ;  /* 0x0000000000017941 */ /* 0x000fea0003800000 */
.L_x_2259:
        /* <DEDUP_REMOVED lines=18> */
.L_x_2262:
[----:B------:R-:W-:Y:S05]  /*1ed0*/  BSYNC B1 ;  /* 0x0000000000017941 */ /* 0x000fea0003800000 */
.L_x_2261:
[----:B------:R-:W-:Y:S01]  /*1ee0*/  BSSY B1, `(.L_x_2263) ;  /* 0x0000013000017945 */ /* 0x000fe20003800000 */
[----:B------:R-:W-:Y:S01]  /*1ef0*/  IADD3 R157, R157, c[0x0][0x1d4], RZ ;  /* 0x000075009d9d7a10 */ /* 0x000fe20007ffe0ff */
        /* <DEDUP_REMOVED lines=17> */
.L_x_2264:
[----:B------:R-:W-:Y:S05]  /*2010*/  BSYNC B1 ;  /* 0x0000000000017941 */ /* 0x000fea0003800000 */
.L_x_2263:
[----:B------:R-:W-:Y:S01]  /*2020*/  IMAD.MOV.U32 R160, RZ, RZ, c[0x0][0x1d4] ;  /* 0x00007500ffa07624 */ /* 0x000fe200078e00ff */
[----:B------:R-:W-:Y:S03]  /*2030*/  BSSY B1, `(.L_x_2265) ;  /* 0x0000012000017945 */ /* 0x000fe60003800000 */
[----:B------:R-:W-:Y:S01]  /*2040*/  IMAD R157, R160, 0x4, R159 ;  /* 0x00000004a09d7824 */ /* 0x000fe200078e029f */
        /* <DEDUP_REMOVED lines=16> */
.L_x_2266:
[----:B------:R-:W-:Y:S05]  /*2150*/  BSYNC B1 ;  /* 0x0000000000017941 */ /* 0x000fea0003800000 */
.L_x_2265:
[----:B------:R-:W-:Y:S01]  /*2160*/  BSSY B1, `(.L_x_2267) ;  /* 0x0000012000017945 */ /* 0x000fe20003800000 */
[----:B------:R-:W-:Y:S01]  /*2170*/  IADD3 R157, R157, c[0x0][0x1d4], RZ ;  /* 0x000075009d9d7a10 */ /* 0x000fe20007ffe0ff */
[----:B------:R-:W-:Y:S05]  /*2180*/  @P1 BRA `(.L_x_2268) ;  /* 0x000000f000001947 */ /* 0x000fea0003800000 */
        /* <DEDUP_REMOVED lines=15> */
.L_x_2268:
[----:B------:R-:W-:Y:S05]  /*2280*/  BSYNC B1 ;  /* 0x0000000000017941 */ /* 0x000fea0003800000 */
.L_x_2267:
        /* <DEDUP_REMOVED lines=18> */
.L_x_2270:
[----:B------:R-:W-:Y:S05]  /*23b0*/  BSYNC B1 ;  /* 0x0000000000017941 */ /* 0x000fea0003800000 */
.L_x_2269:
[----:B------:R-:W-:Y:S01]  /*23c0*/  BSSY B1, `(.L_x_2271) ;  /* 0x0000014000017945 */ /* 0x000fe20003800000 */
[C-C-:B------:R-:W-:Y:S02]  /*23d0*/  IMAD R158, R160.reuse, 0xa, R159.reuse ;  /* 0x0000000aa09e7824 */ /* 0x140fe400078e029f */
[C-C-:B------:R-:W-:Y:S02]  /*23e0*/  IMAD R157, R160.reuse, 0xd, R159.reuse ;  /* 0x0000000da09d7824 */ /* 0x140fe400078e029f */
[----:B------:R-:W-:Y:S01]  /*23f0*/  IMAD R159, R160, 0x7, R159 ;  /* 0x00000007a09f7824 */ /* 0x000fe200078e029f */
        /* <DEDUP_REMOVED lines=16> */
.L_x_2272:
[----:B------:R-:W-:Y:S05]  /*2500*/  BSYNC B1 ;  /* 0x0000000000017941 */ /* 0x000fea0003800000 */
.L_x_2271:
        /* <DEDUP_REMOVED lines=18> */
.L_x_2274:
[----:B------:R-:W-:Y:S05]  /*2630*/  BSYNC B1 ;  /* 0x0000000000017941 */ /* 0x000fea0003800000 */
.L_x_2273:
[----:B------:R-:W-:Y:S01]  /*2640*/  BSSY B1, `(.L_x_2275) ;  /* 0x0000012000017945 */ /* 0x000fe20003800000 */
[----:B------:R-:W-:Y:S05]  /*2650*/  @P1 BRA `(.L_x_2276) ;  /* 0x0000010000001947 */ /* 0x000fea0003800000 */
[----:B------:R-:W-:-:S04]  /*2660*/  IADD3 R159, R159, c[0x0][0x1d4], RZ ;  /* 0x000075009f9f7a10 */ /* 0x000fc80007ffe0ff */
        /* <DEDUP_REMOVED lines=15> */
.L_x_2276:
[----:B------:R-:W-:Y:S05]  /*2760*/  BSYNC B1 ;  /* 0x0000000000017941 */ /* 0x000fea0003800000 */
.L_x_2275:
[----:B------:R-:W-:Y:S01]  /*2770*/  BSSY B1, `(.L_x_2277) ;  /* 0x0000011000017945 */ /* 0x000fe20003800000 */
        /* <DEDUP_REMOVED lines=16> */
.L_x_2278:
[----:B------:R-:W-:Y:S05]  /*2880*/  BSYNC B1 ;  /* 0x0000000000017941 */ /* 0x000fea0003800000 */
.L_x_2277:
        /* <DEDUP_REMOVED lines=18> */
.L_x_2280:
[----:B------:R-:W-:Y:S05]  /*29b0*/  BSYNC B1 ;  /* 0x0000000000017941 */ /* 0x000fea0003800000 */
.L_x_2279:
        /* <DEDUP_REMOVED lines=18> */
.L_x_2282:
[----:B------:R-:W-:Y:S05]  /*2ae0*/  BSYNC B1 ;  /* 0x0000000000017941 */ /* 0x000fea0003800000 */
.L_x_2281:
        /* <DEDUP_REMOVED lines=17> */
.L_x_2284:
[----:B------:R-:W-:Y:S05]  /*2c00*/  BSYNC B1 ;  /* 0x0000000000017941 */ /* 0x000fea0003800000 */
.L_x_2283:
        /* <DEDUP_REMOVED lines=18> */
.L_x_2286:
[----:B------:R-:W-:Y:S05]  /*2d30*/  BSYNC B1 ;  /* 0x0000000000017941 */ /* 0x000fea0003800000 */
.L_x_2285:
        /* <DEDUP_REMOVED lines=18> */
.L_x_2288:
[----:B------:R-:W-:Y:S05]  /*2e60*/  BSYNC B1 ;  /* 0x0000000000017941 */ /* 0x000fea0003800000 */
.L_x_2287:
        /* <DEDUP_REMOVED lines=9> */
[----:B--2---:R-:W2:Y:S05]  /*2f00*/  @P1 LDG.E R150, [R146.64] ;  /* 0x0000002492961981 */ /* 0x004eaa000c1e1900 */
[----:B----4-:R3:W4:Y:S01]  /*2f10*/  @P2 LDG.E R148, [R148.64] ;  /* 0x0000002494942981 */ /* 0x010722000c1e1900 */
[----:B-----5:R-:W-:Y:S02]  /*2f20*/  FMUL.FTZ R151, R12, R84 ;  /* 0x000000540c977220 */ /* 0x020fe40000410000 */
[----:B------:R-:W-:Y:S02]  /*2f30*/  FMUL.FTZ R158, R13, R85 ;  /* 0x000000550d9e7220 */ /* 0x000fe40000410000 */
[----:B0-----:R-:W-:-:S02]  /*2f40*/  FFMA.FTZ R151, R8, R80, R151 ;  /* 0x0000005008977223 */ /* 0x001fc40000010097 */
        /* <DEDUP_REMOVED lines=23> */
[----:B---3--:R-:W-:-:S02]  /*30c0*/  FMUL.FTZ R149, R14, R86 ;  /* 0x000000560e957220 */ /* 0x008fc40000410000 */
[----:B------:R-:W-:Y:S02]  /*30d0*/  FFMA.FTZ R151, R4, R132, R151 ;  /* 0x0000008404977223 */ /* 0x000fe40000010097 */
[----:B------:R-:W-:Y:S02]  /*30e0*/  FFMA.FTZ R158, R5, R133, R158 ;  /* 0x00000085059e7223 */ /* 0x000fe4000001009e */
[----:B------:R-:W-:Y:S02]  /*30f0*/  FFMA.FTZ R149, R10, R82, R149 ;  /* 0x000000520a957223 */ /* 0x000fe40000010095 */
[----:B------:R-:W-:Y:S02]  /*3100*/  FFMA.FTZ R151, R72, R136, R151 ;  /* 0x0000008848977223 */ /* 0x000fe40000010097 */
[----:B------:R-:W-:Y:S02]  /*3110*/  FFMA.FTZ R158, R73, R137, R158 ;  /* 0x00000089499e7223 */ /* 0x000fe4000001009e */
[----:B------:R-:W-:-:S02]  /*3120*/  FFMA.FTZ R149, R30, R90, R149 ;  /* 0x0000005a1e957223 */ /* 0x000fc40000010095 */
[----:B-1----:R-:W-:Y:S02]  /*3130*/  FFMA.FTZ R157, R76, R140, R151 ;  /* 0x0000008c4c9d7223 */ /* 0x002fe40000010097 */
[----:B------:R-:W-:Y:S02]  /*3140*/  FFMA.FTZ R158, R77, R141, R158 ;  /* 0x0000008d4d9e7223 */ /* 0x000fe4000001009e */
[----:B------:R-:W-:Y:S02]  /*3150*/  FFMA.FTZ R151, R34, R94, R149 ;  /* 0x0000005e22977223 */ /* 0x000fe40000010095 */
[----:B------:R-:W-:Y:S02]  /*3160*/  FADD.FTZ R149, R157, R158 ;  /* 0x0000009e9d957221 */ /* 0x000fe40000010000 */
[----:B------:R-:W-:Y:S02]  /*3170*/  FMUL.FTZ R158, R15, R87 ;  /* 0x000000570f9e7220 */ /* 0x000fe40000410000 */
        /* <DEDUP_REMOVED lines=19> */
[----:B------:R-:W-:Y:S01]  /*32b0*/  FFMA.FTZ R158, R63, R123, R158 ;  /* 0x0000007b3f9e7223 */ /* 0x000fe2000001009e */
[----:B------:R-:W-:Y:S01]  /*32c0*/  @P1 ISETP.GE.AND P3, PT, R153, R156, PT ;  /* 0x0000009c9900120c */ /* 0x000fe20003f66270 */
[----:B------:R-:W-:Y:S02]  /*32d0*/  FFMA.FTZ R151, R74, R138, R151 ;  /* 0x0000008a4a977223 */ /* 0x000fe40000010097 */
[----:B------:R-:W-:Y:S02]  /*32e0*/  FFMA.FTZ R158, R67, R127, R158 ;  /* 0x0000007f439e7223 */ /* 0x000fe4000001009e */
[----:B------:R-:W-:Y:S02]  /*32f0*/  FFMA.FTZ R160, R78, R142, R151 ;  /* 0x0000008e4ea07223 */ /* 0x000fe40000010097 */
[----:B------:R-:W-:Y:S01]  /*3300*/  FFMA.FTZ R158, R71, R131, R158 ;  /* 0x00000083479e7223 */ /* 0x000fe2000001009e */
[----:B------:R-:W-:-:S03]  /*3310*/  @P1 SEL R151, R27, RZ, !P3 ;  /* 0x000000ff1b971207 */ /* 0x000fc60005800000 */
[----:B------:R-:W-:Y:S01]  /*3320*/  FFMA.FTZ R158, R7, R135, R158 ;  /* 0x00000087079e7223 */ /* 0x000fe2000001009e */
[----:B------:R-:W-:-:S03]  /*3330*/  @P1 IADD3 R151, R151, R153, -R16 ;  /* 0x0000009997971210 */ /* 0x000fc60007ffe810 */
[----:B------:R-:W-:Y:S02]  /*3340*/  FFMA.FTZ R158, R75, R139, R158 ;  /* 0x0000008b4b9e7223 */ /* 0x000fe4000001009e */
[----:B------:R-:W-:Y:S01]  /*3350*/  FADD.FTZ R149, R160, R149 ;  /* 0x00000095a0957221 */ /* 0x000fe20000010000 */
[----:B------:R-:W2:Y:S01]  /*3360*/  @P1 I2F R151, R151 ;  /* 0x0000009700971306 */ /* 0x000ea20000201400 */
[----:B------:R-:W-:-:S04]  /*3370*/  FFMA.FTZ R158, R79, R143, R158 ;  /* 0x0000008f4f9e7223 */ /* 0x000fc8000001009e */
[----:B------:R-:W-:-:S04]  /*3380*/  FADD.FTZ R149, R158, R149 ;  /* 0x000000959e957221 */ /* 0x000fc80000010000 */
[----:B------:R-:W-:-:S04]  /*3390*/  FMUL.FTZ R149, R149, c[0x0][0x1f0] ;  /* 0x00007c0095957a20 */ /* 0x000fc80000410000 */
[----:B----4-:R-:W-:Y:S02]  /*33a0*/  @P2 FADD.FTZ R149, R149, R148 ;  /* 0x0000009495952221 */ /* 0x010fe40000010000 */
[----:B------:R-:W-:Y:S02]  /*33b0*/  IMAD.IADD R148, R153, 0x1, -R144 ;  /* 0x0000000199947824 */ /* 0x000fe400078e0a90 */
[----:B--2---:R-:W-:-:S05]  /*33c0*/  @P1 FFMA.FTZ R149, R151, R150, R149 ;  /* 0x0000009697951223 */ /* 0x004fca0000010095 */
[----:B------:R0:W-:Y:S01]  /*33d0*/  STS [R148.X4+0x140], R149 ;  /* 0x0001409594007388 */ /* 0x0001e20000004800 */
[----:B------:R-:W-:-:S03]  /*33e0*/  @!P0 FMNMX.FTZ R3, R3, R149, !PT ;  /* 0x0000009503038209 */ /* 0x000fc60007810000 */
.L_x_2290:
[----:B------:R-:W-:Y:S05]  /*33f0*/  BSYNC B1 ;  /* 0x0000000000017941 */ /* 0x000fea0003800000 */
.L_x_2289:
[----:B------:R-:W-:-:S04]  /*3400*/  IADD3 R153, R153, 0x100, RZ ;  /* 0x0000010099997810 */ /* 0x000fc80007ffe0ff */
[----:B------:R-:W-:-:S13]  /*3410*/  ISETP.GE.AND P0, PT, R153, R20, PT ;  /* 0x000000149900720c */ /* 0x000fda0003f06270 */
[----:B------:R-:W-:Y:S01]  /*3420*/  @P0 CALL.REL.NOINC `(.L_x_2256) ;  /* 0x0000001000000944 */ /* 0x000fe20003c00000 */
[----:B------:R-:W-:Y:S05]  /*3430*/  BRA `(.L_x_2291) ;  /* 0xffffe59000007947 */ /* 0x000fea000383ffff */
.L_x_2256:
[----:B------:R-:W-:Y:S05]  /*3440*/  BSYNC B0 ;  /* 0x0000000000007941 */ /* 0x000fea0003800000 */
.L_x_2255:
[----:B------:R-:W3:Y:S01]  /*3450*/  SHFL.BFLY PT, R4, R3, 0x10, 0x1f ;  /* 0x0e001f0003047f89 */ /* 0x000ee200000e0000 */
[----:B0-----:R-:W-:Y:S01]  /*3460*/  SHF.R.S32.HI R10, RZ, 0x1f, R17 ;  /* 0x0000001fff0a7819 */ /* 0x001fe20000011411 */
[----:B------:R-:W-:Y:S03]  /*3470*/  BSSY B0, `(.L_x_2292) ;  /* 0x0000037000007945 */ /* 0x000fe60003800000 */
[----:B------:R-:W-:-:S04]  /*3480*/  LEA.HI R9, R10, R17, RZ, 0x5 ;  /* 0x000000110a097211 */ /* 0x000fc800078f28ff */
[----:B------:R-:W-:-:S05]  /*3490*/  LOP3.LUT R12, R9, 0xffffffe0, RZ, 0xc0, !PT ;  /* 0xffffffe0090c7812 */ /* 0x000fca00078ec0ff */
[----:B------:R-:W-:-:S05]  /*34a0*/  IMAD.IADD R12, R17, 0x1, -R12 ;  /* 0x00000001110c7824 */ /* 0x000fca00078e0a0c */
[C---:B------:R-:W-:Y:S02]  /*34b0*/  ISETP.NE.AND P0, PT, R12.reuse, RZ, PT ;  /* 0x000000ff0c00720c */ /* 0x040fe40003f05270 */
[----:B------:R-:W-:Y:S02]  /*34c0*/  ISETP.GT.AND P1, PT, R12, 0x7, PT ;  /* 0x000000070c00780c */ /* 0x000fe40003f24270 */
[----:B---3--:R-:W-:Y:S02]  /*34d0*/  FMNMX.FTZ R4, R4, R3, !PT ;  /* 0x0000000304047209 */ /* 0x008fe40007810000 */
[----:B------:R-:W-:-:S03]  /*34e0*/  MOV R3, 0xff7fffff ;  /* 0xff7fffff00037802 */ /* 0x000fc60000000f00 */
[----:B------:R-:W0:Y:S04]  /*34f0*/  SHFL.BFLY PT, R5, R4, 0x8, 0x1f ;  /* 0x0d001f0004057f89 */ /* 0x000e2800000e0000 */
[----:B------:R-:W-:Y:S02]  /*3500*/  @!P0 SHF.R.S32.HI R9, RZ, 0x5, R9 ;  /* 0x00000005ff098819 */ /* 0x000fe40000011409 */
[----:B0-----:R-:W-:-:S05]  /*3510*/  FMNMX.FTZ R5, R4, R5, !PT ;  /* 0x0000000504057209 */ /* 0x001fca0007810000 */
[----:B------:R-:W0:Y:S02]  /*3520*/  SHFL.BFLY PT, R6, R5, 0x4, 0x1f ;  /* 0x0c801f0005067f89 */ /* 0x000e2400000e0000 */
[----:B0-----:R-:W-:-:S05]  /*3530*/  FMNMX.FTZ R6, R5, R6, !PT ;  /* 0x0000000605067209 */ /* 0x001fca0007810000 */
[----:B------:R-:W0:Y:S02]  /*3540*/  SHFL.BFLY PT, R7, R6, 0x2, 0x1f ;  /* 0x0c401f0006077f89 */ /* 0x000e2400000e0000 */
[----:B0-----:R-:W-:-:S05]  /*3550*/  FMNMX.FTZ R7, R6, R7, !PT ;  /* 0x0000000706077209 */ /* 0x001fca0007810000 */
[----:B------:R-:W0:Y:S02]  /*3560*/  SHFL.BFLY PT, R8, R7, 0x1, 0x1f ;  /* 0x0c201f0007087f89 */ /* 0x000e2400000e0000 */
[----:B0-----:R-:W-:Y:S01]  /*3570*/  FMNMX.FTZ R8, R7, R8, !PT ;  /* 0x0000000807087209 */ /* 0x001fe20007810000 */
[----:B------:R-:W-:-:S04]  /*3580*/  IMAD.MOV.U32 R7, RZ, RZ, RZ ;  /* 0x000000ffff077224 */ /* 0x000fc800078e00ff */
[----:B------:R-:W-:Y:S04]  /*3590*/  @!P0 STS [R9.X4], R8 ;  /* 0x0000000809008388 */ /* 0x000fe80000004800 */
[----:B------:R-:W-:Y:S06]  /*35a0*/  BAR.SYNC.DEFER_BLOCKING 0x0 ;  /* 0x0000000000007b1d */ /* 0x000fec0000010000 */
[----:B------:R-:W0:Y:S04]  /*35b0*/  @!P1 LDS R3, [R12.X4] ;  /* 0x000000000c039984 */ /* 0x000e280000004800 */
[----:B0-----:R-:W0:Y:S02]  /*35c0*/  SHFL.BFLY PT, R4, R3, 0x4, 0x1f ;  /* 0x0c801f0003047f89 */ /* 0x001e2400000e0000 */
[----:B0-----:R-:W-:Y:S01]  /*35d0*/  FMNMX.FTZ R4, R4, R3, !PT ;  /* 0x0000000304047209 */ /* 0x001fe20007810000 */
[----:B------:R-:W-:-:S04]  /*35e0*/  IMAD.IADD R3, R144, 0x1, R17 ;  /* 0x0000000190037824 */ /* 0x000fc800078e0211 */
[----:B------:R-:W0:Y:S01]  /*35f0*/  SHFL.BFLY PT, R5, R4, 0x2, 0x1f ;  /* 0x0c401f0004057f89 */ /* 0x000e2200000e0000 */
[----:B------:R-:W-:Y:S02]  /*3600*/  ISETP.GT.AND P1, PT, R3, R16, PT ;  /* 0x000000100300720c */ /* 0x000fe40003f24270 */
[----:B0-----:R-:W-:-:S05]  /*3610*/  FMNMX.FTZ R5, R4, R5, !PT ;  /* 0x0000000504057209 */ /* 0x001fca0007810000 */
[----:B------:R-:W0:Y:S02]  /*3620*/  SHFL.BFLY PT, R6, R5, 0x1, 0x1f ;  /* 0x0c201f0005067f89 */ /* 0x000e2400000e0000 */
[----:B0-----:R-:W-:-:S05]  /*3630*/  FMNMX.FTZ R6, R5, R6, !PT ;  /* 0x0000000605067209 */ /* 0x001fca0007810000 */
[----:B------:R0:W3:Y:S01]  /*3640*/  SHFL.IDX PT, R11, R6, RZ, 0x1f ;  /* 0x00001fff060b7589 */ /* 0x0000e200000e0000 */
[----:B------:R-:W-:Y:S05]  /*3650*/  @P1 BRA `(.L_x_2293) ;  /* 0x0000018000001947 */ /* 0x000fea0003800000 */
[----:B------:R-:W-:Y:S01]  /*3660*/  ISETP.NE.U32.AND P0, PT, RZ, c[0x0][0x200], PT ;  /* 0x00008000ff007a0c */ /* 0x000fe20003f05070 */
[----:B------:R-:W-:-:S03]  /*3670*/  IMAD.MOV.U32 R7, RZ, RZ, RZ ;  /* 0x000000ffff077224 */ /* 0x000fc600078e00ff */
[----:B------:R-:W-:-:S07]  /*3680*/  ISETP.NE.AND.EX P0, PT, RZ, c[0x0][0x204], PT, P0 ;  /* 0x00008100ff007a0c */ /* 0x000fce0003f05300 */
.L_x_2297:
[----:B0-----:R-:W-:Y:S01]  /*3690*/  IMAD.IADD R4, R3, 0x1, -R144 ;  /* 0x0000000103047824 */ /* 0x001fe200078e0a90 */
[----:B------:R-:W-:Y:S04]  /*36a0*/  BSSY B1, `(.L_x_2294) ;  /* 0x000000e000017945 */ /* 0x000fe80003800000 */
[----:B------:R-:W-:Y:S01]  /*36b0*/  LEA R9, R4, 0x140, 0x2 ;  /* 0x0000014004097811 */ /* 0x000fe200078e10ff */
[----:B----4-:R-:W-:Y:S05]  /*36c0*/  @!P0 BRA `(.L_x_2295) ;  /* 0x0000007000008947 */ /* 0x010fea0003800000 */
[----:B------:R-:W-:Y:S02]  /*36d0*/  SHF.R.S32.HI R5, RZ, 0x1f, R3 ;  /* 0x0000001fff057819 */ /* 0x000fe40000011403 */
[----:B------:R-:W-:-:S04]  /*36e0*/  IADD3 R4, P2, P3, R3, c[0x0][0x200], R18 ;  /* 0x0000800003047a10 */ /* 0x000fc80007b5e012 */
[----:B------:R-:W-:-:S05]  /*36f0*/  IADD3.X R5, R5, c[0x0][0x204], R22, P2, P3 ;  /* 0x0000810005057a10 */ /* 0x000fca00017e6416 */
[----:B----4-:R-:W4:Y:S02]  /*3700*/  LDG.E.U8 R4, [R4.64] ;  /* 0x0000002404047981 */ /* 0x010f24000c1e1100 */
[----:B----4-:R-:W-:-:S13]  /*3710*/  ISETP.NE.AND P2, PT, R4, RZ, PT ;  /* 0x000000ff0400720c */ /* 0x010fda0003f45270 */
[----:B0-----:R-:W-:Y:S01]  /*3720*/  @P2 MOV R6, RZ ;  /* 0x000000ff00062202 */ /* 0x001fe20000000f00 */
[----:B------:R-:W-:Y:S05]  /*3730*/  @P2 BRA `(.L_x_2296) ;  /* 0x0000004000002947 */ /* 0x000fea0003800000 */
.L_x_2295:
[----:B------:R-:W0:Y:S02]  /*3740*/  LDS R4, [R9] ;  /* 0x0000000009047984 */ /* 0x000e240000000800 */
[----:B0--3--:R-:W-:-:S04]  /*3750*/  FADD.FTZ R4, -R11, R4 ;  /* 0x000000040b047221 */ /* 0x009fc80000010100 */
[----:B------:R-:W-:-:S04]  /*3760*/  FMUL.FTZ R4, R4, 1.4426950216293334961 ;  /* 0x3fb8aa3b04047820 */ /* 0x000fc80000410000 */
[----:B------:R0:W3:Y:S03]  /*3770*/  MUFU.EX2 R6, R4 ;  /* 0x0000000400067308 */ /* 0x0000e60000000800 */
.L_x_2296:
[----:B------:R-:W-:Y:S05]  /*3780*/  BSYNC B1 ;  /* 0x0000000000017941 */ /* 0x000fea0003800000 */
.L_x_2294:
[----:B---3--:R3:W-:Y:S01]  /*3790*/  STS [R9], R6 ;  /* 0x0000000609007388 */ /* 0x0087e20000000800 */
[----:B------:R-:W-:Y:S01]  /*37a0*/  IADD3 R3, R3, 0x100, RZ ;  /* 0x0000010003037810 */ /* 0x000fe20007ffe0ff */
[----:B------:R-:W-:-:S03]  /*37b0*/  FADD.FTZ R7, R6, R7 ;  /* 0x0000000706077221 */ /* 0x000fc60000010000 */
[----:B------:R-:W-:-:S13]  /*37c0*/  ISETP.GT.AND P2, PT, R3, R16, PT ;  /* 0x000000100300720c */ /* 0x000fda0003f44270 */
[----:B---3--:R-:W-:Y:S05]  /*37d0*/  @!P2 BRA `(.L_x_2297) ;  /* 0xfffffeb00000a947 */ /* 0x008fea000383ffff */
.L_x_2293:
[----:B------:R-:W-:Y:S05]  /*37e0*/  BSYNC B0 ;  /* 0x0000000000007941 */ /* 0x000fea0003800000 */
.L_x_2292:
        /* <DEDUP_REMOVED lines=24> */
[----:B------:R-:W-:Y:S05]  /*3970*/  @P1 BRA.U `(.L_x_2298) ;  /* 0x000001b100001947 */ /* 0x000fea0003800000 */
[----:B------:R-:W0:Y:S01]  /*3980*/  LDC.U8 R3, c[0x0][0x26c] ;  /* 0x00009b00ff037b82 */ /* 0x000e220000000000 */
[----:B------:R-:W-:Y:S01]  /*3990*/  BSSY B0, `(.L_x_2298) ;  /* 0x0000019000007945 */ /* 0x000fe20003800000 */
[----:B0-----:R-:W-:-:S13]  /*39a0*/  ISETP.NE.AND P0, PT, R3, RZ, PT ;  /* 0x000000ff0300720c */ /* 0x001fda0003f05270 */
[----:B------:R-:W-:-:S04]  /*39b0*/  @P0 IMAD.MOV.U32 R4, RZ, RZ, c[0x0][0x268] ;  /* 0x00009a00ff040624 */ /* 0x000fc800078e00ff */
[----:B------:R-:W-:Y:S02]  /*39c0*/  @P0 IMAD R3, R19, R4, c[0x0][0x1ec] ;  /* 0x00007b0013030624 */ /* 0x000fe400078e0204 */
[----:B------:R-:W-:Y:S02]  /*39d0*/  CS2R R4, SRZ ;  /* 0x0000000000047805 */ /* 0x000fe4000001ff00 */
[----:B------:R-:W-:-:S04]  /*39e0*/  @P0 IMAD R3, R3, c[0x0][0x1d4], RZ ;  /* 0x0000750003030a24 */ /* 0x000fc800078e02ff */
[--C-:B------:R-:W-:Y:S01]  /*39f0*/  @P0 IMAD.MOV.U32 R4, RZ, RZ, R3.reuse ;  /* 0x000000ffff040224 */ /* 0x100fe200078e0003 */
[----:B------:R-:W-:Y:S01]  /*3a00*/  @P0 SHF.R.S32.HI R5, RZ, 0x1f, R3 ;  /* 0x0000001fff050819 */ /* 0x000fe20000011403 */
[----:B------:R-:W-:Y:S05]  /*3a10*/  @P1 BRA `(.L_x_2299) ;  /* 0x0000010000001947 */ /* 0x000fea0003800000 */
[----:B----4-:R-:W-:Y:S02]  /*3a20*/  FADD.FTZ R3, R6, 9.9999999747524270788e-07 ;  /* 0x358637bd06037421 */ /* 0x010fe40000010000 */
[----:B------:R-:W-:Y:S02]  /*3a30*/  IMAD.IADD R9, R144, 0x1, R17 ;  /* 0x0000000190097824 */ /* 0x000fe400078e0211 */
[----:B------:R0:W4:Y:S05]  /*3a40*/  MUFU.RCP R12, R3 ;  /* 0x00000003000c7308 */ /* 0x00012a0000001000 */
.L_x_2300:
[----:B0-----:R-:W-:Y:S02]  /*3a50*/  IADD3 R3, -R144, R9, RZ ;  /* 0x0000000990037210 */ /* 0x001fe40007ffe1ff */
[----:B------:R-:W-:Y:S02]  /*3a60*/  @P0 IADD3 R8, P1, R9, R4, RZ ;  /* 0x0000000409080210 */ /* 0x000fe40007f3e0ff */
[----:B------:R-:W-:Y:S01]  /*3a70*/  LEA R13, R3, 0x140, 0x2 ;  /* 0x00000140030d7811 */ /* 0x000fe200078e10ff */
[----:B------:R-:W0:Y:S01]  /*3a80*/  LDS R7, [R3.X4+0x140] ;  /* 0x0001400003077984 */ /* 0x000e220000004800 */
[----:B---3--:R-:W-:-:S02]  /*3a90*/  @P0 LEA.HI.X.SX32 R11, R9, R5, 0x1, P1 ;  /* 0x00000005090b0211 */ /* 0x008fc400008f0eff */
[C---:B------:R-:W-:Y:S02]  /*3aa0*/  @P0 LEA R6, P1, R8.reuse, c[0x0][0x260], 0x2 ;  /* 0x0000980008060a11 */ /* 0x040fe400078210ff */
[----:B------:R-:W-:Y:S01]  /*3ab0*/  IADD3 R9, R9, 0x100, RZ ;  /* 0x0000010009097810 */ /* 0x000fe20007ffe0ff */
[----:B0---4-:R-:W-:Y:S01]  /*3ac0*/  FMUL.FTZ R14, R7, R12 ;  /* 0x0000000c070e7220 */ /* 0x011fe20000410000 */
[----:B------:R-:W-:Y:S02]  /*3ad0*/  @P0 LEA.HI.X R7, R8, c[0x0][0x264], R11, 0x2, P1 ;  /* 0x0000990008070a11 */ /* 0x000fe400008f140b */
[----:B------:R-:W-:Y:S02]  /*3ae0*/  ISETP.GT.AND P1, PT, R9, R16, PT ;  /* 0x000000100900720c */ /* 0x000fe40003f24270 */
[----:B------:R0:W-:Y:S04]  /*3af0*/  STS [R13], R14 ;  /* 0x0000000e0d007388 */ /* 0x0001e80000000800 */
[----:B------:R0:W-:Y:S07]  /*3b00*/  @P0 STG.E [R6.64], R14 ;  /* 0x0000000e06000986 */ /* 0x0001ee000c101924 */
[----:B------:R-:W-:Y:S05]  /*3b10*/  @!P1 BRA `(.L_x_2300) ;  /* 0xffffff3000009947 */ /* 0x000fea000383ffff */
.L_x_2299:
[----:B------:R-:W-:Y:S05]  /*3b20*/  BSYNC B0 ;  /* 0x0000000000007941 */ /* 0x000fea0003800000 */
.L_x_2298:
[----:B------:R-:W-:Y:S01]  /*3b30*/  LEA.HI R3, R10, R17, RZ, 0x4 ;  /* 0x000000110a037211 */ /* 0x000fe200078f20ff */
[----:B------:R-:W-:Y:S01]  /*3b40*/  CS2R R8, SRZ ;  /* 0x0000000000087805 */ /* 0x000fe2000001ff00 */
[----:B0-----:R-:W-:Y:S01]  /*3b50*/  SHF.R.S32.HI R5, RZ, 0x1f, R16 ;  /* 0x0000001fff057819 */ /* 0x001fe20000011410 */
[----:B---3--:R-:W-:Y:S01]  /*3b60*/  CS2R R10, SRZ ;  /* 0x00000000000a7805 */ /* 0x008fe2000001ff00 */
[----:B------:R-:W-:-:S02]  /*3b70*/  LOP3.LUT R4, R3, 0xfffffff0, RZ, 0xc0, !PT ;  /* 0xfffffff003047812 */ /* 0x000fc400078ec0ff */
[----:B------:R-:W-:Y:S02]  /*3b80*/  LEA.HI R5, R5, R16, RZ, 0x4 ;  /* 0x0000001005057211 */ /* 0x000fe400078f20ff */
[----:B------:R-:W-:Y:S01]  /*3b90*/  SHF.R.S32.HI R3, RZ, 0x4, R3 ;  /* 0x00000004ff037819 */ /* 0x000fe20000011403 */
[----:B------:R-:W-:Y:S01]  /*3ba0*/  IMAD.IADD R4, R17, 0x1, -R4 ;  /* 0x0000000111047824 */ /* 0x000fe200078e0a04 */
[----:B------:R-:W-:Y:S02]  /*3bb0*/  LOP3.LUT R5, R5, 0xfffffff0, RZ, 0xc0, !PT ;  /* 0xfffffff005057812 */ /* 0x000fe400078ec0ff */
[----:B------:R-:W-:Y:S01]  /*3bc0*/  ISETP.EQ.U32.AND P0, PT, RZ, c[0x0][0x190], PT ;  /* 0x00006400ff007a0c */ /* 0x000fe20003f02070 */
[C---:B------:R-:W-:Y:S01]  /*3bd0*/  IMAD.SHL.U32 R20, R4.reuse, 0x4, RZ ;  /* 0x0000000404147824 */ /* 0x040fe200078e00ff */
[----:B------:R-:W-:Y:S01]  /*3be0*/  ISETP.GT.AND P1, PT, R4, 0xb, PT ;  /* 0x0000000b0400780c */ /* 0x000fe20003f24270 */
[----:B----4-:R-:W-:-:S05]  /*3bf0*/  IMAD.IADD R6, R16, 0x1, -R5 ;  /* 0x0000000110067824 */ /* 0x010fca00078e0a05 */
[----:B------:R-:W-:-:S04]  /*3c00*/  ISETP.NE.OR P2, PT, R3, R6, P1 ;  /* 0x000000060300720c */ /* 0x000fc80000f45670 */
[----:B------:R-:W-:-:S13]  /*3c10*/  ISETP.EQ.OR.EX P0, PT, RZ, c[0x0][0x194], P2, P0 ;  /* 0x00006500ff007a0c */ /* 0x000fda0001702700 */
[----:B------:R-:W0:Y:S01]  /*3c20*/  @!P0 S2R R5, SR_CTAID.X ;  /* 0x0000000000058919 */ /* 0x000e220000002500 */
[----:B------:R-:W-:Y:S01]  /*3c30*/  @!P0 MOV R13, 0x4 ;  /* 0x00000004000d8802 */ /* 0x000fe20000000f00 */
[----:B------:R-:W-:Y:S01]  /*3c40*/  BSSY B0, `(.L_x_2301) ;  /* 0x000017e000007945 */ /* 0x000fe20003800000 */
[----:B-----5:R-:W-:Y:S01]  /*3c50*/  IMAD R27, R19, c[0x0][0x1d4], RZ ;  /* 0x00007500131b7a24 */ /* 0x020fe200078e02ff */
[----:B------:R-:W-:Y:S01]  /*3c60*/  CS2R R6, SRZ ;  /* 0x0000000000067805 */ /* 0x000fe2000001ff00 */
[----:B0-----:R-:W-:-:S04]  /*3c70*/  @!P0 IMAD R12, R5, 0x30, R20 ;  /* 0x00000030050c8824 */ /* 0x001fc800078e0214 */
[----:B------:R-:W-:Y:S01]  /*3c80*/  @!P0 IMAD.WIDE R12, R12, R13, c[0x0][0x190] ;  /* 0x000064000c0c8625 */ /* 0x000fe200078e020d */
[----:B------:R-:W-:-:S04]  /*3c90*/  CS2R R4, SRZ ;  /* 0x0000000000047805 */ /* 0x000fc8000001ff00 */
[----:B------:R0:W5:Y:S04]  /*3ca0*/  @!P0 LDG.E.128 R8, [R12.64] ;  /* 0x000000240c088981 */ /* 0x000168000c1e1d00 */
[----:B------:R-:W-:Y:S06]  /*3cb0*/  BAR.SYNC.DEFER_BLOCKING 0x0 ;  /* 0x0000000000007b1d */ /* 0x000fec0000010000 */
[----:B------:R-:W-:Y:S05]  /*3cc0*/  @P1 BRA `(.L_x_2302) ;  /* 0x0000175000001947 */ /* 0x000fea0003800000 */
[----:B0-----:R-:W-:Y:S01]  /*3cd0*/  IMAD.IADD R37, R144, 0x1, R3 ;  /* 0x0000000190257824 */ /* 0x001fe200078e0203 */
[----:B------:R-:W-:Y:S01]  /*3ce0*/  IMNMX R52, R16, c[0x0][0x1d4], PT ;  /* 0x0000750010347a17 */ /* 0x000fe20003800200 */
[----:B------:R-:W-:Y:S01]  /*3cf0*/  IMAD R21, R21, c[0x0][0x1d4], R20 ;  /* 0x0000750015157a24 */ /* 0x000fe200078e0214 */
[----:B------:R-:W-:Y:S01]  /*3d00*/  BSSY B1, `(.L_x_2303) ;  /* 0x0000073000017945 */ /* 0x000fe20003800000 */
[----:B------:R-:W-:Y:S01]  /*3d10*/  CS2R R6, SRZ ;  /* 0x0000000000067805 */ /* 0x000fe2000001ff00 */
[----:B------:R-:W-:Y:S01]  /*3d20*/  ISETP.GE.AND P0, PT, R37, R52, PT ;  /* 0x000000342500720c */ /* 0x000fe20003f06270 */
[----:B------:R-:W-:Y:S01]  /*3d30*/  CS2R R4, SRZ ;  /* 0x0000000000047805 */ /* 0x000fe2000001ff00 */
[----:B------:R-:W-:-:S11]  /*3d40*/  SHF.R.S32.HI R36, RZ, 0x1f, R21 ;  /* 0x0000001fff247819 */ /* 0x000fd60000011415 */
[----:B------:R-:W-:Y:S05]  /*3d50*/  @P0 BRA `(.L_x_2304) ;  /* 0x000006d000000947 */ /* 0x000fea0003800000 */
[----:B------:R-:W-:Y:S01]  /*3d60*/  IADD3 R4, -R144, -0x2, -R3 ;  /* 0xfffffffe90047810 */ /* 0x000fe20007ffe903 */
[----:B------:R-:W-:Y:S01]  /*3d70*/  BSSY B2, `(.L_x_2305) ;  /* 0x0000024000027945 */ /* 0x000fe20003800000 */
[----:B------:R-:W-:Y:S01]  /*3d80*/  LOP3.LUT R5, RZ, R52, RZ, 0x33, !PT ;  /* 0x00000034ff057212 */ /* 0x000fe200078e33ff */
[----:B------:R-:W-:Y:S01]  /*3d90*/  IMAD.MOV.U32 R45, RZ, RZ, R37 ;  /* 0x000000ffff2d7224 */ /* 0x000fe200078e0025 */
[----:B------:R-:W-:-:S03]  /*3da0*/  CS2R R6, SRZ ;  /* 0x0000000000067805 */ /* 0x000fc6000001ff00 */
[----:B------:R-:W-:-:S05]  /*3db0*/  IMAD.IADD R5, R4, 0x1, -R5 ;  /* 0x0000000104057824 */ /* 0x000fca00078e0a05 */
[C---:B------:R-:W-:Y:S02]  /*3dc0*/  LEA.HI R4, R5.reuse, 0x1, RZ, 0x1c ;  /* 0x0000000105047811 */ /* 0x040fe400078fe0ff */
[----:B------:R-:W-:Y:S02]  /*3dd0*/  ISETP.GE.U32.AND P0, PT, R5, 0x30, PT ;  /* 0x000000300500780c */ /* 0x000fe40003f06070 */
[----:B------:R-:W-:Y:S02]  /*3de0*/  LOP3.LUT P3, R12, R4, 0x3, RZ, 0xc0, !PT ;  /* 0x00000003040c7812 */ /* 0x000fe4000786c0ff */
[----:B------:R-:W-:-:S11]  /*3df0*/  CS2R R4, SRZ ;  /* 0x0000000000047805 */ /* 0x000fd6000001ff00 */
[----:B------:R-:W-:Y:S05]  /*3e00*/  @!P3 BRA `(.L_x_2306) ;  /* 0x000001a00000b947 */ /* 0x000fea0003800000 */
[----:B------:R-:W-:Y:S01]  /*3e10*/  MOV R28, R12 ;  /* 0x0000000c001c7202 */ /* 0x000fe20000000f00 */
[----:B------:R-:W-:Y:S02]  /*3e20*/  IMAD.MOV.U32 R45, RZ, RZ, R37 ;  /* 0x000000ffff2d7224 */ /* 0x000fe400078e0025 */
[----:B------:R-:W-:-:S03]  /*3e30*/  IMAD.MOV.U32 R4, RZ, RZ, RZ ;  /* 0x000000ffff047224 */ /* 0x000fc600078e00ff */
.L_x_2307:
[----:B------:R-:W-:-:S04]  /*3e40*/  IADD3 R13, P3, R18, R45, RZ ;  /* 0x0000002d120d7210 */ /* 0x000fc80007f7e0ff */
[----:B------:R-:W-:Y:S02]  /*3e50*/  LEA.HI.X.SX32 R14, R45, R22, 0x1, P3 ;  /* 0x000000162d0e7211 */ /* 0x000fe400018f0eff */
[----:B------:R-:W-:-:S04]  /*3e60*/  LEA R12, P3, R13, c[0x0][0x1a8], 0x2 ;  /* 0x00006a000d0c7a11 */ /* 0x000fc800078610ff */
[----:B------:R-:W-:-:S05]  /*3e70*/  LEA.HI.X R13, R13, c[0x0][0x1ac], R14, 0x2, P3 ;  /* 0x00006b000d0d7a11 */ /* 0x000fca00018f140e */
[----:B------:R-:W3:Y:S01]  /*3e80*/  LDG.E R12, [R12.64] ;  /* 0x000000240c0c7981 */ /* 0x000ee2000c1e1900 */
[----:B------:R-:W-:-:S06]  /*3e90*/  IMAD.IADD R29, R45, 0x1, -R144 ;  /* 0x000000012d1d7824 */ /* 0x000fcc00078e0a90 */
[----:B------:R-:W0:Y:S01]  /*3ea0*/  LDS R29, [R29.X4+0x140] ;  /* 0x000140001d1d7984 */ /* 0x000e220000004800 */
[----:B---3--:R-:W-:-:S04]  /*3eb0*/  IMAD R14, R12, c[0x0][0x1d8], RZ ;  /* 0x000076000c0e7a24 */ /* 0x008fc800078e02ff */
[----:B------:R-:W-:-:S04]  /*3ec0*/  IMAD R14, R14, c[0x0][0x1d4], R45 ;  /* 0x000075000e0e7a24 */ /* 0x000fc800078e022d */
[----:B------:R-:W-:-:S05]  /*3ed0*/  IMAD R14, R14, 0x30, RZ ;  /* 0x000000300e0e7824 */ /* 0x000fca00078e02ff */
[----:B------:R-:W-:-:S04]  /*3ee0*/  IADD3 R15, P3, R21, R14, RZ ;  /* 0x0000000e150f7210 */ /* 0x000fc80007f7e0ff */
[----:B--2---:R-:W-:Y:S02]  /*3ef0*/  LEA.HI.X.SX32 R30, R14, R36, 0x1, P3 ;  /* 0x000000240e1e7211 */ /* 0x004fe400018f0eff */
[----:B------:R-:W-:-:S04]  /*3f00*/  LEA R14, P3, R15, c[0x0][0x1a0], 0x2 ;  /* 0x000068000f0e7a11 */ /* 0x000fc800078610ff */
[----:B------:R-:W-:-:S05]  /*3f10*/  LEA.HI.X R15, R15, c[0x0][0x1a4], R30, 0x2, P3 ;  /* 0x000069000f0f7a11 */ /* 0x000fca00018f141e */
[----:B-1----:R-:W0:Y:S01]  /*3f20*/  LDG.E.128 R32, [R14.64] ;  /* 0x000000240e207981 */ /* 0x002e22000c1e1d00 */
[----:B------:R-:W-:Y:S02]  /*3f30*/  IADD3 R28, R28, -0x1, RZ ;  /* 0xffffffff1c1c7810 */ /* 0x000fe40007ffe0ff */
[----:B------:R-:W-:Y:S02]  /*3f40*/  IADD3 R45, R45, 0x10, RZ ;  /* 0x000000102d2d7810 */ /* 0x000fe40007ffe0ff */
[----:B------:R-:W-:Y:S01]  /*3f50*/  ISETP.NE.AND P3, PT, R28, RZ, PT ;  /* 0x000000ff1c00720c */ /* 0x000fe20003f65270 */
[-C--:B0-----:R-:W-:Y:S02]  /*3f60*/  FFMA.FTZ R4, R32, R29.reuse, R4 ;  /* 0x0000001d20047223 */ /* 0x081fe40000010004 */
[-C--:B------:R-:W-:Y:S02]  /*3f70*/  FFMA.FTZ R5, R33, R29.reuse, R5 ;  /* 0x0000001d21057223 */ /* 0x080fe40000010005 */
[----:B------:R-:W-:-:S02]  /*3f80*/  FFMA.FTZ R6, R34, R29, R6 ;  /* 0x0000001d22067223 */ /* 0x000fc40000010006 */
[----:B------:R-:W-:-:S06]  /*3f90*/  FFMA.FTZ R7, R35, R29, R7 ;  /* 0x0000001d23077223 */ /* 0x000fcc0000010007 */
[----:B------:R-:W-:Y:S05]  /*3fa0*/  @P3 BRA `(.L_x_2307) ;  /* 0xfffffe9000003947 */ /* 0x000fea000383ffff */
.L_x_2306:
[----:B------:R-:W-:Y:S05]  /*3fb0*/  BSYNC B2 ;  /* 0x0000000000027941 */ /* 0x000fea0003800000 */
.L_x_2305:
[----:B------:R-:W-:Y:S05]  /*3fc0*/  @!P0 BRA `(.L_x_2304) ;  /* 0x0000046000008947 */ /* 0x000fea0003800000 */
[C---:B------:R-:W-:Y:S01]  /*3fd0*/  LEA R13, R45.reuse, 0x80, 0x2 ;  /* 0x000000802d0d7811 */ /* 0x040fe200078e10ff */
[C---:B------:R-:W-:Y:S01]  /*3fe0*/  IMAD R47, R45.reuse, 0x30, RZ ;  /* 0x000000302d2f7824 */ /* 0x040fe200078e02ff */
[----:B------:R-:W-:Y:S02]  /*3ff0*/  IADD3 R53, P0, R18, R45, RZ ;  /* 0x0000002d12357210 */ /* 0x000fe40007f1e0ff */
[----:B------:R-:W-:Y:S01]  /*4000*/  MOV R12, c[0x0][0x1d8] ;  /* 0x00007600000c7a02 */ /* 0x000fe20000000f00 */
[----:B------:R-:W-:Y:S01]  /*4010*/  IMAD R13, R144, -0x4, R13 ;  /* 0xfffffffc900d7824 */ /* 0x000fe200078e020d */
[----:B------:R-:W-:Y:S02]  /*4020*/  LEA.HI.X.SX32 R14, R45, R22, 0x1, P0 ;  /* 0x000000162d0e7211 */ /* 0x000fe400000f0eff */
[----:B------:R-:W-:Y:S01]  /*4030*/  LEA R38, P0, R53, c[0x0][0x1a8], 0x2 ;  /* 0x00006a0035267a11 */ /* 0x000fe200078010ff */
[----:B------:R-:W-:Y:S01]  /*4040*/  IMAD R12, R12, c[0x0][0x1d4], RZ ;  /* 0x000075000c0c7a24 */ /* 0x000fe200078e02ff */
[----:B------:R-:W-:-:S02]  /*4050*/  IADD3 R46, R13, 0x140, RZ ;  /* 0x000001400d2e7810 */ /* 0x000fc40007ffe0ff */
[----:B------:R-:W-:Y:S01]  /*4060*/  LEA.HI.X R53, R53, c[0x0][0x1ac], R14, 0x2, P0 ;  /* 0x00006b0035357a11 */ /* 0x000fe200000f140e */
[----:B------:R-:W-:-:S04]  /*4070*/  IMAD R44, R12, 0x30, RZ ;  /* 0x000000300c2c7824 */ /* 0x000fc800078e02ff */
.L_x_2308:
[----:B------:R-:W-:Y:S01]  /*4080*/  IMAD.MOV.U32 R39, RZ, RZ, R53 ;  /* 0x000000ffff277224 */ /* 0x000fe200078e0035 */
[----:B------:R-:W0:Y:S04]  /*4090*/  LDS R48, [R46+-0x80] ;  /* 0xffff80002e307984 */ /* 0x000e280000000800 */
[----:B------:R-:W3:Y:S04]  /*40a0*/  LDG.E R12, [R38.64] ;  /* 0x00000024260c7981 */ /* 0x000ee8000c1e1900 */
[----:B------:R-:W4:Y:S04]  /*40b0*/  LDG.E R13, [R38.64+0x40] ;  /* 0x00004024260d7981 */ /* 0x000f28000c1e1900 */
[----:B--2---:R-:W2:Y:S04]  /*40c0*/  LDG.E R14, [R38.64+0x80] ;  /* 0x00008024260e7981 */ /* 0x004ea8000c1e1900 */
[----:B------:R-:W2:Y:S04]  /*40d0*/  LDG.E R15, [R38.64+0xc0] ;  /* 0x0000c024260f7981 */ /* 0x000ea8000c1e1900 */
[----:B------:R-:W1:Y:S04]  /*40e0*/  LDS R49, [R46+-0x40] ;  /* 0xffffc0002e317984 */ /* 0x000e680000000800 */
[----:B------:R-:W0:Y:S04]  /*40f0*/  LDS R50, [R46] ;  /* 0x000000002e327984 */ /* 0x000e280000000800 */
[----:B------:R0:W0:Y:S01]  /*4100*/  LDS R51, [R46+0x40] ;  /* 0x000040002e337984 */ /* 0x0000220000000800 */
[----:B---3--:R-:W-:-:S02]  /*4110*/  IMAD R12, R44, R12, R47 ;  /* 0x0000000c2c0c7224 */ /* 0x008fc400078e022f */
[----:B----4-:R-:W-:-:S03]  /*4120*/  IMAD R13, R44, R13, R47 ;  /* 0x0000000d2c0d7224 */ /* 0x010fc600078e022f */
[----:B------:R-:W-:Y:S01]  /*4130*/  IADD3 R28, P0, R21, R12, RZ ;  /* 0x0000000c151c7210 */ /* 0x000fe20007f1e0ff */
[--C-:B--2---:R-:W-:Y:S01]  /*4140*/  IMAD R14, R44, R14, R47.reuse ;  /* 0x0000000e2c0e7224 */ /* 0x104fe200078e022f */
[----:B------:R-:W-:Y:S02]  /*4150*/  IADD3 R13, R13, 0x300, RZ ;  /* 0x000003000d0d7810 */ /* 0x000fe40007ffe0ff */
[----:B------:R-:W-:Y:S01]  /*4160*/  LEA.HI.X.SX32 R31, R12, R36, 0x1, P0 ;  /* 0x000000240c1f7211 */ /* 0x000fe200000f0eff */
[----:B------:R-:W-:Y:S01]  /*4170*/  IMAD R15, R44, R15, R47 ;  /* 0x0000000f2c0f7224 */ /* 0x000fe200078e022f */
[----:B------:R-:W-:Y:S02]  /*4180*/  LEA R40, P0, R28, c[0x0][0x1a0], 0x2 ;  /* 0x000068001c287a11 */ /* 0x000fe400078010ff */
[----:B------:R-:W-:Y:S02]  /*4190*/  IADD3 R14, R14, 0x600, RZ ;  /* 0x000006000e0e7810 */ /* 0x000fe40007ffe0ff */
[----:B------:R-:W-:-:S02]  /*41a0*/  IADD3 R29, P3, R21, R13, RZ ;  /* 0x0000000d151d7210 */ /* 0x000fc40007f7e0ff */
[----:B------:R-:W-:Y:S02]  /*41b0*/  LEA.HI.X R41, R28, c[0x0][0x1a4], R31, 0x2, P0 ;  /* 0x000069001c297a11 */ /* 0x000fe400000f141f */
[----:B------:R-:W-:Y:S02]  /*41c0*/  IADD3 R28, P4, R21, R14, RZ ;  /* 0x0000000e151c7210 */ /* 0x000fe40007f9e0ff */
[-C--:B------:R-:W-:Y:S02]  /*41d0*/  LEA.HI.X.SX32 R30, R13, R36.reuse, 0x1, P3 ;  /* 0x000000240d1e7211 */ /* 0x080fe400018f0eff */
[----:B-1----:R-:W-:Y:S01]  /*41e0*/  LEA R32, P0, R29, c[0x0][0x1a0], 0x2 ;  /* 0x000068001d207a11 */ /* 0x002fe200078010ff */
[----:B------:R-:W2:Y:S01]  /*41f0*/  LDG.E.128 R40, [R40.64] ;  /* 0x0000002428287981 */ /* 0x000ea2000c1e1d00 */
[----:B------:R-:W-:Y:S02]  /*4200*/  IADD3 R15, R15, 0x900, RZ ;  /* 0x000009000f0f7810 */ /* 0x000fe40007ffe0ff */
[----:B------:R-:W-:-:S02]  /*4210*/  LEA.HI.X.SX32 R13, R14, R36, 0x1, P4 ;  /* 0x000000240e0d7211 */ /* 0x000fc400020f0eff */
[----:B------:R-:W-:Y:S02]  /*4220*/  LEA.HI.X R33, R29, c[0x0][0x1a4], R30, 0x2, P0 ;  /* 0x000069001d217a11 */ /* 0x000fe400000f141e */
[C---:B------:R-:W-:Y:S02]  /*4230*/  LEA R12, P3, R28.reuse, c[0x0][0x1a0], 0x2 ;  /* 0x000068001c0c7a11 */ /* 0x040fe400078610ff */
[----:B------:R-:W-:Y:S02]  /*4240*/  IADD3 R14, P0, R21, R15, RZ ;  /* 0x0000000f150e7210 */ /* 0x000fe40007f1e0ff */
[----:B------:R-:W-:Y:S01]  /*4250*/  LEA.HI.X R13, R28, c[0x0][0x1a4], R13, 0x2, P3 ;  /* 0x000069001c0d7a11 */ /* 0x000fe200018f140d */
[----:B------:R-:W3:Y:S01]  /*4260*/  LDG.E.128 R32, [R32.64] ;  /* 0x0000002420207981 */ /* 0x000ee2000c1e1d00 */
[----:B------:R-:W-:Y:S02]  /*4270*/  LEA.HI.X.SX32 R15, R15, R36, 0x1, P0 ;  /* 0x000000240f0f7211 */ /* 0x000fe400000f0eff */
[----:B------:R-:W-:-:S04]  /*4280*/  LEA R28, P0, R14, c[0x0][0x1a0], 0x2 ;  /* 0x000068000e1c7a11 */ /* 0x000fc800078010ff */
[----:B------:R-:W-:Y:S02]  /*4290*/  LEA.HI.X R29, R14, c[0x0][0x1a4], R15, 0x2, P0 ;  /* 0x000069000e1d7a11 */ /* 0x000fe400000f140f */
[----:B------:R-:W4:Y:S04]  /*42a0*/  LDG.E.128 R12, [R12.64] ;  /* 0x000000240c0c7981 */ /* 0x000f28000c1e1d00 */
[----:B------:R-:W4:Y:S01]  /*42b0*/  LDG.E.128 R28, [R28.64] ;  /* 0x000000241c1c7981 */ /* 0x000f22000c1e1d00 */
[----:B------:R-:W-:Y:S02]  /*42c0*/  IADD3 R38, P0, R38, 0x100, RZ ;  /* 0x0000010026267810 */ /* 0x000fe40007f1e0ff */
[----:B------:R-:W-:-:S03]  /*42d0*/  IADD3 R45, R45, 0x40, RZ ;  /* 0x000000402d2d7810 */ /* 0x000fc60007ffe0ff */
[----:B------:R-:W-:Y:S01]  /*42e0*/  IMAD.X R53, RZ, RZ, R39, P0 ;  /* 0x000000ffff357224 */ /* 0x000fe200000e0627 */
[----:B------:R-:W-:Y:S02]  /*42f0*/  ISETP.GE.AND P0, PT, R45, R52, PT ;  /* 0x000000342d00720c */ /* 0x000fe40003f06270 */
[----:B0-----:R-:W-:Y:S02]  /*4300*/  IADD3 R46, R46, 0x100, RZ ;  /* 0x000001002e2e7810 */ /* 0x001fe40007ffe0ff */
[----:B------:R-:W-:Y:S01]  /*4310*/  IADD3 R47, R47, 0xc00, RZ ;  /* 0x00000c002f2f7810 */ /* 0x000fe20007ffe0ff */
[-C--:B--2---:R-:W-:Y:S02]  /*4320*/  FFMA.FTZ R39, R40, R48.reuse, R4 ;  /* 0x0000003028277223 */ /* 0x084fe40000010004 */
[-C--:B------:R-:W-:Y:S02]  /*4330*/  FFMA.FTZ R4, R41, R48.reuse, R5 ;  /* 0x0000003029047223 */ /* 0x080fe40000010005 */
[----:B------:R-:W-:-:S02]  /*4340*/  FFMA.FTZ R5, R42, R48, R6 ;  /* 0x000000302a057223 */ /* 0x000fc40000010006 */
[----:B------:R-:W-:Y:S02]  /*4350*/  FFMA.FTZ R48, R43, R48, R7 ;  /* 0x000000302b307223 */ /* 0x000fe40000010007 */
[-C--:B---3--:R-:W-:Y:S02]  /*4360*/  FFMA.FTZ R4, R33, R49.reuse, R4 ;  /* 0x0000003121047223 */ /* 0x088fe40000010004 */
[-C--:B------:R-:W-:Y:S02]  /*4370*/  FFMA.FTZ R5, R34, R49.reuse, R5 ;  /* 0x0000003122057223 */ /* 0x080fe40000010005 */
[-C--:B------:R-:W-:Y:S02]  /*4380*/  FFMA.FTZ R39, R32, R49.reuse, R39 ;  /* 0x0000003120277223 */ /* 0x080fe40000010027 */
[----:B------:R-:W-:Y:S02]  /*4390*/  FFMA.FTZ R48, R35, R49, R48 ;  /* 0x0000003123307223 */ /* 0x000fe40000010030 */
[----:B----4-:R-:W-:-:S02]  /*43a0*/  FFMA.FTZ R6, R13, R50, R4 ;  /* 0x000000320d067223 */ /* 0x010fc40000010004 */
[-C--:B------:R-:W-:Y:S02]  /*43b0*/  FFMA.FTZ R7, R14, R50.reuse, R5 ;  /* 0x000000320e077223 */ /* 0x080fe40000010005 */
[-C--:B------:R-:W-:Y:S02]  /*43c0*/  FFMA.FTZ R39, R12, R50.reuse, R39 ;  /* 0x000000320c277223 */ /* 0x080fe40000010027 */
[----:B------:R-:W-:Y:S02]  /*43d0*/  FFMA.FTZ R48, R15, R50, R48 ;  /* 0x000000320f307223 */ /* 0x000fe40000010030 */
[-C--:B------:R-:W-:Y:S02]  /*43e0*/  FFMA.FTZ R5, R29, R51.reuse, R6 ;  /* 0x000000331d057223 */ /* 0x080fe40000010006 */
[-C--:B------:R-:W-:Y:S02]  /*43f0*/  FFMA.FTZ R6, R30, R51.reuse, R7 ;  /* 0x000000331e067223 */ /* 0x080fe40000010007 */
[----:B------:R-:W-:-:S02]  /*4400*/  FFMA.FTZ R4, R28, R51, R39 ;  /* 0x000000331c047223 */ /* 0x000fc40000010027 */
[----:B------:R-:W-:Y:S01]  /*4410*/  FFMA.FTZ R7, R31, R51, R48 ;  /* 0x000000331f077223 */ /* 0x000fe20000010030 */
[----:B------:R-:W-:Y:S05]  /*4420*/  @!P0 BRA `(.L_x_2308) ;  /* 0xfffffc5000008947 */ /* 0x000fea000383ffff */
.L_x_2304:
[----:B------:R-:W-:Y:S05]  /*4430*/  BSYNC B1 ;  /* 0x0000000000017941 */ /* 0x000fea0003800000 */
.L_x_2303:
[----:B------:R-:W-:-:S13]  /*4440*/  ISETP.GE.AND P0, PT, R37, R16, PT ;  /* 0x000000102500720c */ /* 0x000fda0003f06270 */
[----:B------:R-:W-:Y:S05]  /*4450*/  @P0 BRA `(.L_x_2302) ;  /* 0x00000fc000000947 */ /* 0x000fea0003800000 */
[----:B------:R-:W-:Y:S01]  /*4460*/  LOP3.LUT R13, RZ, R3, RZ, 0x33, !PT ;  /* 0x00000003ff0d7212 */ /* 0x000fe200078e33ff */
[----:B------:R-:W-:Y:S03]  /*4470*/  BSSY B1, `(.L_x_2309) ;  /* 0x000003a000017945 */ /* 0x000fe60003800000 */
[----:B--2---:R-:W-:-:S04]  /*4480*/  IADD3 R31, -R144, R16, R13 ;  /* 0x00000010901f7210 */ /* 0x004fc80007ffe10d */
[----:B------:R-:W-:-:S04]  /*4490*/  LEA.HI R12, R31, 0x1, RZ, 0x1c ;  /* 0x000000011f0c7811 */ /* 0x000fc800078fe0ff */
[----:B------:R-:W-:-:S13]  /*44a0*/  LOP3.LUT P0, R12, R12, 0x3, RZ, 0xc0, !PT ;  /* 0x000000030c0c7812 */ /* 0x000fda000780c0ff */
[----:B------:R-:W-:Y:S05]  /*44b0*/  @!P0 BRA `(.L_x_2310) ;  /* 0x0000035000008947 */ /* 0x000fea0003800000 */
[----:B------:R-:W-:Y:S01]  /*44c0*/  IMAD.MOV.U32 R28, RZ, RZ, R12 ;  /* 0x000000ffff1c7224 */ /* 0x000fe200078e000c */
[----:B------:R-:W-:Y:S02]  /*44d0*/  LEA R29, R3, 0x140, 0x2 ;  /* 0x00000140031d7811 */ /* 0x000fe400078e10ff */
.L_x_2313:
[----:B------:R-:W-:Y:S01]  /*44e0*/  ISETP.GE.AND P3, PT, R37, c[0x0][0x1d4], PT ;  /* 0x0000750025007a0c */ /* 0x000fe20003f66270 */
[----:B------:R-:W-:Y:S01]  /*44f0*/  BSSY B2, `(.L_x_2311) ;  /* 0x000002e000027945 */ /* 0x000fe20003800000 */
[----:B------:R-:W-:-:S04]  /*4500*/  IADD3 R28, R28, -0x1, RZ ;  /* 0xffffffff1c1c7810 */ /* 0x000fc80007ffe0ff */
[----:B------:R-:W-:-:S07]  /*4510*/  ISETP.NE.AND P0, PT, R28, RZ, PT ;  /* 0x000000ff1c00720c */ /* 0x000fce0003f05270 */
[----:B------:R-:W-:Y:S05]  /*4520*/  @!P3 BRA `(.L_x_2312) ;  /* 0x000002a00000b947 */ /* 0x000fea0003800000 */
[----:B------:R-:W-:Y:S02]  /*4530*/  IABS R15, c[0x0][0x1d4] ;  /* 0x00007500000f7a13 */ /* 0x000fe40000000000 */
[----:B-1----:R-:W-:Y:S02]  /*4540*/  IABS R32, R37 ;  /* 0x0000002500207213 */ /* 0x002fe40000000000 */
        /* <DEDUP_REMOVED lines=18> */
[----:B------:R-:W-:-:S04]  /*4670*/  IMAD.MOV.U32 R15, RZ, RZ, R12 ;  /* 0x000000ffff0f7224 */ /* 0x000fc800078e000c */
        /* <DEDUP_REMOVED lines=15> */
[----:B------:R-:W0:Y:S04]  /*4770*/  LDS R30, [R29] ;  /* 0x000000001d1e7984 */ /* 0x000e280000000800 */
[----:B------:R-:W0:Y:S02]  /*4780*/  LDG.E.128 R32, [R14.64] ;  /* 0x000000240e207981 */ /* 0x000e24000c1e1d00 */
[-C--:B0-----:R-:W-:Y:S02]  /*4790*/  FFMA.FTZ R4, R32, R30.reuse, R4 ;  /* 0x0000001e20047223 */ /* 0x081fe40000010004 */
[----:B------:R-:W-:-:S02]  /*47a0*/  FFMA.FTZ R5, R33, R30, R5 ;  /* 0x0000001e21057223 */ /* 0x000fc40000010005 */
[-C--:B------:R-:W-:Y:S02]  /*47b0*/  FFMA.FTZ R6, R34, R30.reuse, R6 ;  /* 0x0000001e22067223 */ /* 0x080fe40000010006 */
[----:B------:R-:W-:Y:S02]  /*47c0*/  FFMA.FTZ R7, R35, R30, R7 ;  /* 0x0000001e23077223 */ /* 0x000fe40000010007 */
.L_x_2312:
[----:B------:R-:W-:Y:S05]  /*47d0*/  BSYNC B2 ;  /* 0x0000000000027941 */ /* 0x000fea0003800000 */
.L_x_2311:
[----:B------:R-:W-:Y:S02]  /*47e0*/  IADD3 R37, R37, 0x10, RZ ;  /* 0x0000001025257810 */ /* 0x000fe40007ffe0ff */
[----:B------:R-:W-:Y:S01]  /*47f0*/  IADD3 R29, R29, 0x40, RZ ;  /* 0x000000401d1d7810 */ /* 0x000fe20007ffe0ff */
[----:B------:R-:W-:Y:S05]  /*4800*/  @P0 BRA `(.L_x_2313) ;  /* 0xfffffcd000000947 */ /* 0x000fea000383ffff */
.L_x_2310:
[----:B------:R-:W-:Y:S05]  /*4810*/  BSYNC B1 ;  /* 0x0000000000017941 */ /* 0x000fea0003800000 */
.L_x_2309:
[----:B------:R-:W-:-:S13]  /*4820*/  ISETP.GE.U32.AND P0, PT, R31, 0x30, PT ;  /* 0x000000301f00780c */ /* 0x000fda0003f06070 */
[----:B------:R-:W-:Y:S05]  /*4830*/  @!P0 BRA `(.L_x_2302) ;  /* 0x00000be000008947 */ /* 0x000fea0003800000 */
[----:B------:R-:W-:-:S05]  /*4840*/  LEA R13, R37, 0x80, 0x2 ;  /* 0x00000080250d7811 */ /* 0x000fca00078e10ff */
[----:B------:R-:W-:-:S05]  /*4850*/  IMAD R13, R144, -0x4, R13 ;  /* 0xfffffffc900d7824 */ /* 0x000fca00078e020d */
[----:B------:R-:W-:Y:S02]  /*4860*/  IADD3 R12, R13, 0x140, RZ ;  /* 0x000001400d0c7810 */ /* 0x000fe40007ffe0ff */
.L_x_2322:
[C---:B------:R-:W-:Y:S01]  /*4870*/  ISETP.GE.AND P5, PT, R37.reuse, c[0x0][0x1d4], PT ;  /* 0x0000750025007a0c */ /* 0x040fe20003fa6270 */
[----:B------:R-:W-:Y:S01]  /*4880*/  BSSY B1, `(.L_x_2314) ;  /* 0x0000031000017945 */ /* 0x000fe20003800000 */
[C---:B-1----:R-:W-:Y:S02]  /*4890*/  IADD3 R32, R37.reuse, 0x10, RZ ;  /* 0x0000001025207810 */ /* 0x042fe40007ffe0ff */
[C---:B------:R-:W-:Y:S02]  /*48a0*/  IADD3 R33, R37.reuse, 0x20, RZ ;  /* 0x0000002025217810 */ /* 0x040fe40007ffe0ff */
[----:B------:R-:W-:Y:S02]  /*48b0*/  IADD3 R34, R37, 0x30, RZ ;  /* 0x0000003025227810 */ /* 0x000fe40007ffe0ff */
[----:B------:R-:W-:Y:S02]  /*48c0*/  ISETP.GE.AND P0, PT, R32, c[0x0][0x1d4], PT ;  /* 0x0000750020007a0c */ /* 0x000fe40003f06270 */
[----:B------:R-:W-:-:S02]  /*48d0*/  ISETP.GE.AND P3, PT, R33, c[0x0][0x1d4], PT ;  /* 0x0000750021007a0c */ /* 0x000fc40003f66270 */
[----:B------:R-:W-:Y:S01]  /*48e0*/  ISETP.GE.AND P4, PT, R34, c[0x0][0x1d4], PT ;  /* 0x0000750022007a0c */ /* 0x000fe20003f86270 */
[----:B------:R-:W-:Y:S07]  /*48f0*/  @!P5 BRA `(.L_x_2315) ;  /* 0x000002900000d947 */ /* 0x000fee0003800000 */
[----:B------:R-:W-:Y:S01]  /*4900*/  IABS R28, c[0x0][0x1d4] ;  /* 0x00007500001c7a13 */ /* 0x000fe20000000000 */
[----:B------:R-:W-:Y:S01]  /*4910*/  IMAD.MOV.U32 R14, RZ, RZ, RZ ;  /* 0x000000ffff0e7224 */ /* 0x000fe200078e00ff */
[----:B------:R-:W-:Y:S02]  /*4920*/  IABS R30, R37 ;  /* 0x00000025001e7213 */ /* 0x000fe40000000000 */
[----:B------:R-:W0:Y:S08]  /*4930*/  I2F.RP R29, R28 ;  /* 0x0000001c001d7306 */ /* 0x000e300000209400 */
[----:B0-----:R-:W0:Y:S02]  /*4940*/  MUFU.RCP R29, R29 ;  /* 0x0000001d001d7308 */ /* 0x001e240000001000 */
[----:B0-----:R-:W-:-:S06]  /*4950*/  IADD3 R15, R29, 0xffffffe, RZ ;  /* 0x0ffffffe1d0f7810 */ /* 0x001fcc0007ffe0ff */
[----:B------:R-:W0:Y:S02]  /*4960*/  F2I.FTZ.U32.TRUNC.NTZ R15, R15 ;  /* 0x0000000f000f7305 */ /* 0x000e24000021f000 */
[----:B0-----:R-:W-:-:S04]  /*4970*/  IMAD.MOV R13, RZ, RZ, -R15 ;  /* 0x000000ffff0d7224 */ /* 0x001fc800078e0a0f */
[----:B------:R-:W-:-:S04]  /*4980*/  IMAD R13, R13, R28, RZ ;  /* 0x0000001c0d0d7224 */ /* 0x000fc800078e02ff */
[----:B------:R-:W-:-:S04]  /*4990*/  IMAD.HI.U32 R13, R15, R13, R14 ;  /* 0x0000000d0f0d7227 */ /* 0x000fc800078e000e */
[----:B------:R-:W-:-:S04]  /*49a0*/  IMAD.MOV.U32 R14, RZ, RZ, R30 ;  /* 0x000000ffff0e7224 */ /* 0x000fc800078e001e */
[----:B------:R-:W-:-:S05]  /*49b0*/  IMAD.HI.U32 R13, R13, R14, RZ ;  /* 0x0000000e0d0d7227 */ /* 0x000fca00078e00ff */
[----:B------:R-:W-:-:S05]  /*49c0*/  IADD3 R13, -R13, RZ, RZ ;  /* 0x000000ff0d0d7210 */ /* 0x000fca0007ffe1ff */
[----:B------:R-:W-:-:S05]  /*49d0*/  IMAD R13, R28, R13, R14 ;  /* 0x0000000d1c0d7224 */ /* 0x000fca00078e020e */
[----:B------:R-:W-:-:S13]  /*49e0*/  ISETP.GT.U32.AND P5, PT, R28, R13, PT ;  /* 0x0000000d1c00720c */ /* 0x000fda0003fa4070 */
[----:B------:R-:W-:Y:S01]  /*49f0*/  @!P5 IMAD.IADD R13, R13, 0x1, -R28 ;  /* 0x000000010d0dd824 */ /* 0x000fe200078e0a1c */
[----:B------:R-:W-:-:S04]  /*4a00*/  ISETP.GE.AND P5, PT, R37, RZ, PT ;  /* 0x000000ff2500720c */ /* 0x000fc80003fa6270 */
[----:B------:R-:W-:-:S13]  /*4a10*/  ISETP.GT.U32.AND P6, PT, R28, R13, PT ;  /* 0x0000000d1c00720c */ /* 0x000fda0003fc4070 */
[----:B------:R-:W-:Y:S01]  /*4a20*/  @!P6 IMAD.IADD R13, R13, 0x1, -R28 ;  /* 0x000000010d0de824 */ /* 0x000fe200078e0a1c */
[----:B------:R-:W-:-:S03]  /*4a30*/  ISETP.NE.AND P6, PT, RZ, c[0x0][0x1d4], PT ;  /* 0x00007500ff007a0c */ /* 0x000fc60003fc5270 */
[----:B------:R-:W-:-:S10]  /*4a40*/  @!P5 IMAD.MOV R13, RZ, RZ, -R13 ;  /* 0x000000ffff0dd224 */ /* 0x000fd400078e0a0d */
        /* <DEDUP_REMOVED lines=14> */
[----:B------:R-:W0:Y:S04]  /*4b30*/  LDS R13, [R12+-0x80] ;  /* 0xffff80000c0d7984 */ /* 0x000e280000000800 */
[----:B------:R-:W0:Y:S02]  /*4b40*/  LDG.E.128 R28, [R28.64] ;  /* 0x000000241c1c7981 */ /* 0x000e24000c1e1d00 */
[-C--:B0-----:R-:W-:Y:S02]  /*4b50*/  FFMA.FTZ R4, R28, R13.reuse, R4 ;  /* 0x0000000d1c047223 */ /* 0x081fe40000010004 */
[----:B------:R-:W-:-:S02]  /*4b60*/  FFMA.FTZ R5, R29, R13, R5 ;  /* 0x0000000d1d057223 */ /* 0x000fc40000010005 */
[-C--:B------:R-:W-:Y:S02]  /*4b70*/  FFMA.FTZ R6, R30, R13.reuse, R6 ;  /* 0x0000000d1e067223 */ /* 0x080fe40000010006 */
[----:B------:R-:W-:Y:S02]  /*4b80*/  FFMA.FTZ R7, R31, R13, R7 ;  /* 0x0000000d1f077223 */ /* 0x000fe40000010007 */
.L_x_2315:
[----:B------:R-:W-:Y:S05]  /*4b90*/  BSYNC B1 ;  /* 0x0000000000017941 */ /* 0x000fea0003800000 */
.L_x_2314:
[----:B------:R-:W-:Y:S01]  /*4ba0*/  BSSY B1, `(.L_x_2316) ;  /* 0x000002b000017945 */ /* 0x000fe20003800000 */
[----:B------:R-:W-:Y:S05]  /*4bb0*/  @!P0 BRA `(.L_x_2317) ;  /* 0x0000029000008947 */ /* 0x000fea0003800000 */
[----:B------:R-:W-:Y:S01]  /*4bc0*/  IABS R28, c[0x0][0x1d4] ;  /* 0x00007500001c7a13 */ /* 0x000fe20000000000 */
[----:B------:R-:W-:Y:S01]  /*4bd0*/  IMAD.MOV.U32 R14, RZ, RZ, RZ ;  /* 0x000000ffff0e7224 */ /* 0x000fe200078e00ff */
        /* <DEDUP_REMOVED lines=39> */
.L_x_2317:
[----:B------:R-:W-:Y:S05]  /*4e50*/  BSYNC B1 ;  /* 0x0000000000017941 */ /* 0x000fea0003800000 */
.L_x_2316:
        /* <DEDUP_REMOVED lines=43> */
.L_x_2319:
[----:B------:R-:W-:Y:S05]  /*5110*/  BSYNC B1 ;  /* 0x0000000000017941 */ /* 0x000fea0003800000 */
.L_x_2318:
        /* <DEDUP_REMOVED lines=37> */
[----:B------:R-:W0:Y:S04]  /*5370*/  LDS R13, [R12+0x40] ;  /* 0x000040000c0d7984 */ /* 0x000e280000000800 */
[----:B------:R-:W0:Y:S02]  /*5380*/  LDG.E.128 R28, [R28.64] ;  /* 0x000000241c1c7981 */ /* 0x000e24000c1e1d00 */
[-C--:B0-----:R-:W-:Y:S02]  /*5390*/  FFMA.FTZ R4, R28, R13.reuse, R4 ;  /* 0x0000000d1c047223 */ /* 0x081fe40000010004 */
[----:B------:R-:W-:-:S02]  /*53a0*/  FFMA.FTZ R5, R29, R13, R5 ;  /* 0x0000000d1d057223 */ /* 0x000fc40000010005 */
[-C--:B------:R-:W-:Y:S02]  /*53b0*/  FFMA.FTZ R6, R30, R13.reuse, R6 ;  /* 0x0000000d1e067223 */ /* 0x080fe40000010006 */
[----:B------:R-:W-:Y:S02]  /*53c0*/  FFMA.FTZ R7, R31, R13, R7 ;  /* 0x0000000d1f077223 */ /* 0x000fe40000010007 */
.L_x_2321:
[----:B------:R-:W-:Y:S05]  /*53d0*/  BSYNC B1 ;  /* 0x0000000000017941 */ /* 0x000fea0003800000 */
.L_x_2320:
[----:B------:R-:W-:Y:S02]  /*53e0*/  IADD3 R37, R37, 0x40, RZ ;  /* 0x0000004025257810 */ /* 0x000fe40007ffe0ff */
[----:B------:R-:W-:Y:S02]  /*53f0*/  IADD3 R12, R12, 0x100, RZ ;  /* 0x000001000c0c7810 */ /* 0x000fe40007ffe0ff */
[----:B------:R-:W-:-:S13]  /*5400*/  ISETP.GE.AND P0, PT, R37, R16, PT ;  /* 0x000000102500720c */ /* 0x000fda0003f06270 */
[----:B------:R-:W-:Y:S05]  /*5410*/  @!P0 BRA `(.L_x_2322) ;  /* 0xfffff45000008947 */ /* 0x000fea000383ffff */
.L_x_2302:
[----:B0-----:R-:W-:Y:S05]  /*5420*/  BSYNC B0 ;  /* 0x0000000000007941 */ /* 0x001fea0003800000 */
.L_x_2301:
[----:B------:R-:W-:Y:S01]  /*5430*/  IADD3 R12, R17, 0xf, RZ ;  /* 0x0000000f110c7810 */ /* 0x000fe20007ffe0ff */
[----:B------:R-:W-:Y:S03]  /*5440*/  BSSY B0, `(.L_x_2323) ;  /* 0x0000036000007945 */ /* 0x000fe60003800000 */
[----:B------:R-:W-:Y:S01]  /*5450*/  ISETP.GT.U32.OR P3, PT, R12, 0x1e, P1 ;  /* 0x0000001e0c00780c */ /* 0x000fe20000f64470 */
[----:B------:R-:W-:Y:S07]  /*5460*/  @P2 BRA `(.L_x_2324) ;  /* 0x0000033000002947 */ /* 0x000fee0003800000 */
[----:B------:R-:W-:Y:S01]  /*5470*/  IMAD.MOV.U32 R12, RZ, RZ, c[0x0][0x258] ;  /* 0x00009600ff0c7624 */ /* 0x000fe200078e00ff */
[----:B------:R-:W-:Y:S01]  /*5480*/  ISETP.NE.U32.AND P0, PT, RZ, c[0x0][0x240], PT ;  /* 0x00009000ff007a0c */ /* 0x000fe20003f05070 */
[----:B------:R-:W0:Y:S03]  /*5490*/  LDS R0, [R0] ;  /* 0x0000000000007984 */ /* 0x000e260000000800 */
[----:B------:R-:W-:Y:S01]  /*54a0*/  ISETP.NE.AND P2, PT, R12, 0x2, PT ;  /* 0x000000020c00780c */ /* 0x000fe20003f45270 */
[----:B------:R-:W-:Y:S01]  /*54b0*/  IMAD.IADD R12, R26, 0x1, R20 ;  /* 0x000000011a0c7824 */ /* 0x000fe200078e0214 */
[----:B------:R-:W-:-:S11]  /*54c0*/  ISETP.NE.AND.EX P0, PT, RZ, c[0x0][0x244], PT, P0 ;  /* 0x00009100ff007a0c */ /* 0x000fd60003f05300 */
[C---:B------:R-:W-:Y:S01]  /*54d0*/  @!P2 IADD3 R28, P4, R12.reuse, c[0x0][0x188], RZ ;  /* 0x000062000c1caa10 */ /* 0x040fe20007f9e0ff */
[----:B------:R-:W3:Y:S03]  /*54e0*/  @!P2 LDG.E R25, [R24.64+0x4] ;  /* 0x000004241819a981 */ /* 0x000ee6000c1e1900 */
[----:B------:R-:W-:Y:S01]  /*54f0*/  @!P2 LEA.HI.X.SX32 R29, R12, c[0x0][0x18c], 0x1, P4 ;  /* 0x000063000c1daa11 */ /* 0x000fe200020f0eff */
[----:B------:R-:W4:Y:S04]  /*5500*/  @P0 S2R R15, SR_CTAID.X ;  /* 0x00000000000f0919 */ /* 0x000f280000002500 */
[----:B--2---:R-:W2:Y:S01]  /*5510*/  @!P2 LDG.E R28, [R28.64] ;  /* 0x000000241c1ca981 */ /* 0x004ea2000c1e1900 */
[----:B------:R-:W-:Y:S01]  /*5520*/  @P2 IMAD.MOV.U32 R13, RZ, RZ, 0x4 ;  /* 0x00000004ff0d2424 */ /* 0x000fe200078e00ff */
[----:B------:R-:W-:-:S03]  /*5530*/  @P0 MOV R21, 0x4 ;  /* 0x0000000400150802 */ /* 0x000fc60000000f00 */
[----:B------:R-:W-:-:S05]  /*5540*/  @P2 IMAD.WIDE R12, R12, R13, c[0x0][0x188] ;  /* 0x000062000c0c2625 */ /* 0x000fca00078e020d */
[----:B-1----:R1:W3:Y:S01]  /*5550*/  @P2 LDG.E.128 R32, [R12.64] ;  /* 0x000000240c202981 */ /* 0x0022e2000c1e1d00 */
[----:B----4-:R-:W-:-:S04]  /*5560*/  @P0 IMAD R15, R2, c[0x0][0x1d8], R15 ;  /* 0x00007600020f0a24 */ /* 0x010fc800078e020f */
[----:B------:R-:W-:-:S04]  /*5570*/  @P0 IMAD R14, R15, 0x30, R20 ;  /* 0x000000300f0e0824 */ /* 0x000fc800078e0214 */
[----:B------:R-:W-:-:S05]  /*5580*/  @P0 IMAD.WIDE R14, R14, R21, c[0x0][0x238] ;  /* 0x00008e000e0e0625 */ /* 0x000fca00078e0215 */
[----:B------:R4:W3:Y:S01]  /*5590*/  @P0 LDG.E.128 R36, [R14.64] ;  /* 0x000000240e240981 */ /* 0x0008e2000c1e1d00 */
[----:B-1----:R-:W-:Y:S02]  /*55a0*/  IMAD R12, R27, 0x30, R20 ;  /* 0x000000301b0c7824 */ /* 0x002fe400078e0214 */
[----:B------:R-:W-:-:S05]  /*55b0*/  IMAD R23, R23, 0x30, RZ ;  /* 0x0000003017177824 */ /* 0x000fca00078e02ff */
[----:B------:R-:W-:Y:S02]  /*55c0*/  IADD3 R13, P4, R23, R12, RZ ;  /* 0x0000000c170d7210 */ /* 0x000fe40007f9e0ff */
[----:B----4-:R-:W-:-:S04]  /*55d0*/  SHF.R.S32.HI R14, RZ, 0x1f, R12 ;  /* 0x0000001fff0e7819 */ /* 0x010fc8000001140c */
[----:B------:R-:W-:Y:S02]  /*55e0*/  LEA.HI.X.SX32 R14, R23, R14, 0x1, P4 ;  /* 0x0000000e170e7211 */ /* 0x000fe400020f0eff */
[----:B------:R-:W-:-:S04]  /*55f0*/  LEA R12, P4, R13, c[0x0][0x1a0], 0x2 ;  /* 0x000068000d0c7a11 */ /* 0x000fc800078810ff */
[----:B------:R-:W-:Y:S02]  /*5600*/  LEA.HI.X R13, R13, c[0x0][0x1a4], R14, 0x2, P4 ;  /* 0x000069000d0d7a11 */ /* 0x000fe400020f140e */
[----:B--2---:R-:W-:Y:S02]  /*5610*/  @!P2 PRMT R2, R28, 0x9910, RZ ;  /* 0x000099101c02a816 */ /* 0x004fe400000000ff */
[--C-:B------:R-:W-:Y:S02]  /*5620*/  @!P2 SHF.R.U32.HI R16, RZ, 0x10, R28.reuse ;  /* 0x00000010ff10a819 */ /* 0x100fe4000001161c */
[----:B------:R-:W-:Y:S02]  /*5630*/  @!P2 SHF.R.U32.HI R18, RZ, 0x18, R28 ;  /* 0x00000018ff12a819 */ /* 0x000fe4000001161c */
[----:B------:R-:W-:Y:S01]  /*5640*/  @!P2 SHF.R.S32.HI R2, RZ, 0x8, R2 ;  /* 0x00000008ff02a819 */ /* 0x000fe20000011402 */
[----:B------:R-:W3:Y:S08]  /*5650*/  @!P2 I2F.S8 R21, R28 ;  /* 0x0000001c0015a306 */ /* 0x000ef00000001400 */
[----:B------:R-:W1:Y:S08]  /*5660*/  @!P2 I2F.S8 R16, R16 ;  /* 0x000000100010a306 */ /* 0x000e700000001400 */
[----:B------:R-:W2:Y:S08]  /*5670*/  @!P2 I2F.S8 R18, R18 ;  /* 0x000000120012a306 */ /* 0x000eb00000001400 */
[----:B------:R-:W4:Y:S01]  /*5680*/  @!P2 I2F.S16 R2, R2 ;  /* 0x000000020002a306 */ /* 0x000f220000101400 */
[----:B---3--:R-:W-:-:S02]  /*5690*/  @!P2 FMUL.FTZ R32, R21, R25 ;  /* 0x000000191520a220 */ /* 0x008fc40000410000 */
[-C--:B-1----:R-:W-:Y:S02]  /*56a0*/  @!P2 FMUL.FTZ R34, R16, R25.reuse ;  /* 0x000000191022a220 */ /* 0x082fe40000410000 */
[-C--:B--2---:R-:W-:Y:S02]  /*56b0*/  @!P2 FMUL.FTZ R35, R18, R25.reuse ;  /* 0x000000191223a220 */ /* 0x084fe40000410000 */
[----:B-----5:R-:W-:Y:S02]  /*56c0*/  FADD.FTZ R8, R32, R8 ;  /* 0x0000000820087221 */ /* 0x020fe40000010000 */
[----:B------:R-:W-:Y:S02]  /*56d0*/  FADD.FTZ R10, R34, R10 ;  /* 0x0000000a220a7221 */ /* 0x000fe40000010000 */
[----:B----4-:R-:W-:Y:S02]  /*56e0*/  @!P2 FMUL.FTZ R33, R2, R25 ;  /* 0x000000190221a220 */ /* 0x010fe40000410000 */
[----:B------:R-:W-:-:S02]  /*56f0*/  FADD.FTZ R11, R35, R11 ;  /* 0x0000000b230b7221 */ /* 0x000fc40000010000 */
[----:B------:R-:W-:Y:S02]  /*5700*/  FADD.FTZ R9, R33, R9 ;  /* 0x0000000921097221 */ /* 0x000fe40000010000 */
[----:B------:R-:W-:Y:S02]  /*5710*/  @P0 FMUL.FTZ R8, R8, R36 ;  /* 0x0000002408080220 */ /* 0x000fe40000410000 */
[----:B------:R-:W-:Y:S02]  /*5720*/  @P0 FMUL.FTZ R10, R10, R38 ;  /* 0x000000260a0a0220 */ /* 0x000fe40000410000 */
[----:B------:R-:W-:Y:S02]  /*5730*/  @P0 FMUL.FTZ R11, R11, R39 ;  /* 0x000000270b0b0220 */ /* 0x000fe40000410000 */
[----:B------:R-:W-:-:S05]  /*5740*/  @P0 FMUL.FTZ R9, R9, R37 ;  /* 0x0000002509090220 */ /* 0x000fca0000410000 */
[----:B------:R1:W-:Y:S01]  /*5750*/  STG.E.128 [R12.64], R8 ;  /* 0x000000080c007986 */ /* 0x0003e2000c101d24 */
[C---:B0-----:R-:W-:Y:S02]  /*5760*/  FFMA.FTZ R4, R0.reuse, R8, R4 ;  /* 0x0000000800047223 */ /* 0x041fe40000010004 */
[C---:B------:R-:W-:Y:S02]  /*5770*/  FFMA.FTZ R6, R0.reuse, R10, R6 ;  /* 0x0000000a00067223 */ /* 0x040fe40000010006 */
[C---:B------:R-:W-:Y:S02]  /*5780*/  FFMA.FTZ R7, R0.reuse, R11, R7 ;  /* 0x0000000b00077223 */ /* 0x040fe40000010007 */
[----:B------:R-:W-:Y:S02]  /*5790*/  FFMA.FTZ R5, R0, R9, R5 ;  /* 0x0000000900057223 */ /* 0x000fe40000010005 */
.L_x_2324:
[----:B------:R-:W-:Y:S05]  /*57a0*/  BSYNC B0 ;  /* 0x0000000000007941 */ /* 0x000fea0003800000 */
.L_x_2323:
[----:B------:R-:W-:Y:S06]  /*57b0*/  BAR.SYNC.DEFER_BLOCKING 0x0 ;  /* 0x0000000000007b1d */ /* 0x000fec0000010000 */
[----:B------:R-:W-:Y:S05]  /*57c0*/  @P1 BRA `(.L_x_2325) ;  /* 0x000002e000001947 */ /* 0x000fea0003800000 */
[----:B------:R-:W-:Y:S01]  /*57d0*/  LOP3.LUT R0, R17, 0xffffff80, RZ, 0xc0, !PT ;  /* 0xffffff8011007812 */ /* 0x000fe200078ec0ff */
[----:B------:R-:W-:Y:S01]  /*57e0*/  IMAD R3, R3, 0x30, R20 ;  /* 0x0000003003037824 */ /* 0x000fe200078e0214 */
[----:B------:R-:W-:Y:S01]  /*57f0*/  WARPSYNC 0xffffffff ;  /* 0xffffffff00007948 */ /* 0x000fe20003800000 */
[----:B------:R-:W-:-:S02]  /*5800*/  ISETP.GT.AND P1, PT, R17, 0x7f, PT ;  /* 0x0000007f1100780c */ /* 0x000fc40003f24270 */
        /* <DEDUP_REMOVED lines=8> */
[----:B-1---5:R-:W0:Y:S02]  /*5890*/  @!P1 LDS.128 R8, [R3.X4+0x140] ;  /* 0x0001400003089984 */ /* 0x022e240000004c00 */
        /* <DEDUP_REMOVED lines=16> */
[----:B------:R-:W-:Y:S04]  /*59a0*/  @!P0 STS.128 [R3.X4+-0x40], R4 ;  /* 0xffffc00403008388 */ /* 0x000fe80000004c00 */
        /* <DEDUP_REMOVED lines=16> */
.L_x_2325:
        /* <DEDUP_REMOVED lines=8> */
[----:B0-----:R-:W-:Y:S01]  /*5b30*/  IMAD.MOV.U32 R2, RZ, RZ, c[0x0][0x250] ;  /* 0x00009400ff027624 */ /* 0x001fe200078e00ff */
[----:B------:R-:W-:-:S05]  /*5b40*/  MOV R3, c[0x0][0x254] ;  /* 0x0000950000037a02 */ /* 0x000fca0000000f00 */
[----:B------:R-:W3:Y:S01]  /*5b50*/  LDG.E R2, [R2.64] ;  /* 0x0000002402027981 */ /* 0x000ee2000c1e1900 */
[----:B------:R-:W-:Y:S02]  /*5b60*/  IMAD R19, R19, 0x30, R20 ;  /* 0x0000003013137824 */ /* 0x000fe400078e0214 */
[C---:B---3--:R-:W-:Y:S02]  /*5b70*/  FMUL.FTZ R4, R2.reuse, R4 ;  /* 0x0000000402047220 */ /* 0x048fe40000410000 */
[C---:B------:R-:W-:Y:S02]  /*5b80*/  FMUL.FTZ R5, R2.reuse, R5 ;  /* 0x0000000502057220 */ /* 0x040fe40000410000 */
[C---:B------:R-:W-:Y:S02]  /*5b90*/  FMUL.FTZ R6, R2.reuse, R6 ;  /* 0x0000000602067220 */ /* 0x040fe40000410000 */
[----:B------:R-:W0:Y:S01]  /*5ba0*/  F2I.S8.NTZ R4, R4 ;  /* 0x0000000400047305 */ /* 0x000e220000202100 */
[----:B------:R-:W-:-:S07]  /*5bb0*/  FMUL.FTZ R7, R2, R7 ;  /* 0x0000000702077220 */ /* 0x000fce0000410000 */
[----:B------:R-:W3:Y:S08]  /*5bc0*/  F2I.S8.NTZ R5, R5 ;  /* 0x0000000500057305 */ /* 0x000ef00000202100 */
[----:B------:R-:W4:Y:S01]  /*5bd0*/  F2I.S8.NTZ R6, R6 ;  /* 0x0000000600067305 */ /* 0x000f220000202100 */
[----:B0-----:R-:W-:-:S04]  /*5be0*/  PRMT R0, R4, 0x8880, RZ ;  /* 0x0000888004007816 */ /* 0x001fc800000000ff */
[----:B------:R-:W-:-:S03]  /*5bf0*/  PRMT R0, R0, 0x7710, RZ ;  /* 0x0000771000007816 */ /* 0x000fc600000000ff */
[----:B------:R-:W0:Y:S01]  /*5c00*/  F2I.S8.NTZ R7, R7 ;  /* 0x0000000700077305 */ /* 0x000e220000202100 */
[----:B-1-3-5:R-:W-:Y:S02]  /*5c10*/  PRMT R8, R5, 0x8880, RZ ;  /* 0x0000888005087816 */ /* 0x02afe400000000ff */
[----:B------:R-:W-:Y:S02]  /*5c20*/  LOP3.LUT R3, R0, 0xff, RZ, 0xc0, !PT ;  /* 0x000000ff00037812 */ /* 0x000fe400078ec0ff */
[----:B------:R-:W-:Y:S02]  /*5c30*/  PRMT R2, R8, 0x7710, RZ ;  /* 0x0000771008027816 */ /* 0x000fe400000000ff */
[----:B----4-:R-:W-:Y:S02]  /*5c40*/  PRMT R0, R6, 0x8880, RZ ;  /* 0x0000888006007816 */ /* 0x010fe400000000ff */
        /* <DEDUP_REMOVED lines=10> */
.L_x_2251:
[----:B------:R-:W-:Y:S01]  /*5cf0*/  IMAD.MOV.U32 R3, RZ, RZ, 0x10 ;  /* 0x00000010ff037424 */ /* 0x000fe200078e00ff */
[----:B------:R-:W-:Y:S01]  /*5d00*/  MOV R4, 0x5d40 ;  /* 0x00005d4000047802 */ /* 0x000fe20000000f00 */
[----:B------:R-:W-:Y:S02]  /*5d10*/  IMAD.MOV.U32 R0, RZ, RZ, 0x1f ;  /* 0x0000001fff007424 */ /* 0x000fe400078e00ff */
[----:B------:R-:W-:Y:S02]  /*5d20*/  IMAD.MOV.U32 R7, RZ, RZ, -0x1 ;  /* 0xffffffffff077424 */ /* 0x000fe400078e00ff */
[----:B-----5:R-:W-:Y:S05]  /*5d30*/  CALL.REL.NOINC `($__internal_18_$__cuda_sm70_shflsync_bfly_p) ;  /* 0x000001b000007944 */ /* 0x020fea0003c00000 */
[----:B01----:R-:W-:Y:S05]  /*5d40*/  BRA `(.L_x_2326) ;  /* 0xffffb7e000007947 */ /* 0x003fea000383ffff */
.L_x_2252:
[----:B0-----:R-:W-:Y:S01]  /*5d50*/  MOV R6, R9 ;  /* 0x0000000900067202 */ /* 0x001fe20000000f00 */
[----:B------:R-:W-:Y:S01]  /*5d60*/  IMAD.MOV.U32 R3, RZ, RZ, 0x8 ;  /* 0x00000008ff037424 */ /* 0x000fe200078e00ff */
[----:B------:R-:W-:Y:S01]  /*5d70*/  MOV R4, 0x5db0 ;  /* 0x00005db000047802 */ /* 0x000fe20000000f00 */
[----:B------:R-:W-:Y:S02]  /*5d80*/  IMAD.MOV.U32 R0, RZ, RZ, 0x1f ;  /* 0x0000001fff007424 */ /* 0x000fe400078e00ff */
[----:B------:R-:W-:-:S02]  /*5d90*/  IMAD.MOV.U32 R7, RZ, RZ, -0x1 ;  /* 0xffffffffff077424 */ /* 0x000fc400078e00ff */
[----:B-----5:R-:W-:Y:S05]  /*5da0*/  CALL.REL.NOINC `($__internal_18_$__cuda_sm70_shflsync_bfly_p) ;  /* 0x0000014000007944 */ /* 0x020fea0003c00000 */
[----:B0-----:R-:W-:Y:S01]  /*5db0*/  HFMA2.MMA R3, -RZ, RZ, 0, 2.384185791015625e-07 ;  /* 0x00000004ff037435 */ /* 0x001fe200000001ff */
[----:B-1----:R-:W-:Y:S01]  /*5dc0*/  FADD.FTZ R6, R9, R0 ;  /* 0x0000000009067221 */ /* 0x002fe20000010000 */
[----:B------:R-:W-:Y:S01]  /*5dd0*/  MOV R4, 0x5e10 ;  /* 0x00005e1000047802 */ /* 0x000fe20000000f00 */
[----:B------:R-:W-:-:S02]  /*5de0*/  IMAD.MOV.U32 R0, RZ, RZ, 0x1f ;  /* 0x0000001fff007424 */ /* 0x000fc400078e00ff */
[----:B------:R-:W-:Y:S02]  /*5df0*/  IMAD.MOV.U32 R7, RZ, RZ, -0x1 ;  /* 0xffffffffff077424 */ /* 0x000fe400078e00ff */
[----:B------:R-:W-:Y:S05]  /*5e00*/  CALL.REL.NOINC `($__internal_18_$__cuda_sm70_shflsync_bfly_p) ;  /* 0x000000e000007944 */ /* 0x000fea0003c00000 */
[----:B01----:R-:W-:Y:S01]  /*5e10*/  FADD.FTZ R6, R6, R0 ;  /* 0x0000000006067221 */ /* 0x003fe20000010000 */
[----:B------:R-:W-:Y:S01]  /*5e20*/  MOV R0, 0x1f ;  /* 0x0000001f00007802 */ /* 0x000fe20000000f00 */
[----:B------:R-:W-:Y:S01]  /*5e30*/  IMAD.MOV.U32 R3, RZ, RZ, 0x2 ;  /* 0x00000002ff037424 */ /* 0x000fe200078e00ff */
[----:B------:R-:W-:Y:S01]  /*5e40*/  MOV R4, 0x5e70 ;  /* 0x00005e7000047802 */ /* 0x000fe20000000f00 */
[----:B------:R-:W-:Y:S02]  /*5e50*/  IMAD.MOV.U32 R7, RZ, RZ, -0x1 ;  /* 0xffffffffff077424 */ /* 0x000fe400078e00ff */
[----:B------:R-:W-:Y:S05]  /*5e60*/  CALL.REL.NOINC `($__internal_18_$__cuda_sm70_shflsync_bfly_p) ;  /* 0x0000008000007944 */ /* 0x000fea0003c00000 */
[----:B01----:R-:W-:Y:S01]  /*5e70*/  FADD.FTZ R6, R6, R0 ;  /* 0x0000000006067221 */ /* 0x003fe20000010000 */
[----:B------:R-:W-:Y:S01]  /*5e80*/  MOV R7, 0xffffffff ;  /* 0xffffffff00077802 */ /* 0x000fe20000000f00 */
[----:B------:R-:W-:Y:S01]  /*5e90*/  IMAD.MOV.U32 R3, RZ, RZ, 0x1 ;  /* 0x00000001ff037424 */ /* 0x000fe200078e00ff */
[----:B------:R-:W-:Y:S01]  /*5ea0*/  MOV R4, 0x5ed0 ;  /* 0x00005ed000047802 */ /* 0x000fe20000000f00 */
[----:B------:R-:W-:Y:S02]  /*5eb0*/  IMAD.MOV.U32 R0, RZ, RZ, 0x1f ;  /* 0x0000001fff007424 */ /* 0x000fe400078e00ff */
[----:B------:R-:W-:Y:S05]  /*5ec0*/  CALL.REL.NOINC `($__internal_18_$__cuda_sm70_shflsync_bfly_p) ;  /* 0x0000002000007944 */ /* 0x000fea0003c00000 */
[----:B-1----:R-:W-:Y:S01]  /*5ed0*/  IMAD.MOV.U32 R5, RZ, RZ, R0 ;  /* 0x000000ffff057224 */ /* 0x002fe200078e0000 */
[----:B0-----:R-:W-:Y:S05]  /*5ee0*/  BRA `(.L_x_2327) ;  /* 0xffffb6d000007947 */ /* 0x001fea000383ffff */
        .weak           $__internal_18_$__cuda_sm70_shflsync_bfly_p
        .type           $__internal_18_$__cuda_sm70_shflsync_bfly_p,@function
        .size           $__internal_18_$__cuda_sm70_shflsync_bfly_p,(.L_x_2743 - $__internal_18_$__cuda_sm70_shflsync_bfly_p)
$__internal_18_$__cuda_sm70_shflsync_bfly_p:
[----:B------:R-:W-:Y:S01]  /*5ef0*/  IMAD.MOV.U32 R5, RZ, RZ, 0x0 ;  /* 0x00000000ff057424 */ /* 0x000fe200078e00ff */
[----:B------:R-:W-:Y:S04]  /*5f00*/  WARPSYNC R7 ;  /* 0x0000000700007348 */ /* 0x000fe80003800000 */
[----:B------:R0:W1:Y:S01]  /*5f10*/  SHFL.BFLY PT, R0, R6, R3, R0 ;  /* 0x0c00000306007389 */ /* 0x00006200000e0000 */
[----:B------:R-:W-:Y:S05]  /*5f20*/  RET.REL.NODEC R4 `(_ZN4mmha33masked_multihead_attention_kernelIfLi48ELi64ELi1ELi16ELi256ELb0ELb1EEEv26Multihead_attention_paramsIT_XT5_EE) ;  /* 0xffffa0d004007950 */ /* 0x000fea0003c3ffff */
.L_x_2328:
        /* <DEDUP_REMOVED lines=13> */
.L_x_2743:


//--------------------- .text._ZN4mmha33masked_multihead_attention_kernelIfLi48ELi64ELi2ELi16ELi128ELb0ELb1EEEv26Multihead_attention_paramsIT_XT5_EE --------------------------
	.section	.text._ZN4mmha33masked_multihead_attention_kernelIfLi48ELi64ELi2ELi16ELi128ELb0ELb1EEEv26Multihead_attention_paramsIT_XT5_EE,"ax",@progbits
	.sectioninfo	@"SHI_REGISTERS=110"
	.align	128
        .global         _ZN4mmha33masked_multihead_attention_kernelIfLi48ELi64ELi2ELi16ELi128ELb0ELb1EEEv26Multihead_attention_paramsIT_XT5_EE
        .type           _ZN4mmha33masked_multihead_attention_kernelIfLi48ELi64ELi2ELi16ELi128ELb0ELb1EEEv26Multihead_attention_paramsIT_XT5_EE,@function
        .size           _ZN4mmha33masked_multihead_attention_kernelIfLi48ELi64ELi2ELi16ELi128ELb0ELb1EEEv26Multihead_attention_paramsIT_XT5_EE,(.L_x_2744 - _ZN4mmha33masked_multihead_attention_kernelIfLi48ELi64ELi2ELi16ELi128ELb0ELb1EEEv26Multihead_attention_paramsIT_XT5_EE)
        .other          _ZN4mmha33masked_multihead_attention_kernelIfLi48ELi64ELi2ELi16ELi128ELb0ELb1EEEv26Multihead_attention_paramsIT_XT5_EE,@"STO_CUDA_ENTRY STV_DEFAULT"
_ZN4mmha33masked_multihead_attention_kernelIfLi48ELi64ELi2ELi16ELi128ELb0ELb1EEEv26Multihead_attention_paramsIT_XT5_EE:
.text._ZN4mmha33masked_multihead_attention_kernelIfLi48ELi64ELi2ELi16ELi128ELb0ELb1EEEv26Multihead_attention_paramsIT_XT5_EE:
        /* <DEDUP_REMOVED lines=11> */
.L_x_2329:
[----:B------:R-:W-:Y:S02]  /*00b0*/  ISETP.NE.U32.AND P0, PT, RZ, c[0x0][0x280], PT ;  /* 0x0000a000ff007a0c */ /* 0x000fe40003f05070 */
[----:B------:R-:W-:Y:S02]  /*00c0*/  IABS R7, c[0x0][0x1d0] ;  /* 0x0000740000077a13 */ /* 0x000fe40000000000 */
[----:B------:R-:W-:Y:S02]  /*00d0*/  ISETP.NE.AND.EX P0, PT, RZ, c[0x0][0x284], PT, P0 ;  /* 0x0000a100ff007a0c */ /* 0x000fe40003f05300 */
[----:B------:R-:W1:Y:S11]  /*00e0*/  I2F.RP R0, R7 ;  /* 0x0000000700007306 */ /* 0x000e760000209400 */
[----:B------:R-:W-:-:S04]  /*00f0*/  @P0 IMAD.MOV.U32 R2, RZ, RZ, 0x4 ;  /* 0x00000004ff020424 */ /* 0x000fc800078e00ff */
[----:B0-----:R-:W-:Y:S01]  /*0100*/  @P0 IMAD.WIDE R2, R21, R2, c[0x0][0x280] ;  /* 0x0000a00015020625 */ /* 0x001fe200078e0202 */
[----:B-1----:R-:W0:Y:S04]  /*0110*/  MUFU.RCP R0, R0 ;  /* 0x0000000000007308 */ /* 0x002e280000001000 */
        /* <DEDUP_REMOVED lines=8> */
[----:B------:R-:W-:-:S04]  /*01a0*/  IMAD.HI.U32 R5, R5, R0, RZ ;  /* 0x0000000005057227 */ /* 0x000fc800078e00ff */
[----:B------:R-:W-:-:S04]  /*01b0*/  IMAD.MOV R4, RZ, RZ, -R5 ;  /* 0x000000ffff047224 */ /* 0x000fc800078e0a05 */
[----:B------:R-:W-:-:S05]  /*01c0*/  IMAD R0, R7, R4, R0 ;  /* 0x0000000407007224 */ /* 0x000fca00078e0200 */
[----:B------:R-:W-:-:S13]  /*01d0*/  ISETP.GT.U32.AND P3, PT, R7, R0, PT ;  /* 0x000000000700720c */ /* 0x000fda0003f64070 */
[----:B------:R-:W-:-:S05]  /*01e0*/  @!P3 IMAD.IADD R0, R0, 0x1, -R7 ;  /* 0x000000010000b824 */ /* 0x000fca00078e0a07 */
[----:B------:R-:W-:Y:S02]  /*01f0*/  ISETP.GE.U32.AND P2, PT, R0, R7, PT ;  /* 0x000000070000720c */ /* 0x000fe40003f46070 */
[----:B------:R-:W-:Y:S02]  /*0200*/  LOP3.LUT R0, R21, c[0x0][0x1d0], RZ, 0x3c, !PT ;  /* 0x0000740015007a12 */ /* 0x000fe400078e3cff */
[----:B------:R-:W-:Y:S02]  /*0210*/  IABS R7, c[0x0][0x1d4] ;  /* 0x0000750000077a13 */ /* 0x000fe40000000000 */
[----:B------:R-:W-:Y:S02]  /*0220*/  ISETP.GE.AND P4, PT, R0, RZ, PT ;  /* 0x000000ff0000720c */ /* 0x000fe40003f86270 */
[----:B------:R-:W0:Y:S01]  /*0230*/  I2F.RP R0, R7 ;  /* 0x0000000700007306 */ /* 0x000e220000209400 */
[----:B------:R-:W-:Y:S02]  /*0240*/  @!P3 IADD3 R5, R5, 0x1, RZ ;  /* 0x000000010505b810 */ /* 0x000fe40007ffe0ff */
[----:B------:R-:W-:-:S05]  /*0250*/  ISETP.NE.U32.AND P1, PT, RZ, c[0x0][0x240], PT ;  /* 0x00009000ff007a0c */ /* 0x000fca0003f25070 */
[----:B0-----:R-:W0:Y:S01]  /*0260*/  MUFU.RCP R0, R0 ;  /* 0x0000000000007308 */ /* 0x001e220000001000 */
[----:B------:R-:W-:Y:S02]  /*0270*/  @P2 IADD3 R5, R5, 0x1, RZ ;  /* 0x0000000105052810 */ /* 0x000fe40007ffe0ff */
[----:B------:R-:W-:Y:S02]  /*0280*/  ISETP.NE.AND P3, PT, RZ, c[0x0][0x1d0], PT ;  /* 0x00007400ff007a0c */ /* 0x000fe40003f65270 */
[----:B------:R-:W-:Y:S01]  /*0290*/  ISETP.NE.AND.EX P1, PT, RZ, c[0x0][0x244], PT, P1 ;  /* 0x00009100ff007a0c */ /* 0x000fe20003f25310 */
[----:B------:R-:W-:Y:S01]  /*02a0*/  IMAD.MOV.U32 R35, RZ, RZ, R5 ;  /* 0x000000ffff237224 */ /* 0x000fe200078e0005 */
[----:B0-----:R-:W-:-:S04]  /*02b0*/  IADD3 R4, R0, 0xffffffe, RZ ;  /* 0x0ffffffe00047810 */ /* 0x001fc80007ffe0ff */
[----:B------:R0:W3:Y:S01]  /*02c0*/  F2I.FTZ.U32.TRUNC.NTZ R5, R4 ;  /* 0x0000000400057305 */ /* 0x0000e2000021f000 */
[----:B------:R-:W-:-:S04]  /*02d0*/  @!P4 IMAD.MOV R35, RZ, RZ, -R35 ;  /* 0x000000ffff23c224 */ /* 0x000fc800078e0a23 */
[----:B------:R-:W-:Y:S02]  /*02e0*/  @!P3 LOP3.LUT R35, RZ, c[0x0][0x1d0], RZ, 0x33, !PT ;  /* 0x00007400ff23ba12 */ /* 0x000fe400078e33ff */
[----:B-1----:R-:W-:Y:S02]  /*02f0*/  @P1 IMAD.MOV.U32 R2, RZ, RZ, 0x4 ;  /* 0x00000004ff021424 */ /* 0x002fe400078e00ff */
[----:B------:R-:W-:Y:S02]  /*0300*/  IMAD.MOV.U32 R26, RZ, RZ, RZ ;  /* 0x000000ffff1a7224 */ /* 0x000fe400078e00ff */
[----:B------:R-:W-:-:S04]  /*0310*/  @P1 IMAD.WIDE R2, R35, R2, c[0x0][0x240] ;  /* 0x0000900023021625 */ /* 0x000fc800078e0202 */
[----:B0-----:R-:W-:Y:S01]  /*0320*/  IMAD.MOV.U32 R4, RZ, RZ, RZ ;  /* 0x000000ffff047224 */ /* 0x001fe200078e00ff */
[----:B------:R0:W5:Y:S01]  /*0330*/  @P1 LDG.E R26, [R2.64] ;  /* 0x00000024021a1981 */ /* 0x000162000c1e1900 */
[----:B---3--:R-:W-:-:S04]  /*0340*/  IMAD.MOV R6, RZ, RZ, -R5 ;  /* 0x000000ffff067224 */ /* 0x008fc800078e0a05 */
[----:B0-----:R-:W-:-:S04]  /*0350*/  IMAD R3, R6, R7, RZ ;  /* 0x0000000706037224 */ /* 0x001fc800078e02ff */
[----:B------:R-:W-:Y:S01]  /*0360*/  IMAD.HI.U32 R5, R5, R3, R4 ;  /* 0x0000000305057227 */ /* 0x000fe200078e0004 */
[----:B------:R-:W0:Y:S04]  /*0370*/  S2R R27, SR_TID.X ;  /* 0x00000000001b7919 */ /* 0x000e280000002100 */
[----:B------:R-:W1:Y:S01]  /*0380*/  S2R R48, SR_CTAID.X ;  /* 0x0000000000307919 */ /* 0x000e620000002500 */
[----:B------:R-:W-:Y:S01]  /*0390*/  IMAD.MOV.U32 R0, RZ, RZ, c[0x0][0x258] ;  /* 0x00009600ff007624 */ /* 0x000fe200078e00ff */
[----:B------:R-:W-:Y:S01]  /*03a0*/  ISETP.NE.AND P2, PT, RZ, c[0x0][0x1c8], PT ;  /* 0x00007200ff007a0c */ /* 0x000fe20003f45270 */
[----:B------:R-:W-:Y:S02]  /*03b0*/  IMAD.MOV.U32 R20, RZ, RZ, 0x1 ;  /* 0x00000001ff147424 */ /* 0x000fe400078e00ff */
[----:B------:R-:W-:-:S02]  /*03c0*/  IMAD.MOV.U32 R9, RZ, RZ, c[0x0][0x248] ;  /* 0x00009200ff097624 */ /* 0x000fc400078e00ff */
[----:B------:R-:W-:Y:S01]  /*03d0*/  IMAD R25, R21, c[0x0][0x1d4], RZ ;  /* 0x0000750015197a24 */ /* 0x000fe200078e02ff */
[----:B------:R-:W-:Y:S01]  /*03e0*/  BSSY B0, `(.L_x_2330) ;  /* 0x000002e000007945 */ /* 0x000fe20003800000 */
[----:B------:R-:W-:Y:S01]  /*03f0*/  IMAD.WIDE.U32 R8, R20, R9, c[0x2][0x0] ;  /* 0x0080000014087625 */ /* 0x000fe200078e0009 */
[----:B0-----:R-:W-:-:S03]  /*0400*/  ISETP.GE.AND P4, PT, R27, 0x18, PT ;  /* 0x000000181b00780c */ /* 0x001fc60003f86270 */
[----:B-1----:R-:W-:-:S04]  /*0410*/  IMAD R23, R21, c[0x0][0x1d8], R48 ;  /* 0x0000760015177a24 */ /* 0x002fc800078e0230 */
[----:B------:R-:W-:Y:S02]  /*0420*/  IMAD R23, R23, 0x30, RZ ;  /* 0x0000003017177824 */ /* 0x000fe400078e02ff */
[----:B------:R-:W-:Y:S02]  /*0430*/  IMAD.SHL.U32 R10, R27, 0x2, RZ ;  /* 0x000000021b0a7824 */ /* 0x000fe400078e00ff */
[----:B------:R-:W-:Y:S01]  /*0440*/  IMAD R17, R20, c[0x0][0x24c], RZ ;  /* 0x0000930014117a24 */ /* 0x000fe200078e02ff */
[----:B------:R-:W-:Y:S01]  /*0450*/  SHF.R.S32.HI R24, RZ, 0x1f, R25 ;  /* 0x0000001fff187819 */ /* 0x000fe20000011419 */
[----:B------:R-:W-:Y:S02]  /*0460*/  @P4 CS2R R32, SRZ ;  /* 0x0000000000204805 */ /* 0x000fe4000001ff00 */
[----:B------:R-:W-:Y:S01]  /*0470*/  IMAD.IADD R17, R9, 0x1, R17 ;  /* 0x0000000109117824 */ /* 0x000fe200078e0211 */
[----:B--2---:R-:W-:Y:S01]  /*0480*/  @P0 IADD3 R29, R29, c[0x0][0x210], RZ ;  /* 0x000084001d1d0a10 */ /* 0x004fe20007ffe0ff */
[----:B------:R-:W-:-:S05]  /*0490*/  @!P0 IMAD.MOV.U32 R29, RZ, RZ, c[0x0][0x1ec] ;  /* 0x00007b00ff1d8624 */ /* 0x000fca00078e00ff */
[----:B------:R-:W-:-:S05]  /*04a0*/  IABS R22, R29 ;  /* 0x0000001d00167213 */ /* 0x000fca0000000000 */
[----:B------:R-:W-:-:S05]  /*04b0*/  IMAD.HI.U32 R5, R5, R22, RZ ;  /* 0x0000001605057227 */ /* 0x000fca00078e00ff */
[----:B------:R-:W-:-:S05]  /*04c0*/  IADD3 R5, -R5, RZ, RZ ;  /* 0x000000ff05057210 */ /* 0x000fca0007ffe1ff */
[----:B------:R-:W-:-:S05]  /*04d0*/  IMAD R22, R7, R5, R22 ;  /* 0x0000000507167224 */ /* 0x000fca00078e0216 */
[----:B------:R-:W-:Y:S02]  /*04e0*/  ISETP.GT.U32.AND P0, PT, R7, R22, PT ;  /* 0x000000160700720c */ /* 0x000fe40003f04070 */
[----:B------:R-:W-:-:S11]  /*04f0*/  ISETP.GE.AND P3, PT, R29, RZ, PT ;  /* 0x000000ff1d00720c */ /* 0x000fd60003f66270 */
[----:B------:R-:W-:Y:S01]  /*0500*/  @!P0 IMAD.IADD R22, R22, 0x1, -R7 ;  /* 0x0000000116168824 */ /* 0x000fe200078e0a07 */
[----:B------:R-:W-:Y:S01]  /*0510*/  ISETP.NE.AND P0, PT, R0, 0x2, PT ;  /* 0x000000020000780c */ /* 0x000fe20003f05270 */
[----:B------:R-:W-:-:S03]  /*0520*/  IMAD R0, R48, 0x30, RZ ;  /* 0x0000003030007824 */ /* 0x000fc600078e02ff */
[----:B------:R-:W-:Y:S01]  /*0530*/  ISETP.GT.U32.AND P1, PT, R7, R22, PT ;  /* 0x000000160700720c */ /* 0x000fe20003f24070 */
[----:B------:R-:W-:-:S05]  /*0540*/  IMAD R2, R21, c[0x0][0x1c8], R0 ;  /* 0x0000720015027a24 */ /* 0x000fca00078e0200 */
[----:B------:R-:W-:Y:S01]  /*0550*/  SEL R19, R23, R2, !P2 ;  /* 0x0000000217137207 */ /* 0x000fe20005000000 */
[----:B------:R-:W-:Y:S01]  /*0560*/  IMAD.IADD R11, R0, 0x1, R10 ;  /* 0x00000001000b7824 */ /* 0x000fe200078e020a */
[----:B------:R-:W-:-:S05]  /*0570*/  IADD3 R18, R29, -c[0x0][0x1d4], R20 ;  /* 0x800075001d127a10 */ /* 0x000fca0007ffe014 */
[----:B------:R-:W-:Y:S01]  /*0580*/  @!P1 IMAD.IADD R22, R22, 0x1, -R7 ;  /* 0x0000000116169824 */ /* 0x000fe200078e0a07 */
[----:B------:R-:W-:Y:S01]  /*0590*/  ISETP.NE.AND P1, PT, RZ, c[0x0][0x1d4], PT ;  /* 0x00007500ff007a0c */ /* 0x000fe20003f25270 */
[----:B------:R-:W-:Y:S02]  /*05a0*/  IMAD.IADD R0, R19, 0x1, R10 ;  /* 0x0000000113007824 */ /* 0x000fe400078e020a */
[----:B------:R-:W-:Y:S01]  /*05b0*/  @!P3 IMAD.MOV R22, RZ, RZ, -R22 ;  /* 0x000000ffff16b224 */ /* 0x000fe200078e0a16 */
[----:B------:R-:W-:Y:S05]  /*05c0*/  @P4 BRA `(.L_x_2331) ;  /* 0x000000f000004947 */ /* 0x000fea0003800000 */
[----:B------:R-:W-:-:S05]  /*05d0*/  IMAD.MOV.U32 R2, RZ, RZ, c[0x0][0x258] ;  /* 0x00009600ff027624 */ /* 0x000fca00078e00ff */
[----:B------:R-:W-:-:S13]  /*05e0*/  ISETP.NE.AND P2, PT, R2, 0x2, PT ;  /* 0x000000020200780c */ /* 0x000fda0003f45270 */
[----:B------:R-:W-:-:S04]  /*05f0*/  @!P2 IADD3 R6, P3, R0, c[0x0][0x168], RZ ;  /* 0x00005a000006aa10 */ /* 0x000fc80007f7e0ff */
[----:B------:R-:W-:-:S05]  /*0600*/  @!P2 LEA.HI.X.SX32 R7, R0, c[0x0][0x16c], 0x1, P3 ;  /* 0x00005b000007aa11 */ /* 0x000fca00018f0eff */
[----:B------:R-:W2:Y:S01]  /*0610*/  @!P2 LDG.E.U16 R6, [R6.64] ;  /* 0x000000240606a981 */ /* 0x000ea2000c1e1500 */
[----:B------:R-:W-:Y:S01]  /*0620*/  @P2 IMAD.MOV.U32 R5, RZ, RZ, 0x4 ;  /* 0x00000004ff052424 */ /* 0x000fe200078e00ff */
        /* <DEDUP_REMOVED lines=9> */
.L_x_2331:
[----:B0-----:R-:W-:Y:S05]  /*06c0*/  BSYNC B0 ;  /* 0x0000000000007941 */ /* 0x001fea0003800000 */
.L_x_2330:
[----:B------:R-:W-:Y:S01]  /*06d0*/  BSSY B0, `(.L_x_2332) ;  /* 0x0000015000007945 */ /* 0x000fe20003800000 */
[----:B------:R-:W-:Y:S01]  /*06e0*/  IMNMX R18, RZ, R18, !PT ;  /* 0x00000012ff127217 */ /* 0x000fe20007800200 */
[----:B------:R-:W-:Y:S01]  /*06f0*/  IMAD R35, R35, c[0x0][0x1d8], RZ ;  /* 0x0000760023237a24 */ /* 0x000fe200078e02ff */
[----:B------:R-:W-:Y:S01]  /*0700*/  @!P1 LOP3.LUT R22, RZ, c[0x0][0x1d4], RZ, 0x33, !PT ;  /* 0x00007500ff169a12 */ /* 0x000fe200078e33ff */
[----:B------:R-:W-:Y:S01]  /*0710*/  IMAD.MOV.U32 R16, RZ, RZ, R8 ;  /* 0x000000ffff107224 */ /* 0x000fe200078e0008 */
        /* <DEDUP_REMOVED lines=8> */
.L_x_2333:
        /* <DEDUP_REMOVED lines=8> */
.L_x_2334:
[----:B------:R-:W-:Y:S05]  /*0820*/  BSYNC B0 ;  /* 0x0000000000007941 */ /* 0x000fea0003800000 */
.L_x_2332:
        /* <DEDUP_REMOVED lines=13> */
[----:B0----5:R-:W-:Y:S02]  /*0900*/  @!P0 IMAD R3, R26, c[0x0][0x1d8], R48 ;  /* 0x000076001a038a24 */ /* 0x021fe400078e0230 */
[----:B------:R-:W-:-:S02]  /*0910*/  @!P0 IMAD.MOV.U32 R7, RZ, RZ, 0x4 ;  /* 0x00000004ff078424 */ /* 0x000fc400078e00ff */
[----:B------:R-:W-:Y:S02]  /*0920*/  @!P1 IMAD.MOV.U32 R4, RZ, RZ, 0x4 ;  /* 0x00000004ff049424 */ /* 0x000fe400078e00ff */
[----:B------:R-:W-:Y:S01]  /*0930*/  @!P2 IMAD.MOV.U32 R2, RZ, RZ, 0x4 ;  /* 0x00000004ff02a424 */ /* 0x000fe200078e00ff */
[----:B------:R-:W0:Y:S01]  /*0940*/  LDC.U8 R0, c[0x0][0x1e4] ;  /* 0x00007900ff007b82 */ /* 0x000e220000000000 */
[----:B------:R-:W-:Y:S01]  /*0950*/  @!P0 IMAD R6, R3, 0x30, R10 ;  /* 0x0000003003068824 */ /* 0x000fe200078e020a */
[----:B------:R-:W-:Y:S01]  /*0960*/  ISETP.NE.AND.EX P3, PT, RZ, c[0x0][0x1fc], PT, P3 ;  /* 0x00007f00ff007a0c */ /* 0x000fe20003f65330 */
[----:B------:R-:W-:-:S04]  /*0970*/  @!P1 IMAD.WIDE R4, R11, R4, c[0x0][0x180] ;  /* 0x000060000b049625 */ /* 0x000fc800078e0204 */
[----:B------:R-:W-:Y:S01]  /*0980*/  @!P0 IMAD.WIDE R6, R6, R7, c[0x0][0x230] ;  /* 0x00008c0006068625 */ /* 0x000fe200078e0207 */
[----:B------:R-:W2:Y:S03]  /*0990*/  @!P1 LDG.E.64 R12, [R4.64] ;  /* 0x00000024040c9981 */ /* 0x000ea6000c1e1b00 */
[----:B------:R-:W-:Y:S02]  /*09a0*/  @!P2 IMAD.WIDE R2, R11, R2, c[0x0][0x170] ;  /* 0x00005c000b02a625 */ /* 0x000fe400078e0202 */
[----:B------:R-:W3:Y:S04]  /*09b0*/  @!P0 LDG.E.64 R6, [R6.64] ;  /* 0x0000002406068981 */ /* 0x000ee8000c1e1b00 */
[----:B------:R-:W4:Y:S01]  /*09c0*/  @!P2 LDG.E.64 R14, [R2.64] ;  /* 0x00000024020ea981 */ /* 0x000f22000c1e1b00 */
[----:B------:R-:W-:-:S02]  /*09d0*/  @P3 IMAD.MOV.U32 R8, RZ, RZ, 0x4 ;  /* 0x00000004ff083424 */ /* 0x000fc400078e00ff */
[----:B------:R-:W-:Y:S02]  /*09e0*/  IMAD.MOV.U32 R28, RZ, RZ, RZ ;  /* 0x000000ffff1c7224 */ /* 0x000fe400078e00ff */
[----:B------:R-:W-:Y:S01]  /*09f0*/  @P3 IMAD.WIDE R8, R21, R8, c[0x0][0x1f8] ;  /* 0x00007e0015083625 */ /* 0x000fe200078e0208 */
[----:B0-----:R-:W-:-:S04]  /*0a00*/  ISETP.NE.AND P2, PT, R0, RZ, PT ;  /* 0x000000ff0000720c */ /* 0x001fc80003f45270 */
[----:B------:R0:W5:Y:S01]  /*0a10*/  @P3 LDG.E R28, [R8.64] ;  /* 0x00000024081c3981 */ /* 0x000162000c1e1900 */
[----:B------:R-:W-:Y:S02]  /*0a20*/  ISETP.LT.AND P3, PT, RZ, c[0x0][0x1e0], PT ;  /* 0x00007800ff007a0c */ /* 0x000fe40003f61270 */
[----:B------:R-:W-:Y:S01]  /*0a30*/  ISETP.GE.AND P1, PT, R27, 0x20, PT ;  /* 0x000000201b00780c */ /* 0x000fe20003f26270 */
[----:B--2---:R-:W-:Y:S02]  /*0a40*/  FADD.FTZ R30, R12, R30 ;  /* 0x0000001e0c1e7221 */ /* 0x004fe40000010000 */
[----:B------:R-:W-:Y:S02]  /*0a50*/  FADD.FTZ R31, R13, R31 ;  /* 0x0000001f0d1f7221 */ /* 0x000fe40000010000 */
[----:B---3--:R-:W-:Y:S02]  /*0a60*/  @!P0 FMUL.FTZ R30, R30, R6 ;  /* 0x000000061e1e8220 */ /* 0x008fe40000410000 */
[----:B------:R-:W-:-:S02]  /*0a70*/  @!P0 FMUL.FTZ R31, R31, R7 ;  /* 0x000000071f1f8220 */ /* 0x000fc40000410000 */
[----:B----4-:R-:W-:Y:S02]  /*0a80*/  FADD.FTZ R32, R14, R32 ;  /* 0x000000200e207221 */ /* 0x010fe40000010000 */
[----:B------:R-:W-:Y:S01]  /*0a90*/  FADD.FTZ R33, R15, R33 ;  /* 0x000000210f217221 */ /* 0x000fe20000010000 */
[----:B------:R-:W-:Y:S05]  /*0aa0*/  @!P2 BRA P3, `(.L_x_2335) ;  /* 0x000007600000a947 */ /* 0x000fea0001800000 */
[----:B0-----:R-:W-:-:S13]  /*0ab0*/  ISETP.GT.OR P0, PT, R20, c[0x0][0x1e0], !P2 ;  /* 0x0000780014007a0c */ /* 0x001fda0005704670 */
        /* <DEDUP_REMOVED lines=55> */
[----:B-1---5:R-:W-:Y:S05]  /*0e30*/  CALL.ABS.NOINC R2 ;  /* 0x0000000002007343 */ /* 0x022fea0003c00000 */
.L_x_2337:
[----:B------:R-:W-:Y:S01]  /*0e40*/  IMAD R0, R37, R34, R36 ;  /* 0x0000002225007224 */ /* 0x000fe200078e0224 */
[----:B------:R-:W-:Y:S01]  /*0e50*/  ISETP.NE.AND P6, PT, R38, RZ, PT ;  /* 0x000000ff2600720c */ /* 0x000fe20003fc5270 */
[----:B------:R-:W-:Y:S01]  /*0e60*/  IMAD.MOV.U32 R5, RZ, RZ, c[0x0][0x1e0] ;  /* 0x00007800ff057624 */ /* 0x000fe200078e00ff */
[----:B------:R-:W-:Y:S02]  /*0e70*/  WARPSYNC 0xffffffff ;  /* 0xffffffff00007948 */ /* 0x000fe40003800000 */
        /* <DEDUP_REMOVED lines=20> */
[----:B------:R-:W-:Y:S01]  /*0fc0*/  ISETP.GE.AND P0, PT, R7, c[0x0][0x1e0], PT ;  /* 0x0000780007007a0c */ /* 0x000fe20003f06270 */
[----:B------:R-:W-:Y:S01]  /*0fd0*/  IMAD R14, R5, 0x4, R12 ;  /* 0x00000004050e7824 */ /* 0x000fe200078e020c */
[----:B------:R0:W2:Y:S04]  /*0fe0*/  LDS R33, [R12] ;  /* 0x000000000c217984 */ /* 0x0000a80000000800 */
[----:B------:R0:W3:Y:S04]  /*0ff0*/  LDS R30, [R13] ;  /* 0x000000000d1e7984 */ /* 0x0000e80000000800 */
[----:B------:R0:W4:Y:S03]  /*1000*/  LDS R31, [R14] ;  /* 0x000000000e1f7984 */ /* 0x0001260000000800 */
[----:B------:R-:W-:Y:S05]  /*1010*/  @P0 BRA `(.L_x_2341) ;  /* 0x0000014000000947 */ /* 0x000fea0003800000 */
[----:B------:R-:W0:Y:S02]  /*1020*/  I2F R2, c[0x0][0x1e0] ;  /* 0x0000780000027b06 */ /* 0x000e240000201400 */
[----:B0----5:R-:W-:-:S06]  /*1030*/  IADD3 R0, -R28, c[0x0][0x1ec], RZ ;  /* 0x00007b001c007a10 */ /* 0x021fcc0007ffe1ff */
[----:B------:R-:W-:Y:S08]  /*1040*/  I2F R3, R7 ;  /* 0x0000000700037306 */ /* 0x000ff00000201400 */
[----:B------:R-:W0:Y:S08]  /*1050*/  MUFU.RCP R2, R2 ;  /* 0x0000000200027308 */ /* 0x000e300000001000 */
[----:B------:R-:W-:Y:S01]  /*1060*/  I2F R0, R0 ;  /* 0x0000000000007306 */ /* 0x000fe20000201400 */
[----:B0-----:R-:W-:-:S04]  /*1070*/  FMUL.FTZ R3, R3, R2 ;  /* 0x0000000203037220 */ /* 0x001fc80000410000 */
[----:B------:R-:W-:-:S06]  /*1080*/  FMUL.FTZ R3, R3, 13.28771209716796875 ;  /* 0x41549a7803037820 */ /* 0x000fcc0000410000 */
        /* <DEDUP_REMOVED lines=13> */
.L_x_2341:
[----:B------:R-:W-:Y:S05]  /*1160*/  BSYNC B1 ;  /* 0x0000000000017941 */ /* 0x000fea0003800000 */
.L_x_2340:
[----:B---3--:R3:W-:Y:S04]  /*1170*/  STS [R13], R30 ;  /* 0x0000001e0d007388 */ /* 0x0087e80000000800 */
[----:B----4-:R3:W-:Y:S04]  /*1180*/  STS [R14], R31 ;  /* 0x0000001f0e007388 */ /* 0x0107e80000000800 */
[----:B-1----:R3:W-:Y:S04]  /*1190*/  STS [R11], R32 ;  /* 0x000000200b007388 */ /* 0x0027e80000000800 */
[----:B--2---:R3:W-:Y:S02]  /*11a0*/  STS [R12], R33 ;  /* 0x000000210c007388 */ /* 0x0047e40000000800 */
.L_x_2339:
[----:B------:R-:W-:Y:S05]  /*11b0*/  BSYNC B0 ;  /* 0x0000000000007941 */ /* 0x000fea0003800000 */
.L_x_2338:
[----:B------:R-:W-:Y:S06]  /*11c0*/  BAR.SYNC.DEFER_BLOCKING 0x0 ;  /* 0x0000000000007b1d */ /* 0x000fec0000010000 */
[----:B0--3--:R0:W1:Y:S04]  /*11d0*/  @P6 LDS.64 R32, [R8] ;  /* 0x0000000008206984 */ /* 0x0090680000000a00 */
[----:B------:R0:W2:Y:S04]  /*11e0*/  @P6 LDS.64 R30, [R10] ;  /* 0x000000000a1e6984 */ /* 0x0000a80000000a00 */
[----:B------:R-:W-:Y:S06]  /*11f0*/  BAR.SYNC.DEFER_BLOCKING 0x0 ;  /* 0x0000000000007b1d */ /* 0x000fec0000010000 */
[----:B------:R-:W-:Y:S05]  /*1200*/  BRA `(.L_x_2336) ;  /* 0x0000018000007947 */ /* 0x000fea0003800000 */
.L_x_2335:
[----:B0-----:R-:W-:Y:S01]  /*1210*/  ISETP.GE.AND P0, PT, R10, c[0x0][0x1e0], PT ;  /* 0x000078000a007a0c */ /* 0x001fe20003f06270 */
        /* <DEDUP_REMOVED lines=22> */
.L_x_2342:
[----:B------:R-:W-:Y:S05]  /*1380*/  BSYNC B0 ;  /* 0x0000000000007941 */ /* 0x000fea0003800000 */
.L_x_2336:
        /* <DEDUP_REMOVED lines=9> */
[----:B0-----:R-:W-:-:S04]  /*1420*/  LEA.HI R0, R27, R27, RZ, 0x1 ;  /* 0x0000001b1b007211 */ /* 0x001fc800078f08ff */
[C---:B------:R-:W-:Y:S01]  /*1430*/  LOP3.LUT R2, R0.reuse, 0x7ffffffe, RZ, 0xc0, !PT ;  /* 0x7ffffffe00027812 */ /* 0x040fe200078ec0ff */
[----:B------:R-:W-:-:S04]  /*1440*/  IMAD.SHL.U32 R0, R0, 0x2, RZ ;  /* 0x0000000200007824 */ /* 0x000fc800078e00ff */
[----:B------:R-:W-:Y:S01]  /*1450*/  IMAD.IADD R3, R27, 0x1, -R2 ;  /* 0x000000011b037824 */ /* 0x000fe200078e0a02 */
[----:B------:R-:W-:-:S03]  /*1460*/  LOP3.LUT R0, R0, 0xfffffffc, RZ, 0xc0, !PT ;  /* 0xfffffffc00007812 */ /* 0x000fc600078ec0ff */
[----:B------:R-:W-:Y:S02]  /*1470*/  IMAD R2, R22, 0x2, R3 ;  /* 0x0000000216027824 */ /* 0x000fe400078e0203 */
[----:B------:R-:W-:Y:S02]  /*1480*/  IMAD.IADD R3, R23, 0x1, R0 ;  /* 0x0000000117037824 */ /* 0x000fe400078e0200 */
[----:B------:R-:W-:Y:S01]  /*1490*/  IMAD.SHL.U32 R0, R2, 0x2, RZ ;  /* 0x0000000202007824 */ /* 0x000fe200078e00ff */
[----:B------:R-:W-:-:S03]  /*14a0*/  MOV R2, 0x4 ;  /* 0x0000000400027802 */ /* 0x000fc60000000f00 */
[----:B------:R-:W-:-:S04]  /*14b0*/  IMAD R3, R3, c[0x0][0x1d4], R0 ;  /* 0x0000750003037a24 */ /* 0x000fc800078e0200 */
[----:B------:R-:W-:-:S05]  /*14c0*/  IMAD.WIDE R2, R3, R2, c[0x0][0x198] ;  /* 0x0000660003027625 */ /* 0x000fca00078e0202 */
[----:B------:R0:W-:Y:S02]  /*14d0*/  STG.E.64 [R2.64], R30 ;  /* 0x0000001e02007986 */ /* 0x0001e4000c101b24 */
.L_x_2346:
[----:B0-----:R-:W-:Y:S05]  /*14e0*/  BSYNC B1 ;  /* 0x0000000000017941 */ /* 0x001fea0003800000 */
.L_x_2345:
[----:B------:R-:W-:Y:S01]  /*14f0*/  FFMA.FTZ R5, R30, R32, R5 ;  /* 0x000000201e057223 */ /* 0x000fe20000010005 */
[----:B------:R-:W-:Y:S05]  /*1500*/  BRA.DIV ~URZ, `(.L_x_2347) ;  /* 0x000040c27f007947 */ /* 0x000fea000b800000 */
[----:B------:R0:W1:Y:S02]  /*1510*/  SHFL.BFLY PT, R0, R5, 0x10, 0x1f ;  /* 0x0e001f0005007f89 */ /* 0x00006400000e0000 */
.L_x_2394:
        /* <DEDUP_REMOVED lines=9> */
.L_x_2395:
[----:B01----:R-:W-:Y:S02]  /*15b0*/  FADD.FTZ R2, R5, R2 ;  /* 0x0000000205027221 */ /* 0x003fe40000010000 */
.L_x_2344:
[----:B------:R-:W-:Y:S05]  /*15c0*/  BSYNC B0 ;  /* 0x0000000000007941 */ /* 0x000fea0003800000 */
.L_x_2343:
[----:B------:R-:W-:Y:S01]  /*15d0*/  ISETP.NE.AND P0, PT, R27, RZ, PT ;  /* 0x000000ff1b00720c */ /* 0x000fe20003f05270 */
[----:B------:R-:W-:-:S05]  /*15e0*/  IMAD.IADD R4, R29, 0x1, -R18 ;  /* 0x000000011d047824 */ /* 0x000fca00078e0a12 */
[----:B------:R-:W-:-:S07]  /*15f0*/  LEA R0, R4, 0x120, 0x2 ;  /* 0x0000012004007811 */ /* 0x000fce00078e10ff */
[----:B------:R-:W-:Y:S01]  /*1600*/  @P0 IMAD.MOV.U32 R83, RZ, RZ, -0x800001 ;  /* 0xff7fffffff530424 */ /* 0x000fe200078e00ff */
[----:B------:R-:W-:Y:S05]  /*1610*/  @P0 BRA `(.L_x_2349) ;  /* 0x000000c000000947 */ /* 0x000fea0003800000 */
[----:B------:R-:W-:Y:S01]  /*1620*/  ISETP.NE.U32.AND P0, PT, RZ, c[0x0][0x218], PT ;  /* 0x00008600ff007a0c */ /* 0x000fe20003f05070 */
[----:B------:R-:W-:-:S03]  /*1630*/  FMUL.FTZ R83, R2, c[0x0][0x1f0] ;  /* 0x00007c0002537a20 */ /* 0x000fc60000410000 */
[----:B------:R-:W-:-:S13]  /*1640*/  ISETP.NE.AND.EX P0, PT, RZ, c[0x0][0x21c], PT, P0 ;  /* 0x00008700ff007a0c */ /* 0x000fda0003f05300 */
[----:B------:R-:W-:Y:S05]  /*1650*/  @!P0 BRA `(.L_x_2350) ;  /* 0x0000007000008947 */ /* 0x000fea0003800000 */
[----:B-----5:R-:W-:Y:S02]  /*1660*/  IMAD.IADD R3, R29, 0x1, -R28 ;  /* 0x000000011d037824 */ /* 0x020fe400078e0a1c */
[----:B------:R-:W-:Y:S02]  /*1670*/  IMAD.MOV.U32 R5, RZ, RZ, 0x4 ;  /* 0x00000004ff057424 */ /* 0x000fe400078e00ff */
[----:B------:R-:W-:-:S04]  /*1680*/  IMAD R2, R48, c[0x0][0x220], R3 ;  /* 0x0000880030027a24 */ /* 0x000fc800078e0203 */
[----:B------:R-:W-:-:S04]  /*1690*/  IMAD R2, R2, c[0x0][0x220], R3 ;  /* 0x0000880002027a24 */ /* 0x000fc800078e0203 */
[----:B------:R-:W-:-:S06]  /*16a0*/  IMAD.WIDE R2, R2, R5, c[0x0][0x218] ;  /* 0x0000860002027625 */ /* 0x000fcc00078e0205 */
[----:B------:R-:W3:Y:S02]  /*16b0*/  LDG.E R2, [R2.64] ;  /* 0x0000002402027981 */ /* 0x000ee4000c1e1900 */
[----:B---3--:R-:W-:-:S05]  /*16c0*/  FADD.FTZ R83, R83, R2 ;  /* 0x0000000253537221 */ /* 0x008fca0000010000 */
.L_x_2350:
[----:B------:R0:W-:Y:S02]  /*16d0*/  STS [R0], R83 ;  /* 0x0000005300007388 */ /* 0x0001e40000000800 */
.L_x_2349:
[----:B------:R-:W-:Y:S02]  /*16e0*/  WARPSYNC 0xffffffff ;  /* 0xffffffff00007948 */ /* 0x000fe40003800000 */
[----:B------:R-:W-:Y:S01]  /*16f0*/  IADD3 R2, R4, 0xf, RZ ;  /* 0x0000000f04027810 */ /* 0x000fe20007ffe0ff */
[----:B------:R-:W-:Y:S01]  /*1700*/  IMAD R35, R35, c[0x0][0x1d0], R48 ;  /* 0x0000740023237a24 */ /* 0x000fe200078e0230 */
[----:B------:R-:W-:Y:S01]  /*1710*/  LEA.HI R5, R27, R27, RZ, 0x1 ;  /* 0x0000001b1b057211 */ /* 0x000fe200078f08ff */
[----:B------:R-:W-:Y:S01]  /*1720*/  BAR.SYNC.DEFER_BLOCKING 0x0 ;  /* 0x0000000000007b1d */ /* 0x000fe20000010000 */
[----:B------:R-:W-:Y:S01]  /*1730*/  SHF.R.S32.HI R3, RZ, 0x1f, R2 ;  /* 0x0000001fff037819 */ /* 0x000fe20000011402 */
[----:B------:R-:W-:Y:S01]  /*1740*/  IMAD R82, R35, 0x30, RZ ;  /* 0x0000003023527824 */ /* 0x000fe200078e02ff */
[----:B------:R-:W-:Y:S02]  /*1750*/  LEA.HI.SX32 R86, R5, R18, 0x1f ;  /* 0x0000001205567211 */ /* 0x000fe400078ffaff */
[----:B------:R-:W-:Y:S01]  /*1760*/  LEA.HI R3, R3, R2, RZ, 0x4 ;  /* 0x0000000203037211 */ /* 0x000fe200078f20ff */
[----:B------:R-:W-:Y:S03]  /*1770*/  BSSY B0, `(.L_x_2351) ;  /* 0x0000164000007945 */ /* 0x000fe60003800000 */
[----:B------:R-:W-:-:S05]  /*1780*/  LOP3.LUT R3, R3, 0xfffffff0, RZ, 0xc0, !PT ;  /* 0xfffffff003037812 */ /* 0x000fca00078ec0ff */
[----:B------:R-:W-:-:S05]  /*1790*/  IMAD.IADD R84, R18, 0x1, R3 ;  /* 0x0000000112547824 */ /* 0x000fca00078e0203 */
[----:B------:R-:W-:-:S13]  /*17a0*/  ISETP.GE.AND P0, PT, R86, R84, PT ;  /* 0x000000545600720c */ /* 0x000fda0003f06270 */
[----:B------:R-:W-:Y:S05]  /*17b0*/  @P0 BRA `(.L_x_2352) ;  /* 0x000015f000000947 */ /* 0x000fea0003800000 */
[----:B------:R-:W-:Y:S01]  /*17c0*/  LOP3.LUT R2, R5, 0x7ffffffe, RZ, 0xc0, !PT ;  /* 0x7ffffffe05027812 */ /* 0x000fe200078ec0ff */
[----:B------:R-:W-:Y:S02]  /*17d0*/  IMAD.MOV.U32 R89, RZ, RZ, c[0x0][0x1e8] ;  /* 0x00007a00ff597624 */ /* 0x000fe400078e00ff */
[----:B------:R-:W-:Y:S02]  /*17e0*/  IMAD.MOV.U32 R49, RZ, RZ, 0x4 ;  /* 0x00000004ff317424 */ /* 0x000fe400078e00ff */
[----:B------:R-:W-:Y:S01]  /*17f0*/  IMAD.IADD R46, R27, 0x1, -R2 ;  /* 0x000000011b2e7824 */ /* 0x000fe200078e0a02 */
[----:B------:R-:W-:Y:S01]  /*1800*/  IADD3 R89, R89, c[0x0][0x210], RZ ;  /* 0x0000840059597a10 */ /* 0x000fe20007ffe0ff */
[----:B------:R-:W-:Y:S02]  /*1810*/  IMAD.MOV.U32 R88, RZ, RZ, c[0x0][0x1d4] ;  /* 0x00007500ff587624 */ /* 0x000fe400078e00ff */
[----:B------:R-:W-:Y:S01]  /*1820*/  IMAD.SHL.U32 R85, R46, 0x2, RZ ;  /* 0x000000022e557824 */ /* 0x000fe200078e00ff */
[----:B------:R3:W4:Y:S01]  /*1830*/  LDS.64 R2, [R46.X8+0x20] ;  /* 0x000020002e027984 */ /* 0x0007220000008a00 */
[----:B------:R-:W-:-:S02]  /*1840*/  IMAD R87, R48, c[0x0][0x220], R29 ;  /* 0x0000880030577a24 */ /* 0x000fc400078e021d */
[----:B------:R-:W-:Y:S01]  /*1850*/  IMAD R85, R82, c[0x0][0x1d4], R85 ;  /* 0x0000750052557a24 */ /* 0x000fe200078e0255 */
[----:B------:R3:W0:Y:S01]  /*1860*/  LDS.64 R4, [R46.X8+0x30] ;  /* 0x000030002e047984 */ /* 0x0006220000008a00 */
[----:B------:R-:W-:-:S03]  /*1870*/  IMAD.WIDE R48, R48, R49, c[0x0][0x228] ;  /* 0x00008a0030307625 */ /* 0x000fc600078e0231 */
[----:B------:R3:W2:Y:S01]  /*1880*/  LDS.64 R6, [R46.X8+0x40] ;  /* 0x000040002e067984 */ /* 0x0006a20000008a00 */
[----:B------:R-:W-:Y:S01]  /*1890*/  IMAD R88, R88, 0x30, RZ ;  /* 0x0000003058587824 */ /* 0x000fe200078e02ff */
[----:B------:R-:W-:Y:S02]  /*18a0*/  SHF.R.S32.HI R90, RZ, 0x1f, R85 ;  /* 0x0000001fff5a7819 */ /* 0x000fe40000011455 */
[----:B------:R3:W1:Y:S04]  /*18b0*/  LDS.64 R8, [R46.X8+0x50] ;  /* 0x000050002e087984 */ /* 0x0006680000008a00 */
[----:B------:R3:W0:Y:S04]  /*18c0*/  LDS.64 R10, [R46.X8+0x60] ;  /* 0x000060002e0a7984 */ /* 0x0006280000008a00 */
[----:B------:R3:W0:Y:S04]  /*18d0*/  LDS.64 R12, [R46.X8+0x70] ;  /* 0x000070002e0c7984 */ /* 0x0006280000008a00 */
[----:B------:R3:W0:Y:S04]  /*18e0*/  LDS.64 R14, [R46.X8+0x80] ;  /* 0x000080002e0e7984 */ /* 0x0006280000008a00 */
[----:B------:R3:W0:Y:S04]  /*18f0*/  LDS.64 R20, [R46.X8+0x90] ;  /* 0x000090002e147984 */ /* 0x0006280000008a00 */
[----:B--2---:R3:W2:Y:S04]  /*1900*/  LDS.64 R30, [R46.X8+0xa0] ;  /* 0x0000a0002e1e7984 */ /* 0x0046a80000008a00 */
[----:B-1----:R3:W1:Y:S04]  /*1910*/  LDS.64 R32, [R46.X8+0xb0] ;  /* 0x0000b0002e207984 */ /* 0x0026680000008a00 */
[----:B------:R3:W0:Y:S04]  /*1920*/  LDS.64 R34, [R46.X8+0xc0] ;  /* 0x0000c0002e227984 */ /* 0x0006280000008a00 */
[----:B------:R3:W0:Y:S04]  /*1930*/  LDS.64 R36, [R46.X8+0xd0] ;  /* 0x0000d0002e247984 */ /* 0x0006280000008a00 */
[----:B------:R3:W0:Y:S04]  /*1940*/  LDS.64 R38, [R46.X8+0xe0] ;  /* 0x0000e0002e267984 */ /* 0x0006280000008a00 */
[----:B------:R3:W0:Y:S04]  /*1950*/  LDS.64 R40, [R46.X8+0xf0] ;  /* 0x0000f0002e287984 */ /* 0x0006280000008a00 */
[----:B------:R3:W0:Y:S04]  /*1960*/  LDS.64 R42, [R46.X8+0x100] ;  /* 0x000100002e2a7984 */ /* 0x0006280000008a00 */
[----:B----4-:R3:W0:Y:S02]  /*1970*/  LDS.64 R44, [R46.X8+0x110] ;  /* 0x000110002e2c7984 */ /* 0x0106240000008a00 */
.L_x_2356:
[----:B------:R-:W-:Y:S01]  /*1980*/  IABS R92, c[0x0][0x1d4] ;  /* 0x00007500005c7a13 */ /* 0x000fe20000000000 */
[----:B------:R-:W-:Y:S01]  /*1990*/  IMAD.MOV.U32 R80, RZ, RZ, RZ ;  /* 0x000000ffff507224 */ /* 0x000fe200078e00ff */
[----:B------:R-:W-:-:S02]  /*19a0*/  IABS R94, R86 ;  /* 0x00000056005e7213 */ /* 0x000fc40000000000 */
        /* <DEDUP_REMOVED lines=20> */
[----:B------:R-:W-:Y:S02]  /*1af0*/  IADD3 R93, R91, c[0x0][0x1d4], RZ ;  /* 0x000075005b5d7a10 */ /* 0x000fe40007ffe0ff */
[----:B------:R-:W-:-:S03]  /*1b00*/  IADD3 R81, P1, R25, R91, RZ ;  /* 0x0000005b19517210 */ /* 0x000fc60007f3e0ff */
[----:B------:R-:W-:Y:S01]  /*1b10*/  IMAD.SHL.U32 R95, R93, 0x4, RZ ;  /* 0x000000045d5f7824 */ /* 0x000fe200078e00ff */
[----:B------:R-:W-:Y:S02]  /*1b20*/  LEA.HI.X.SX32 R92, R91, R24, 0x1, P1 ;  /* 0x000000185b5c7211 */ /* 0x000fe400008f0eff */
[----:B------:R-:W-:Y:S02]  /*1b30*/  LEA R80, P1, R81, c[0x0][0x1a8], 0x2 ;  /* 0x00006a0051507a11 */ /* 0x000fe400078210ff */
[----:B------:R-:W-:Y:S02]  /*1b40*/  ISETP.GE.OR P2, PT, R95, R88, P0 ;  /* 0x000000585f00720c */ /* 0x000fe40000746670 */
[----:B------:R-:W-:Y:S02]  /*1b50*/  LEA.HI.X R81, R81, c[0x0][0x1ac], R92, 0x2, P1 ;  /* 0x00006b0051517a11 */ /* 0x000fe400008f145c */
[----:B------:R-:W-:-:S05]  /*1b60*/  IADD3 R92, R93, c[0x0][0x1d4], RZ ;  /* 0x000075005d5c7a10 */ /* 0x000fca0007ffe0ff */
[----:B------:R-:W-:-:S04]  /*1b70*/  IMAD.SHL.U32 R99, R92, 0x4, RZ ;  /* 0x000000045c637824 */ /* 0x000fc800078e00ff */
[----:B------:R-:W4:Y:S01]  /*1b80*/  @!P2 LDG.E R93, [R80.64] ;  /* 0x00000024505da981 */ /* 0x000f22000c1e1900 */
[----:B------:R-:W-:Y:S02]  /*1b90*/  ISETP.GE.OR P3, PT, R99, R88, P0 ;  /* 0x000000586300720c */ /* 0x000fe40000766670 */
[----:B------:R-:W-:-:S05]  /*1ba0*/  IADD3 R92, R92, c[0x0][0x1d4], RZ ;  /* 0x000075005c5c7a10 */ /* 0x000fca0007ffe0ff */
[----:B------:R-:W-:-:S06]  /*1bb0*/  IMAD.SHL.U32 R101, R92, 0x4, RZ ;  /* 0x000000045c657824 */ /* 0x000fcc00078e00ff */
[----:B---3--:R-:W3:Y:S01]  /*1bc0*/  @!P3 LDG.E R100, [R80.64] ;  /* 0x000000245064b981 */ /* 0x008ee2000c1e1900 */
[----:B------:R-:W-:-:S13]  /*1bd0*/  ISETP.GE.OR P5, PT, R101, R88, P0 ;  /* 0x000000586500720c */ /* 0x000fda00007a6670 */
[----:B--2---:R-:W2:Y:S01]  /*1be0*/  @!P5 LDG.E R102, [R80.64] ;  /* 0x000000245066d981 */ /* 0x004ea2000c1e1900 */
[----:B------:R-:W-:-:S04]  /*1bf0*/  IMAD.MOV.U32 R96, RZ, RZ, c[0x0][0x1d4] ;  /* 0x00007500ff607624 */ /* 0x000fc800078e00ff */
[----:B------:R-:W-:-:S04]  /*1c00*/  IMAD R98, R96, 0x4, R91 ;  /* 0x0000000460627824 */ /* 0x000fc800078e025b */
[----:B------:R-:W-:-:S05]  /*1c10*/  IMAD.SHL.U32 R97, R98, 0x4, RZ ;  /* 0x0000000462617824 */ /* 0x000fca00078e00ff */
[----:B------:R-:W-:-:S13]  /*1c20*/  ISETP.GE.OR P6, PT, R97, R88, P0 ;  /* 0x000000586100720c */ /* 0x000fda00007c6670 */
[----:B------:R-:W2:Y:S01]  /*1c30*/  @!P6 LDG.E R104, [R80.64] ;  /* 0x000000245068e981 */ /* 0x000ea2000c1e1900 */
[----:B----4-:R-:W-:-:S04]  /*1c40*/  @!P2 IMAD R93, R93, c[0x0][0x1d8], RZ ;  /* 0x000076005d5daa24 */ /* 0x010fc800078e02ff */
[----:B------:R-:W-:-:S04]  /*1c50*/  @!P2 IMAD R92, R93, 0x30, RZ ;  /* 0x000000305d5ca824 */ /* 0x000fc800078e02ff */
[----:B------:R-:W-:-:S05]  /*1c60*/  @!P2 IMAD R92, R92, c[0x0][0x1d4], R95 ;  /* 0x000075005c5caa24 */ /* 0x000fca00078e025f */
[----:B------:R-:W-:Y:S01]  /*1c70*/  @!P2 IADD3 R93, P1, R85, R92, RZ ;  /* 0x0000005c555da210 */ /* 0x000fe20007f3e0ff */
[----:B---3--:R-:W-:-:S03]  /*1c80*/  @!P3 IMAD R100, R100, c[0x0][0x1d8], RZ ;  /* 0x000076006464ba24 */ /* 0x008fc600078e02ff */
[----:B------:R-:W-:Y:S02]  /*1c90*/  @!P2 LEA.HI.X.SX32 R92, R92, R90, 0x1, P1 ;  /* 0x0000005a5c5ca211 */ /* 0x000fe400008f0eff */
[----:B------:R-:W-:-:S04]  /*1ca0*/  @!P2 LEA R94, P1, R93, c[0x0][0x198], 0x2 ;  /* 0x000066005d5eaa11 */ /* 0x000fc800078210ff */
[----:B------:R-:W-:Y:S01]  /*1cb0*/  @!P2 LEA.HI.X R95, R93, c[0x0][0x19c], R92, 0x2, P1 ;  /* 0x000067005d5faa11 */ /* 0x000fe200008f145c */
[----:B------:R-:W-:Y:S01]  /*1cc0*/  @!P3 IMAD R92, R100, 0x30, RZ ;  /* 0x00000030645cb824 */ /* 0x000fe200078e02ff */
[----:B------:R-:W-:Y:S02]  /*1cd0*/  ISETP.GE.AND P1, PT, R86, R29, PT ;  /* 0x0000001d5600720c */ /* 0x000fe40003f26270 */
[----:B------:R-:W-:Y:S01]  /*1ce0*/  IADD3 R100, R98, c[0x0][0x1d4], RZ ;  /* 0x0000750062647a10 */ /* 0x000fe20007ffe0ff */
[----:B------:R-:W-:Y:S01]  /*1cf0*/  @!P3 IMAD R92, R92, c[0x0][0x1d4], R99 ;  /* 0x000075005c5cba24 */ /* 0x000fe200078e0263 */
[----:B------:R-:W-:Y:S02]  /*1d00*/  FSEL R51, R51, RZ, P1 ;  /* 0x000000ff33337208 */ /* 0x000fe40000800000 */
[----:B------:R-:W-:Y:S01]  /*1d10*/  FSEL R50, R50, RZ, P1 ;  /* 0x000000ff32327208 */ /* 0x000fe20000800000 */
[----:B------:R-:W-:-:S05]  /*1d20*/  IMAD.SHL.U32 R103, R100, 0x4, RZ ;  /* 0x0000000464677824 */ /* 0x000fca00078e00ff */
[----:B------:R3:W4:Y:S01]  /*1d30*/  @!P2 LDG.E.64 R50, [R94.64] ;  /* 0x000000245e32a981 */ /* 0x000722000c1e1b00 */
[----:B------:R-:W-:Y:S01]  /*1d40*/  @!P3 IADD3 R93, P2, R85, R92, RZ ;  /* 0x0000005c555db210 */ /* 0x000fe20007f5e0ff */
[----:B--2---:R-:W-:Y:S01]  /*1d50*/  @!P5 IMAD R102, R102, c[0x0][0x1d8], RZ ;  /* 0x000076006666da24 */ /* 0x004fe200078e02ff */
[----:B------:R-:W-:Y:S02]  /*1d60*/  ISETP.GE.OR P4, PT, R103, R88, P0 ;  /* 0x000000586700720c */ /* 0x000fe40000786670 */
[----:B------:R-:W-:Y:S02]  /*1d70*/  @!P3 LEA.HI.X.SX32 R98, R92, R90, 0x1, P2 ;  /* 0x0000005a5c62b211 */ /* 0x000fe400010f0eff */
[----:B------:R-:W-:Y:S01]  /*1d80*/  @!P3 LEA R92, P2, R93, c[0x0][0x198], 0x2 ;  /* 0x000066005d5cba11 */ /* 0x000fe200078410ff */
[----:B------:R-:W-:-:S03]  /*1d90*/  @!P5 IMAD R102, R102, 0x30, RZ ;  /* 0x000000306666d824 */ /* 0x000fc600078e02ff */
[----:B------:R-:W-:Y:S02]  /*1da0*/  @!P3 LEA.HI.X R93, R93, c[0x0][0x19c], R98, 0x2, P2 ;  /* 0x000067005d5dba11 */ /* 0x000fe400010f1462 */
[----:B------:R-:W-:Y:S02]  /*1db0*/  IADD3 R98, R100, c[0x0][0x1d4], RZ ;  /* 0x0000750064627a10 */ /* 0x000fe40007ffe0ff */
[----:B------:R-:W-:Y:S02]  /*1dc0*/  FSEL R53, R53, RZ, P1 ;  /* 0x000000ff35357208 */ /* 0x000fe40000800000 */
[----:B------:R-:W-:Y:S01]  /*1dd0*/  FSEL R52, R52, RZ, P1 ;  /* 0x000000ff34347208 */ /* 0x000fe20000800000 */
[----:B---3--:R-:W-:Y:S01]  /*1de0*/  @!P5 IMAD R94, R102, c[0x0][0x1d4], R101 ;  /* 0x00007500665eda24 */ /* 0x008fe200078e0265 */
[----:B------:R-:W2:Y:S01]  /*1df0*/  @!P4 LDG.E R100, [R80.64] ;  /* 0x000000245064c981 */ /* 0x000ea2000c1e1900 */
[----:B------:R-:W-:-:S03]  /*1e00*/  IMAD.SHL.U32 R105, R98, 0x4, RZ ;  /* 0x0000000462697824 */ /* 0x000fc600078e00ff */
[----:B------:R3:W4:Y:S01]  /*1e10*/  @!P3 LDG.E.64 R52, [R92.64] ;  /* 0x000000245c34b981 */ /* 0x000722000c1e1b00 */
[----:B------:R-:W-:Y:S01]  /*1e20*/  @!P5 IADD3 R95, P3, R85, R94, RZ ;  /* 0x0000005e555fd210 */ /* 0x000fe20007f7e0ff */
[----:B------:R-:W-:Y:S01]  /*1e30*/  IMAD R102, R96, 0x7, R91 ;  /* 0x0000000760667824 */ /* 0x000fe200078e025b */
[----:B------:R-:W-:Y:S02]  /*1e40*/  ISETP.GE.OR P2, PT, R105, R88, P0 ;  /* 0x000000586900720c */ /* 0x000fe40000746670 */
[----:B------:R-:W-:Y:S02]  /*1e50*/  @!P5 LEA.HI.X.SX32 R94, R94, R90, 0x1, P3 ;  /* 0x0000005a5e5ed211 */ /* 0x000fe400018f0eff */
[C---:B------:R-:W-:Y:S02]  /*1e60*/  @!P5 LEA R98, P3, R95.reuse, c[0x0][0x198], 0x2 ;  /* 0x000066005f62da11 */ /* 0x040fe400078610ff */
[----:B------:R-:W-:Y:S02]  /*1e70*/  SHF.L.U32 R101, R102, 0x2, RZ ;  /* 0x0000000266657819 */ /* 0x000fe400000006ff */
[----:B------:R-:W-:-:S02]  /*1e80*/  @!P5 LEA.HI.X R99, R95, c[0x0][0x19c], R94, 0x2, P3 ;  /* 0x000067005f63da11 */ /* 0x000fc400018f145e */
[----:B------:R-:W-:-:S03]  /*1e90*/  ISETP.GE.OR P3, PT, R101, R88, P0 ;  /* 0x000000586500720c */ /* 0x000fc60000766670 */
[----:B------:R-:W4:Y:S10]  /*1ea0*/  @!P2 LDG.E R106, [R80.64] ;  /* 0x00000024506aa981 */ /* 0x000f34000c1e1900 */
[----:B------:R-:W4:Y:S01]  /*1eb0*/  @!P3 LDG.E R107, [R80.64] ;  /* 0x00000024506bb981 */ /* 0x000f22000c1e1900 */
[----:B------:R-:W-:Y:S01]  /*1ec0*/  @!P6 IMAD R104, R104, c[0x0][0x1d8], RZ ;  /* 0x000076006868ea24 */ /* 0x000fe200078e02ff */
[----:B------:R-:W-:-:S03]  /*1ed0*/  FSEL R55, R55, RZ, P1 ;  /* 0x000000ff37377208 */ /* 0x000fc60000800000 */
[----:B------:R-:W-:Y:S01]  /*1ee0*/  @!P6 IMAD R104, R104, 0x30, RZ ;  /* 0x000000306868e824 */ /* 0x000fe200078e02ff */
[----:B------:R-:W-:-:S03]  /*1ef0*/  FSEL R54, R54, RZ, P1 ;  /* 0x000000ff36367208 */ /* 0x000fc60000800000 */
[----:B------:R-:W-:-:S03]  /*1f00*/  @!P6 IMAD R97, R104, c[0x0][0x1d4], R97 ;  /* 0x000075006861ea24 */ /* 0x000fc600078e0261 */
[----:B------:R1:W4:Y:S02]  /*1f10*/  @!P5 LDG.E.64 R54, [R98.64] ;  /* 0x000000246236d981 */ /* 0x000324000c1e1b00 */
[----:B---3--:R-:W-:Y:S02]  /*1f20*/  @!P6 IADD3 R93, P5, R85, R97, RZ ;  /* 0x00000061555de210 */ /* 0x008fe40007fbe0ff */
[----:B------:R-:W-:Y:S02]  /*1f30*/  FSEL R57, R57, RZ, P1 ;  /* 0x000000ff39397208 */ /* 0x000fe40000800000 */
[----:B------:R-:W-:Y:S02]  /*1f40*/  FSEL R56, R56, RZ, P1 ;  /* 0x000000ff38387208 */ /* 0x000fe40000800000 */
[----:B-1----:R-:W-:Y:S02]  /*1f50*/  IADD3 R98, R102, c[0x0][0x1d4], RZ ;  /* 0x0000750066627a10 */ /* 0x002fe40007ffe0ff */
[----:B------:R-:W-:-:S02]  /*1f60*/  FSEL R59, R59, RZ, P1 ;  /* 0x000000ff3b3b7208 */ /* 0x000fc40000800000 */
[----:B------:R-:W-:Y:S02]  /*1f70*/  FSEL R58, R58, RZ, P1 ;  /* 0x000000ff3a3a7208 */ /* 0x000fe40000800000 */
[----:B------:R-:W-:Y:S02]  /*1f80*/  FSEL R61, R61, RZ, P1 ;  /* 0x000000ff3d3d7208 */ /* 0x000fe40000800000 */
[----:B------:R-:W-:Y:S01]  /*1f90*/  FSEL R60, R60, RZ, P1 ;  /* 0x000000ff3c3c7208 */ /* 0x000fe20000800000 */
[----:B--2---:R-:W-:-:S04]  /*1fa0*/  @!P4 IMAD R100, R100, c[0x0][0x1d8], RZ ;  /* 0x000076006464ca24 */ /* 0x004fc800078e02ff */
[----:B------:R-:W-:Y:S01]  /*1fb0*/  @!P4 IMAD R92, R100, 0x30, RZ ;  /* 0x00000030645cc824 */ /* 0x000fe200078e02ff */
[----:B------:R-:W-:Y:S02]  /*1fc0*/  @!P6 LEA.HI.X.SX32 R100, R97, R90, 0x1, P5 ;  /* 0x0000005a6164e211 */ /* 0x000fe400028f0eff */
[----:B------:R-:W-:Y:S01]  /*1fd0*/  @!P6 LEA R94, P5, R93, c[0x0][0x198], 0x2 ;  /* 0x000066005d5eea11 */ /* 0x000fe200078a10ff */
[----:B------:R-:W-:-:S03]  /*1fe0*/  @!P4 IMAD R92, R92, c[0x0][0x1d4], R103 ;  /* 0x000075005c5cca24 */ /* 0x000fc600078e0267 */
[----:B------:R-:W-:Y:S02]  /*1ff0*/  @!P6 LEA.HI.X R95, R93, c[0x0][0x19c], R100, 0x2, P5 ;  /* 0x000067005d5fea11 */ /* 0x000fe400028f1464 */
[----:B------:R-:W-:Y:S01]  /*2000*/  @!P4 IADD3 R93, P5, R85, R92, RZ ;  /* 0x0000005c555dc210 */ /* 0x000fe20007fbe0ff */
[----:B------:R-:W-:Y:S02]  /*2010*/  IMAD.SHL.U32 R103, R98, 0x4, RZ ;  /* 0x0000000462677824 */ /* 0x000fe400078e00ff */
[----:B----4-:R-:W-:Y:S01]  /*2020*/  @!P2 IMAD R106, R106, c[0x0][0x1d8], RZ ;  /* 0x000076006a6aaa24 */ /* 0x010fe200078e02ff */
[----:B------:R-:W-:Y:S01]  /*2030*/  @!P4 LEA.HI.X.SX32 R100, R92, R90, 0x1, P5 ;  /* 0x0000005a5c64c211 */ /* 0x000fe200028f0eff */
[----:B------:R1:W2:Y:S02]  /*2040*/  @!P6 LDG.E.64 R56, [R94.64] ;  /* 0x000000245e38e981 */ /* 0x0002a4000c1e1b00 */
[----:B------:R-:W-:Y:S01]  /*2050*/  @!P2 IMAD R106, R106, 0x30, RZ ;  /* 0x000000306a6aa824 */ /* 0x000fe200078e02ff */
[----:B------:R-:W-:-:S02]  /*2060*/  IADD3 R98, R98, c[0x0][0x1d4], RZ ;  /* 0x0000750062627a10 */ /* 0x000fc40007ffe0ff */
[----:B------:R-:W-:Y:S01]  /*2070*/  @!P4 LEA R92, P5, R93, c[0x0][0x198], 0x2 ;  /* 0x000066005d5cca11 */ /* 0x000fe200078a10ff */
[----:B------:R-:W-:Y:S02]  /*2080*/  @!P2 IMAD R97, R106, c[0x0][0x1d4], R105 ;  /* 0x000075006a61aa24 */ /* 0x000fe400078e0269 */
[----:B------:R-:W-:Y:S01]  /*2090*/  @!P3 IMAD R107, R107, c[0x0][0x1d8], RZ ;  /* 0x000076006b6bba24 */ /* 0x000fe200078e02ff */
[----:B------:R-:W-:Y:S01]  /*20a0*/  @!P4 LEA.HI.X R93, R93, c[0x0][0x19c], R100, 0x2, P5 ;  /* 0x000067005d5dca11 */ /* 0x000fe200028f1464 */
[----:B------:R-:W-:Y:S01]  /*20b0*/  IMAD.SHL.U32 R105, R98, 0x4, RZ ;  /* 0x0000000462697824 */ /* 0x000fe200078e00ff */
[----:B------:R-:W-:Y:S01]  /*20c0*/  ISETP.GE.OR P6, PT, R103, R88, P0 ;  /* 0x000000586700720c */ /* 0x000fe200007c6670 */
[----:B------:R-:W-:Y:S01]  /*20d0*/  @!P3 IMAD R100, R107, 0x30, RZ ;  /* 0x000000306b64b824 */ /* 0x000fe200078e02ff */
[----:B------:R-:W-:Y:S01]  /*20e0*/  @!P2 IADD3 R98, P5, R85, R97, RZ ;  /* 0x000000615562a210 */ /* 0x000fe20007fbe0ff */
[----:B------:R3:W4:Y:S02]  /*20f0*/  @!P4 LDG.E.64 R58, [R92.64] ;  /* 0x000000245c3ac981 */ /* 0x000724000c1e1b00 */
[----:B------:R-:W-:Y:S01]  /*2100*/  @!P3 IMAD R101, R100, c[0x0][0x1d4], R101 ;  /* 0x000075006465ba24 */ /* 0x000fe200078e0265 */
[----:B------:R-:W-:-:S02]  /*2110*/  @!P2 LEA.HI.X.SX32 R97, R97, R90, 0x1, P5 ;  /* 0x0000005a6161a211 */ /* 0x000fc400028f0eff */
[C---:B-1----:R-:W-:Y:S02]  /*2120*/  @!P2 LEA R94, P5, R98.reuse, c[0x0][0x198], 0x2 ;  /* 0x00006600625eaa11 */ /* 0x042fe400078a10ff */
[----:B------:R-:W-:Y:S02]  /*2130*/  ISETP.GE.OR P4, PT, R105, R88, P0 ;  /* 0x000000586900720c */ /* 0x000fe40000786670 */
[----:B------:R-:W-:Y:S01]  /*2140*/  @!P2 LEA.HI.X R95, R98, c[0x0][0x19c], R97, 0x2, P5 ;  /* 0x00006700625faa11 */ /* 0x000fe200028f1461 */
[----:B------:R-:W2:Y:S01]  /*2150*/  @!P6 LDG.E R102, [R80.64] ;  /* 0x000000245066e981 */ /* 0x000ea2000c1e1900 */
[----:B------:R-:W-:Y:S01]  /*2160*/  @!P3 IADD3 R99, P5, R85, R101, RZ ;  /* 0x000000655563b210 */ /* 0x000fe20007fbe0ff */
[----:B------:R-:W-:Y:S02]  /*2170*/  IMAD R97, R96, 0xa, R91 ;  /* 0x0000000a60617824 */ /* 0x000fe400078e025b */
[----:B------:R1:W3:Y:S01]  /*2180*/  @!P2 LDG.E.64 R60, [R94.64] ;  /* 0x000000245e3ca981 */ /* 0x0002e2000c1e1b00 */
[----:B------:R-:W-:Y:S01]  /*2190*/  @!P3 LEA.HI.X.SX32 R100, R101, R90, 0x1, P5 ;  /* 0x0000005a6564b211 */ /* 0x000fe200028f0eff */
[----:B------:R-:W-:Y:S01]  /*21a0*/  IMAD.SHL.U32 R101, R91, 0x4, RZ ;  /* 0x000000045b657824 */ /* 0x000fe200078e00ff */
[----:B------:R-:W-:-:S03]  /*21b0*/  @!P3 LEA R98, P5, R99, c[0x0][0x198], 0x2 ;  /* 0x000066006362ba11 */ /* 0x000fc600078a10ff */
[----:B------:R-:W4:Y:S01]  /*21c0*/  @!P4 LDG.E R104, [R80.64] ;  /* 0x000000245068c981 */ /* 0x000f22000c1e1900 */
[----:B------:R-:W-:Y:S02]  /*21d0*/  @!P3 LEA.HI.X R99, R99, c[0x0][0x19c], R100, 0x2, P5 ;  /* 0x000067006363ba11 */ /* 0x000fe400028f1464 */
[----:B------:R-:W-:Y:S01]  /*21e0*/  ISETP.GE.OR P5, PT, R101, R88, P0 ;  /* 0x000000586500720c */ /* 0x000fe200007a6670 */
[----:B------:R-:W-:-:S05]  /*21f0*/  IMAD.SHL.U32 R107, R97, 0x4, RZ ;  /* 0x00000004616b7824 */ /* 0x000fca00078e00ff */
[----:B------:R-:W-:-:S07]  /*2200*/  ISETP.GE.OR P2, PT, R107, R88, P0 ;  /* 0x000000586b00720c */ /* 0x000fce0000746670 */
[----:B------:R-:W4:Y:S06]  /*2210*/  @!P5 LDG.E R100, [R80.64] ;  /* 0x000000245064d981 */ /* 0x000f2c000c1e1900 */
[----:B------:R-:W4:Y:S01]  /*2220*/  @!P2 LDG.E R106, [R80.64] ;  /* 0x00000024506aa981 */ /* 0x000f22000c1e1900 */
[----:B------:R-:W-:Y:S02]  /*2230*/  FSEL R63, R63, RZ, P1 ;  /* 0x000000ff3f3f7208 */ /* 0x000fe40000800000 */
[----:B------:R-:W-:-:S06]  /*2240*/  FSEL R62, R62, RZ, P1 ;  /* 0x000000ff3e3e7208 */ /* 0x000fcc0000800000 */
[----:B------:R0:W4:Y:S01]  /*2250*/  @!P3 LDG.E.64 R62, [R98.64] ;  /* 0x00000024623eb981 */ /* 0x000122000c1e1b00 */
[----:B------:R-:W-:Y:S02]  /*2260*/  IADD3 R97, R97, c[0x0][0x1d4], RZ ;  /* 0x0000750061617a10 */ /* 0x000fe40007ffe0ff */
[----:B------:R-:W-:Y:S02]  /*2270*/  FSEL R65, R65, RZ, P1 ;  /* 0x000000ff41417208 */ /* 0x000fe40000800000 */
[----:B------:R-:W-:Y:S02]  /*2280*/  FSEL R64, R64, RZ, P1 ;  /* 0x000000ff40407208 */ /* 0x000fe40000800000 */
[----:B------:R-:W-:Y:S02]  /*2290*/  FSEL R67, R67, RZ, P1 ;  /* 0x000000ff43437208 */ /* 0x000fe40000800000 */
[----:B------:R-:W-:Y:S01]  /*22a0*/  FSEL R66, R66, RZ, P1 ;  /* 0x000000ff42427208 */ /* 0x000fe20000800000 */
[----:B------:R-:W-:Y:S01]  /*22b0*/  IMAD R91, R96, 0xd, R91 ;  /* 0x0000000d605b7824 */ /* 0x000fe200078e025b */
[----:B------:R-:W-:-:S02]  /*22c0*/  FSEL R69, R69, RZ, P1 ;  /* 0x000000ff45457208 */ /* 0x000fc40000800000 */
[----:B------:R-:W-:Y:S01]  /*22d0*/  FSEL R68, R68, RZ, P1 ;  /* 0x000000ff44447208 */ /* 0x000fe20000800000 */
[----:B--2---:R-:W-:-:S04]  /*22e0*/  @!P6 IMAD R102, R102, c[0x0][0x1d8], RZ ;  /* 0x000076006666ea24 */ /* 0x004fc800078e02ff */
[----:B---3--:R-:W-:-:S04]  /*22f0*/  @!P6 IMAD R92, R102, 0x30, RZ ;  /* 0x00000030665ce824 */ /* 0x008fc800078e02ff */
[----:B------:R-:W-:Y:S02]  /*2300*/  @!P6 IMAD R92, R92, c[0x0][0x1d4], R103 ;  /* 0x000075005c5cea24 */ /* 0x000fe400078e0267 */
[----:B----4-:R-:W-:-:S03]  /*2310*/  @!P4 IMAD R104, R104, c[0x0][0x1d8], RZ ;  /* 0x000076006868ca24 */ /* 0x010fc600078e02ff */
[----:B------:R-:W-:Y:S01]  /*2320*/  @!P6 IADD3 R93, P3, R85, R92, RZ ;  /* 0x0000005c555de210 */ /* 0x000fe20007f7e0ff */
[----:B-1----:R-:W-:-:S03]  /*2330*/  @!P4 IMAD R94, R104, 0x30, RZ ;  /* 0x00000030685ec824 */ /* 0x002fc600078e02ff */
[----:B------:R-:W-:Y:S01]  /*2340*/  @!P6 LEA.HI.X.SX32 R102, R92, R90, 0x1, P3 ;  /* 0x0000005a5c66e211 */ /* 0x000fe200018f0eff */
[----:B------:R-:W-:Y:S01]  /*2350*/  @!P4 IMAD R94, R94, c[0x0][0x1d4], R105 ;  /* 0x000075005e5eca24 */ /* 0x000fe200078e0269 */
[----:B------:R-:W-:-:S04]  /*2360*/  @!P6 LEA R92, P3, R93, c[0x0][0x198], 0x2 ;  /* 0x000066005d5cea11 */ /* 0x000fc800078610ff */
[----:B------:R-:W-:Y:S01]  /*2370*/  @!P6 LEA.HI.X R93, R93, c[0x0][0x19c], R102, 0x2, P3 ;  /* 0x000067005d5dea11 */ /* 0x000fe200018f1466 */
[----:B------:R-:W-:Y:S01]  /*2380*/  @!P5 IMAD R100, R100, c[0x0][0x1d8], RZ ;  /* 0x000076006464da24 */ /* 0x000fe200078e02ff */
[----:B------:R-:W-:Y:S01]  /*2390*/  @!P4 IADD3 R95, P3, R85, R94, RZ ;  /* 0x0000005e555fc210 */ /* 0x000fe20007f7e0ff */
[----:B------:R-:W-:Y:S02]  /*23a0*/  IMAD.SHL.U32 R103, R97, 0x4, RZ ;  /* 0x0000000461677824 */ /* 0x000fe400078e00ff */
[----:B------:R1:W2:Y:S01]  /*23b0*/  @!P6 LDG.E.64 R64, [R92.64] ;  /* 0x000000245c40e981 */ /* 0x0002a2000c1e1b00 */
[----:B------:R-:W-:Y:S01]  /*23c0*/  @!P5 IMAD R100, R100, 0x30, RZ ;  /* 0x000000306464d824 */ /* 0x000fe200078e02ff */
[----:B------:R-:W-:Y:S02]  /*23d0*/  @!P4 LEA.HI.X.SX32 R102, R94, R90, 0x1, P3 ;  /* 0x0000005a5e66c211 */ /* 0x000fe400018f0eff */
[----:B------:R-:W-:Y:S01]  /*23e0*/  @!P4 LEA R94, P3, R95, c[0x0][0x198], 0x2 ;  /* 0x000066005f5eca11 */ /* 0x000fe200078610ff */
[----:B------:R-:W-:Y:S01]  /*23f0*/  @!P5 IMAD R100, R100, c[0x0][0x1d4], R101 ;  /* 0x000075006464da24 */ /* 0x000fe200078e0265 */
[----:B------:R-:W-:-:S02]  /*2400*/  IADD3 R97, R97, c[0x0][0x1d4], RZ ;  /* 0x0000750061617a10 */ /* 0x000fc40007ffe0ff */
[----:B------:R-:W-:Y:S02]  /*2410*/  @!P4 LEA.HI.X R95, R95, c[0x0][0x19c], R102, 0x2, P3 ;  /* 0x000067005f5fca11 */ /* 0x000fe400018f1466 */
[----:B0-----:R-:W-:Y:S02]  /*2420*/  @!P5 IADD3 R99, P6, R85, R100, RZ ;  /* 0x000000645563d210 */ /* 0x001fe40007fde0ff */
[----:B------:R-:W-:Y:S01]  /*2430*/  ISETP.GE.OR P3, PT, R103, R88, P0 ;  /* 0x000000586700720c */ /* 0x000fe20000766670 */
[----:B------:R-:W-:Y:S01]  /*2440*/  @!P2 IMAD R106, R106, c[0x0][0x1d8], RZ ;  /* 0x000076006a6aaa24 */ /* 0x000fe200078e02ff */
[----:B------:R0:W3:Y:S01]  /*2450*/  @!P4 LDG.E.64 R66, [R94.64] ;  /* 0x000000245e42c981 */ /* 0x0000e2000c1e1b00 */
[----:B------:R-:W-:Y:S01]  /*2460*/  @!P5 LEA.HI.X.SX32 R100, R100, R90, 0x1, P6 ;  /* 0x0000005a6464d211 */ /* 0x000fe200030f0eff */
[----:B------:R-:W-:Y:S01]  /*2470*/  IMAD.SHL.U32 R97, R97, 0x4, RZ ;  /* 0x0000000461617824 */ /* 0x000fe200078e00ff */
[----:B------:R-:W-:Y:S01]  /*2480*/  @!P5 LEA R98, P4, R99, c[0x0][0x198], 0x2 ;  /* 0x000066006362da11 */ /* 0x000fe200078810ff */
[----:B------:R-:W-:-:S03]  /*2490*/  @!P2 IMAD R106, R106, 0x30, RZ ;  /* 0x000000306a6aa824 */ /* 0x000fc600078e02ff */
[----:B------:R-:W-:Y:S02]  /*24a0*/  @!P5 LEA.HI.X R99, R99, c[0x0][0x19c], R100, 0x2, P4 ;  /* 0x000067006363da11 */ /* 0x000fe400020f1464 */
[----:B------:R-:W-:Y:S01]  /*24b0*/  ISETP.GE.OR P4, PT, R97, R88, P0 ;  /* 0x000000586100720c */ /* 0x000fe20000786670 */
[----:B------:R-:W-:Y:S01]  /*24c0*/  @!P2 IMAD R101, R106, c[0x0][0x1d4], R107 ;  /* 0x000075006a65aa24 */ /* 0x000fe200078e026b */
[----:B------:R-:W4:Y:S04]  /*24d0*/  @!P3 LDG.E R100, [R80.64] ;  /* 0x000000245064b981 */ /* 0x000f28000c1e1900 */
[----:B-1----:R-:W-:Y:S01]  /*24e0*/  @!P2 IADD3 R93, P6, R85, R101, RZ ;  /* 0x00000065555da210 */ /* 0x002fe20007fde0ff */
[----:B------:R1:W2:Y:S01]  /*24f0*/  @!P5 LDG.E.64 R68, [R98.64] ;  /* 0x000000246244d981 */ /* 0x0002a2000c1e1b00 */
[----:B0-----:R-:W-:-:S02]  /*2500*/  IADD3 R94, R91, c[0x0][0x1d4], RZ ;  /* 0x000075005b5e7a10 */ /* 0x001fc40007ffe0ff */
[----:B------:R-:W-:Y:S01]  /*2510*/  @!P2 LEA.HI.X.SX32 R96, R101, R90, 0x1, P6 ;  /* 0x0000005a6560a211 */ /* 0x000fe200030f0eff */
[----:B------:R-:W-:Y:S02]  /*2520*/  IMAD.SHL.U32 R101, R91, 0x4, RZ ;  /* 0x000000045b657824 */ /* 0x000fe400078e00ff */
[----:B------:R-:W2:Y:S01]  /*2530*/  @!P4 LDG.E R95, [R80.64] ;  /* 0x00000024505fc981 */ /* 0x000ea2000c1e1900 */
[C---:B------:R-:W-:Y:S01]  /*2540*/  IMAD.SHL.U32 R91, R94.reuse, 0x4, RZ ;  /* 0x000000045e5b7824 */ /* 0x040fe200078e00ff */
[----:B------:R-:W-:Y:S02]  /*2550*/  @!P2 LEA R92, P6, R93, c[0x0][0x198], 0x2 ;  /* 0x000066005d5caa11 */ /* 0x000fe400078c10ff */
[----:B------:R-:W-:Y:S02]  /*2560*/  ISETP.GE.OR P5, PT, R101, R88, P0 ;  /* 0x000000586500720c */ /* 0x000fe400007a6670 */
[----:B------:R-:W-:Y:S02]  /*2570*/  IADD3 R94, R94, c[0x0][0x1d4], RZ ;  /* 0x000075005e5e7a10 */ /* 0x000fe40007ffe0ff */
[----:B------:R-:W-:-:S02]  /*2580*/  @!P2 LEA.HI.X R93, R93, c[0x0][0x19c], R96, 0x2, P6 ;  /* 0x000067005d5daa11 */ /* 0x000fc400030f1460 */
[----:B------:R-:W-:Y:S01]  /*2590*/  ISETP.GE.OR P6, PT, R91, R88, P0 ;  /* 0x000000585b00720c */ /* 0x000fe200007c6670 */
[----:B------:R-:W-:-:S05]  /*25a0*/  IMAD.SHL.U32 R105, R94, 0x4, RZ ;  /* 0x000000045e697824 */ /* 0x000fca00078e00ff */
[----:B------:R-:W-:Y:S01]  /*25b0*/  ISETP.GE.OR P0, PT, R105, R88, P0 ;  /* 0x000000586900720c */ /* 0x000fe20000706670 */
[----:B------:R0:W3:Y:S06]  /*25c0*/  @!P5 LDG.E R102, [R80.64] ;  /* 0x000000245066d981 */ /* 0x0000ec000c1e1900 */
[----:B------:R0:W3:Y:S06]  /*25d0*/  @!P6 LDG.E R104, [R80.64] ;  /* 0x000000245068e981 */ /* 0x0000ec000c1e1900 */
[----:B------:R0:W3:Y:S01]  /*25e0*/  @!P0 LDG.E R106, [R80.64] ;  /* 0x00000024506a8981 */ /* 0x0000e2000c1e1900 */
[----:B------:R-:W-:-:S02]  /*25f0*/  FSEL R71, R71, RZ, P1 ;  /* 0x000000ff47477208 */ /* 0x000fc40000800000 */
[----:B------:R-:W-:-:S06]  /*2600*/  FSEL R70, R70, RZ, P1 ;  /* 0x000000ff46467208 */ /* 0x000fcc0000800000 */
[----:B------:R0:W3:Y:S01]  /*2610*/  @!P2 LDG.E.64 R70, [R92.64] ;  /* 0x000000245c46a981 */ /* 0x0000e2000c1e1b00 */
[----:B------:R-:W-:Y:S02]  /*2620*/  FSEL R73, R73, RZ, P1 ;  /* 0x000000ff49497208 */ /* 0x000fe40000800000 */
[----:B------:R-:W-:Y:S02]  /*2630*/  FSEL R72, R72, RZ, P1 ;  /* 0x000000ff48487208 */ /* 0x000fe40000800000 */
[----:B------:R-:W-:Y:S02]  /*2640*/  FSEL R75, R75, RZ, P1 ;  /* 0x000000ff4b4b7208 */ /* 0x000fe40000800000 */
[----:B------:R-:W-:Y:S02]  /*2650*/  FSEL R74, R74, RZ, P1 ;  /* 0x000000ff4a4a7208 */ /* 0x000fe40000800000 */
[----:B------:R-:W-:Y:S02]  /*2660*/  FSEL R47, R47, RZ, P1 ;  /* 0x000000ff2f2f7208 */ /* 0x000fe40000800000 */
[----:B------:R-:W-:-:S02]  /*2670*/  FSEL R46, R46, RZ, P1 ;  /* 0x000000ff2e2e7208 */ /* 0x000fc40000800000 */
[----:B------:R-:W-:Y:S02]  /*2680*/  FSEL R77, R77, RZ, P1 ;  /* 0x000000ff4d4d7208 */ /* 0x000fe40000800000 */
[----:B------:R-:W-:Y:S02]  /*2690*/  FSEL R76, R76, RZ, P1 ;  /* 0x000000ff4c4c7208 */ /* 0x000fe40000800000 */
[----:B------:R-:W-:Y:S02]  /*26a0*/  FSEL R79, R79, RZ, P1 ;  /* 0x000000ff4f4f7208 */ /* 0x000fe40000800000 */
[----:B------:R-:W-:Y:S01]  /*26b0*/  FSEL R78, R78, RZ, P1 ;  /* 0x000000ff4e4e7208 */ /* 0x000fe20000800000 */
[----:B----4-:R-:W-:-:S04]  /*26c0*/  @!P3 IMAD R100, R100, c[0x0][0x1d8], RZ ;  /* 0x000076006464ba24 */ /* 0x010fc800078e02ff */
[----:B------:R-:W-:-:S04]  /*26d0*/  @!P3 IMAD R94, R100, 0x30, RZ ;  /* 0x00000030645eb824 */ /* 0x000fc800078e02ff */
[----:B------:R-:W-:Y:S02]  /*26e0*/  @!P3 IMAD R94, R94, c[0x0][0x1d4], R103 ;  /* 0x000075005e5eba24 */ /* 0x000fe400078e0267 */
[----:B--2---:R-:W-:-:S04]  /*26f0*/  @!P4 IMAD R95, R95, c[0x0][0x1d8], RZ ;  /* 0x000076005f5fca24 */ /* 0x004fc800078e02ff */
[----:B------:R-:W-:Y:S01]  /*2700*/  @!P4 IMAD R96, R95, 0x30, RZ ;  /* 0x000000305f60c824 */ /* 0x000fe200078e02ff */
[----:B------:R-:W-:-:S03]  /*2710*/  @!P3 IADD3 R95, P2, R85, R94, RZ ;  /* 0x0000005e555fb210 */ /* 0x000fc60007f5e0ff */
[----:B------:R-:W-:Y:S01]  /*2720*/  @!P4 IMAD R96, R96, c[0x0][0x1d4], R97 ;  /* 0x000075006060ca24 */ /* 0x000fe200078e0261 */
[----:B0-----:R-:W-:Y:S02]  /*2730*/  @!P3 LEA.HI.X.SX32 R80, R94, R90, 0x1, P2 ;  /* 0x0000005a5e50b211 */ /* 0x001fe400010f0eff */
[----:B------:R-:W-:-:S04]  /*2740*/  @!P3 LEA R94, P2, R95, c[0x0][0x198], 0x2 ;  /* 0x000066005f5eba11 */ /* 0x000fc800078410ff */
[----:B------:R-:W-:Y:S02]  /*2750*/  @!P3 LEA.HI.X R95, R95, c[0x0][0x19c], R80, 0x2, P2 ;  /* 0x000067005f5fba11 */ /* 0x000fe400010f1450 */
[----:B------:R-:W-:Y:S01]  /*2760*/  @!P4 IADD3 R80, P2, R85, R96, RZ ;  /* 0x000000605550c210 */ /* 0x000fe20007f5e0ff */
[----:B---3--:R-:W-:Y:S02]  /*2770*/  @!P5 IMAD R102, R102, c[0x0][0x1d8], RZ ;  /* 0x000076006666da24 */ /* 0x008fe400078e02ff */
[----:B------:R0:W2:Y:S01]  /*2780*/  @!P3 LDG.E.64 R72, [R94.64] ;  /* 0x000000245e48b981 */ /* 0x0000a2000c1e1b00 */
[----:B------:R-:W-:Y:S01]  /*2790*/  @!P4 LEA.HI.X.SX32 R81, R96, R90, 0x1, P2 ;  /* 0x0000005a6051c211 */ /* 0x000fe200010f0eff */
[----:B------:R-:W-:Y:S01]  /*27a0*/  @!P5 IMAD R102, R102, 0x30, RZ ;  /* 0x000000306666d824 */ /* 0x000fe200078e02ff */
[----:B------:R-:W-:Y:S01]  /*27b0*/  @!P4 LEA R96, P2, R80, c[0x0][0x198], 0x2 ;  /* 0x000066005060ca11 */ /* 0x000fe200078410ff */
[----:B------:R-:W-:-:S03]  /*27c0*/  @!P6 IMAD R104, R104, c[0x0][0x1d8], RZ ;  /* 0x000076006868ea24 */ /* 0x000fc600078e02ff */
[----:B------:R-:W-:Y:S01]  /*27d0*/  @!P4 LEA.HI.X R97, R80, c[0x0][0x19c], R81, 0x2, P2 ;  /* 0x000067005061ca11 */ /* 0x000fe200010f1451 */
[----:B------:R-:W-:Y:S02]  /*27e0*/  @!P5 IMAD R80, R102, c[0x0][0x1d4], R101 ;  /* 0x000075006650da24 */ /* 0x000fe400078e0265 */
[----:B------:R-:W-:Y:S02]  /*27f0*/  @!P6 IMAD R104, R104, 0x30, RZ ;  /* 0x000000306868e824 */ /* 0x000fe400078e02ff */
[----:B------:R-:W-:Y:S01]  /*2800*/  @!P0 IMAD R106, R106, c[0x0][0x1d8], RZ ;  /* 0x000076006a6a8a24 */ /* 0x000fe200078e02ff */
[----:B------:R-:W-:Y:S01]  /*2810*/  @!P5 IADD3 R93, P3, R85, R80, RZ ;  /* 0x00000050555dd210 */ /* 0x000fe20007f7e0ff */
[----:B------:R-:W-:Y:S01]  /*2820*/  @!P6 IMAD R91, R104, c[0x0][0x1d4], R91 ;  /* 0x00007500685bea24 */ /* 0x000fe200078e025b */
[----:B------:R-:W-:Y:S01]  /*2830*/  ISETP.NE.U32.AND P2, PT, RZ, c[0x0][0x200], PT ;  /* 0x00008000ff007a0c */ /* 0x000fe20003f45070 */
[----:B-1----:R-:W-:Y:S01]  /*2840*/  @!P0 IMAD R98, R106, 0x30, RZ ;  /* 0x000000306a628824 */ /* 0x002fe200078e02ff */
[----:B------:R-:W-:Y:S01]  /*2850*/  @!P5 LEA.HI.X.SX32 R80, R80, R90, 0x1, P3 ;  /* 0x0000005a5050d211 */ /* 0x000fe200018f0eff */
[----:B------:R1:W3:Y:S01]  /*2860*/  @!P4 LDG.E.64 R74, [R96.64] ;  /* 0x00000024604ac981 */ /* 0x0002e2000c1e1b00 */
[----:B------:R-:W-:Y:S01]  /*2870*/  @!P5 LEA R92, P3, R93, c[0x0][0x198], 0x2 ;  /* 0x000066005d5cda11 */ /* 0x000fe200078610ff */
[----:B------:R-:W-:Y:S01]  /*2880*/  @!P0 IMAD R98, R98, c[0x0][0x1d4], R105 ;  /* 0x0000750062628a24 */ /* 0x000fe200078e0269 */
[----:B------:R-:W-:-:S02]  /*2890*/  @!P6 IADD3 R81, P4, R85, R91, RZ ;  /* 0x0000005b5551e210 */ /* 0x000fc40007f9e0ff */
[----:B------:R-:W-:Y:S02]  /*28a0*/  ISETP.NE.AND.EX P2, PT, RZ, c[0x0][0x204], PT, P2 ;  /* 0x00008100ff007a0c */ /* 0x000fe40003f45320 */
[----:B------:R-:W-:Y:S02]  /*28b0*/  @!P5 LEA.HI.X R93, R93, c[0x0][0x19c], R80, 0x2, P3 ;  /* 0x000067005d5dda11 */ /* 0x000fe400018f1450 */
[----:B------:R-:W-:Y:S02]  /*28c0*/  @!P6 LEA.HI.X.SX32 R100, R91, R90, 0x1, P4 ;  /* 0x0000005a5b64e211 */ /* 0x000fe400020f0eff */
[----:B------:R-:W-:Y:S01]  /*28d0*/  @!P6 LEA R80, P3, R81, c[0x0][0x198], 0x2 ;  /* 0x000066005150ea11 */ /* 0x000fe200078610ff */
[----:B------:R4:W3:Y:S01]  /*28e0*/  @!P5 LDG.E.64 R46, [R92.64] ;  /* 0x000000245c2ed981 */ /* 0x0008e2000c1e1b00 */
[----:B0-----:R-:W-:Y:S02]  /*28f0*/  @!P0 IADD3 R95, P4, R85, R98, RZ ;  /* 0x00000062555f8210 */ /* 0x001fe40007f9e0ff */
[----:B------:R-:W-:-:S02]  /*2900*/  @!P6 LEA.HI.X R81, R81, c[0x0][0x19c], R100, 0x2, P3 ;  /* 0x000067005151ea11 */ /* 0x000fc400018f1464 */
[----:B------:R-:W-:Y:S02]  /*2910*/  @!P0 LEA.HI.X.SX32 R98, R98, R90, 0x1, P4 ;  /* 0x0000005a62628211 */ /* 0x000fe400020f0eff */
[C---:B-1----:R-:W-:Y:S01]  /*2920*/  @!P0 LEA R96, P3, R95.reuse, c[0x0][0x198], 0x2 ;  /* 0x000066005f608a11 */ /* 0x042fe200078610ff */
[----:B------:R-:W3:Y:S01]  /*2930*/  @!P6 LDG.E.64 R76, [R80.64] ;  /* 0x00000024504ce981 */ /* 0x000ee2000c1e1b00 */
[----:B------:R-:W-:Y:S02]  /*2940*/  @P2 SHF.R.S32.HI R91, RZ, 0x1f, R86 ;  /* 0x0000001fff5b2819 */ /* 0x000fe40000011456 */
[----:B------:R-:W-:Y:S02]  /*2950*/  @P2 IADD3 R94, P4, P5, R86, c[0x0][0x200], R25 ;  /* 0x00008000565e2a10 */ /* 0x000fe40007d9e019 */
[----:B------:R-:W-:Y:S02]  /*2960*/  @!P0 LEA.HI.X R97, R95, c[0x0][0x19c], R98, 0x2, P3 ;  /* 0x000067005f618a11 */ /* 0x000fe400018f1462 */
[----:B------:R-:W-:-:S03]  /*2970*/  @P2 IADD3.X R95, R91, c[0x0][0x204], R24, P4, P5 ;  /* 0x000081005b5f2a10 */ /* 0x000fc600027ea418 */
[----:B------:R-:W3:Y:S04]  /*2980*/  @!P0 LDG.E.64 R78, [R96.64] ;  /* 0x00000024604e8981 */ /* 0x000ee8000c1e1b00 */
[----:B------:R-:W3:Y:S01]  /*2990*/  @P2 LDG.E.U8 R94, [R94.64] ;  /* 0x000000245e5e2981 */ /* 0x000ee2000c1e1100 */
[----:B------:R-:W-:Y:S02]  /*29a0*/  FMUL.FTZ R91, R4, R50 ;  /* 0x00000032045b7220 */ /* 0x000fe40000410000 */
[----:B----4-:R-:W-:Y:S02]  /*29b0*/  FMUL.FTZ R92, R5, R51 ;  /* 0x00000033055c7220 */ /* 0x010fe40000410000 */
        /* <DEDUP_REMOVED lines=20> */
[----:B--2---:R-:W-:Y:S02]  /*2b00*/  FFMA.FTZ R91, R36, R72, R91 ;  /* 0x00000048245b7223 */ /* 0x004fe4000001005b */
[----:B------:R-:W-:Y:S02]  /*2b10*/  FFMA.FTZ R92, R37, R73, R92 ;  /* 0x00000049255c7223 */ /* 0x000fe4000001005c */
[----:B---3--:R-:W-:Y:S02]  /*2b20*/  FFMA.FTZ R91, R38, R74, R91 ;  /* 0x0000004a265b7223 */ /* 0x008fe4000001005b */
[----:B------:R-:W-:Y:S02]  /*2b30*/  FFMA.FTZ R92, R39, R75, R92 ;  /* 0x0000004b275c7223 */ /* 0x000fe4000001005c */
[----:B------:R-:W-:Y:S02]  /*2b40*/  FFMA.FTZ R91, R40, R46, R91 ;  /* 0x0000002e285b7223 */ /* 0x000fe4000001005b */
[----:B------:R-:W-:-:S02]  /*2b50*/  FFMA.FTZ R92, R41, R47, R92 ;  /* 0x0000002f295c7223 */ /* 0x000fc4000001005c */
[----:B------:R-:W-:Y:S02]  /*2b60*/  FFMA.FTZ R91, R42, R76, R91 ;  /* 0x0000004c2a5b7223 */ /* 0x000fe4000001005b */
[----:B------:R-:W-:Y:S02]  /*2b70*/  FFMA.FTZ R92, R43, R77, R92 ;  /* 0x0000004d2b5c7223 */ /* 0x000fe4000001005c */
[----:B------:R-:W-:Y:S02]  /*2b80*/  FFMA.FTZ R91, R44, R78, R91 ;  /* 0x0000004e2c5b7223 */ /* 0x000fe4000001005b */
[----:B------:R-:W-:Y:S01]  /*2b90*/  FFMA.FTZ R92, R45, R79, R92 ;  /* 0x0000004f2d5c7223 */ /* 0x000fe2000001005c */
[----:B------:R-:W-:-:S03]  /*2ba0*/  ISETP.NE.AND P2, PT, R94, RZ, P2 ;  /* 0x000000ff5e00720c */ /* 0x000fc60001745270 */
[----:B------:R-:W-:Y:S01]  /*2bb0*/  FADD.FTZ R95, R91, R92 ;  /* 0x0000005c5b5f7221 */ /* 0x000fe20000010000 */
[----:B------:R-:W-:Y:S07]  /*2bc0*/  BRA.DIV ~URZ, `(.L_x_2353) ;  /* 0x00002c527f007947 */ /* 0x000fee000b800000 */
[----:B------:R0:W1:Y:S02]  /*2bd0*/  SHFL.BFLY PT, R80, R95, 0x1, 0x1f ;  /* 0x0c201f005f507f89 */ /* 0x00006400000e0000 */
.L_x_2396:
        /* <DEDUP_REMOVED lines=14> */
[----:B------:R-:W-:-:S04]  /*2cc0*/  @P0 ISETP.GE.AND P3, PT, R86, R89, PT ;  /* 0x000000595600020c */ /* 0x000fc80003f66270 */
[----:B-----5:R-:W-:-:S04]  /*2cd0*/  @P0 SEL R92, R28, RZ, !P3 ;  /* 0x000000ff1c5c0207 */ /* 0x020fc80005800000 */
[----:B------:R-:W-:-:S06]  /*2ce0*/  @P0 IADD3 R93, R92, R86, -R29 ;  /* 0x000000565c5d0210 */ /* 0x000fcc0007ffe81d */
[----:B------:R-:W2:Y:S01]  /*2cf0*/  @P0 I2F R93, R93 ;  /* 0x0000005d005d0306 */ /* 0x000ea20000201400 */
[----:B------:R-:W-:Y:S02]  /*2d00*/  FMUL.FTZ R92, R91, c[0x0][0x1f0] ;  /* 0x00007c005b5c7a20 */ /* 0x000fe40000410000 */
[----:B------:R-:W-:Y:S02]  /*2d10*/  IMAD.IADD R91, R86, 0x1, -R18 ;  /* 0x00000001565b7824 */ /* 0x000fe400078e0a12 */
[----:B---3--:R-:W-:-:S04]  /*2d20*/  @P1 FADD.FTZ R92, R92, R81 ;  /* 0x000000515c5c1221 */ /* 0x008fc80000010000 */
[----:B--2---:R-:W-:-:S05]  /*2d30*/  @P0 FFMA.FTZ R92, R93, R94, R92 ;  /* 0x0000005e5d5c0223 */ /* 0x004fca000001005c */
[----:B------:R1:W-:Y:S01]  /*2d40*/  STS [R91.X4+0x120], R92 ;  /* 0x0001205c5b007388 */ /* 0x0003e20000004800 */
[----:B------:R-:W-:-:S03]  /*2d50*/  @!P2 FMNMX.FTZ R83, R83, R92, !PT ;  /* 0x0000005c5353a209 */ /* 0x000fc60007810000 */
.L_x_2355:
[----:B------:R-:W-:Y:S05]  /*2d60*/  BSYNC B1 ;  /* 0x0000000000017941 */ /* 0x000fea0003800000 */
.L_x_2354:
[----:B------:R-:W-:-:S04]  /*2d70*/  IADD3 R86, R86, 0x40, RZ ;  /* 0x0000004056567810 */ /* 0x000fc80007ffe0ff */
[----:B------:R-:W-:-:S13]  /*2d80*/  ISETP.GE.AND P0, PT, R86, R84, PT ;  /* 0x000000545600720c */ /* 0x000fda0003f06270 */
[----:B01---5:R-:W-:Y:S01]  /*2d90*/  @P0 CALL.REL.NOINC `(.L_x_2352) ;  /* 0x0000001000000944 */ /* 0x023fe20003c00000 */
[----:B------:R-:W-:Y:S05]  /*2da0*/  BRA `(.L_x_2356) ;  /* 0xffffebd000007947 */ /* 0x000fea000383ffff */
.L_x_2352:
[----:B------:R-:W-:Y:S05]  /*2db0*/  BSYNC B0 ;  /* 0x0000000000007941 */ /* 0x000fea0003800000 */
.L_x_2351:
[----:B------:R-:W-:Y:S05]  /*2dc0*/  BRA.DIV ~URZ, `(.L_x_2357) ;  /* 0x00002ad27f007947 */ /* 0x000fea000b800000 */
[----:B------:R3:W4:Y:S02]  /*2dd0*/  SHFL.BFLY PT, R2, R83, 0x10, 0x1f ;  /* 0x0e001f0053027f89 */ /* 0x00072400000e0000 */
.L_x_2397:
[----:B0--34-:R-:W-:Y:S01]  /*2de0*/  FMNMX.FTZ R83, R2, R83, !PT ;  /* 0x0000005302537209 */ /* 0x019fe20007810000 */
[----:B------:R-:W-:Y:S05]  /*2df0*/  BRA.DIV ~URZ, `(.L_x_2358) ;  /* 0x00002b227f007947 */ /* 0x000fea000b800000 */
[----:B------:R-:W0:Y:S02]  /*2e00*/  SHFL.BFLY PT, R2, R83, 0x8, 0x1f ;  /* 0x0d001f0053027f89 */ /* 0x000e2400000e0000 */
[----:B0-----:R-:W-:-:S05]  /*2e10*/  FMNMX.FTZ R2, R83, R2, !PT ;  /* 0x0000000253027209 */ /* 0x001fca0007810000 */
[----:B------:R-:W0:Y:S02]  /*2e20*/  SHFL.BFLY PT, R3, R2, 0x4, 0x1f ;  /* 0x0c801f0002037f89 */ /* 0x000e2400000e0000 */
[----:B0-----:R-:W-:-:S05]  /*2e30*/  FMNMX.FTZ R3, R2, R3, !PT ;  /* 0x0000000302037209 */ /* 0x001fca0007810000 */
[----:B------:R0:W3:Y:S02]  /*2e40*/  SHFL.BFLY PT, R4, R3, 0x2, 0x1f ;  /* 0x0c401f0003047f89 */ /* 0x0000e400000e0000 */
.L_x_2398:
[----:B------:R-:W-:Y:S01]  /*2e50*/  SHF.R.S32.HI R6, RZ, 0x1f, R27 ;  /* 0x0000001fff067819 */ /* 0x000fe2000001141b */
[----:B------:R-:W-:Y:S01]  /*2e60*/  WARPSYNC 0xffffffff ;  /* 0xffffffff00007948 */ /* 0x000fe20003800000 */
[----:B0--3--:R-:W-:Y:S02]  /*2e70*/  FMNMX.FTZ R3, R4, R3, !PT ;  /* 0x0000000304037209 */ /* 0x009fe40007810000 */
        /* <DEDUP_REMOVED lines=8> */
[----:B------:R-:W-:Y:S01]  /*2f00*/  IMAD.IADD R10, R18, 0x1, R27 ;  /* 0x00000001120a7824 */ /* 0x000fe200078e021b */
[----:B0-----:R-:W-:Y:S01]  /*2f10*/  MOV R2, 0xff7fffff ;  /* 0xff7fffff00027802 */ /* 0x001fe20000000f00 */
[----:B------:R-:W-:Y:S02]  /*2f20*/  IMAD.MOV.U32 R5, RZ, RZ, RZ ;  /* 0x000000ffff057224 */ /* 0x000fe400078e00ff */
[----:B------:R-:W-:Y:S01]  /*2f30*/  BSSY B0, `(.L_x_2359) ;  /* 0x0000022000007945 */ /* 0x000fe20003800000 */
[----:B------:R-:W-:-:S07]  /*2f40*/  ISETP.GT.AND P3, PT, R10, R29, PT ;  /* 0x0000001d0a00720c */ /* 0x000fce0003f64270 */
[----:B------:R-:W0:Y:S04]  /*2f50*/  @!P0 LDS R2, [R8.X4] ;  /* 0x0000000008028984 */ /* 0x000e280000004800 */
[----:B0-----:R-:W0:Y:S02]  /*2f60*/  SHFL.BFLY PT, R3, R2, 0x2, 0x1f ;  /* 0x0c401f0002037f89 */ /* 0x001e2400000e0000 */
[----:B0-----:R-:W-:-:S05]  /*2f70*/  FMNMX.FTZ R3, R3, R2, !PT ;  /* 0x0000000203037209 */ /* 0x001fca0007810000 */
[----:B------:R-:W0:Y:S02]  /*2f80*/  SHFL.BFLY PT, R4, R3, 0x1, 0x1f ;  /* 0x0c201f0003047f89 */ /* 0x000e2400000e0000 */
[----:B0-----:R-:W-:-:S05]  /*2f90*/  FMNMX.FTZ R4, R3, R4, !PT ;  /* 0x0000000403047209 */ /* 0x001fca0007810000 */
[----:B------:R0:W3:Y:S01]  /*2fa0*/  SHFL.IDX PT, R7, R4, RZ, 0x1f ;  /* 0x00001fff04077589 */ /* 0x0000e200000e0000 */
[----:B------:R-:W-:Y:S05]  /*2fb0*/  @P3 BRA `(.L_x_2360) ;  /* 0x0000019000003947 */ /* 0x000fea0003800000 */
[----:B------:R-:W-:Y:S01]  /*2fc0*/  ISETP.NE.U32.AND P0, PT, RZ, c[0x0][0x200], PT ;  /* 0x00008000ff007a0c */ /* 0x000fe20003f05070 */
[----:B------:R-:W-:Y:S02]  /*2fd0*/  IMAD.MOV.U32 R5, RZ, RZ, RZ ;  /* 0x000000ffff057224 */ /* 0x000fe400078e00ff */
[----:B0-----:R-:W-:Y:S01]  /*2fe0*/  IMAD.MOV.U32 R4, RZ, RZ, R10 ;  /* 0x000000ffff047224 */ /* 0x001fe200078e000a */
[----:B------:R-:W-:-:S07]  /*2ff0*/  ISETP.NE.AND.EX P0, PT, RZ, c[0x0][0x204], PT, P0 ;  /* 0x00008100ff007a0c */ /* 0x000fce0003f05300 */
.L_x_2364:
        /* <DEDUP_REMOVED lines=11> */
.L_x_2362:
[----:B------:R-:W0:Y:S02]  /*30b0*/  LDS R2, [R9] ;  /* 0x0000000009027984 */ /* 0x000e240000000800 */
[----:B0--3--:R-:W-:-:S04]  /*30c0*/  FADD.FTZ R2, -R7, R2 ;  /* 0x0000000207027221 */ /* 0x009fc80000010100 */
[----:B------:R-:W-:-:S04]  /*30d0*/  FMUL.FTZ R2, R2, 1.4426950216293334961 ;  /* 0x3fb8aa3b02027820 */ /* 0x000fc80000410000 */
[----:B------:R0:W3:Y:S03]  /*30e0*/  MUFU.EX2 R8, R2 ;  /* 0x0000000200087308 */ /* 0x0000e60000000800 */
.L_x_2363:
[----:B------:R-:W-:Y:S05]  /*30f0*/  BSYNC B1 ;  /* 0x0000000000017941 */ /* 0x000fea0003800000 */
.L_x_2361:
[----:B---3--:R3:W-:Y:S01]  /*3100*/  STS [R9], R8 ;  /* 0x0000000809007388 */ /* 0x0087e20000000800 */
[----:B------:R-:W-:Y:S01]  /*3110*/  IADD3 R4, R4, 0x80, RZ ;  /* 0x0000008004047810 */ /* 0x000fe20007ffe0ff */
[----:B------:R-:W-:-:S03]  /*3120*/  FADD.FTZ R5, R8, R5 ;  /* 0x0000000508057221 */ /* 0x000fc60000010000 */
[----:B------:R-:W-:-:S13]  /*3130*/  ISETP.GT.AND P1, PT, R4, R29, PT ;  /* 0x0000001d0400720c */ /* 0x000fda0003f24270 */
[----:B---3--:R-:W-:Y:S05]  /*3140*/  @!P1 BRA `(.L_x_2364) ;  /* 0xfffffeb000009947 */ /* 0x008fea000383ffff */
.L_x_2360:
[----:B------:R-:W-:Y:S05]  /*3150*/  BSYNC B0 ;  /* 0x0000000000007941 */ /* 0x000fea0003800000 */
.L_x_2359:
[----:B0-----:R-:W0:Y:S01]  /*3160*/  SHFL.BFLY PT, R2, R5, 0x10, 0x1f ;  /* 0x0e001f0005027f89 */ /* 0x001e2200000e0000 */
[----:B------:R-:W-:Y:S01]  /*3170*/  LOP3.LUT P0, R9, R27, 0x1f, RZ, 0xc0, !PT ;  /* 0x0000001f1b097812 */ /* 0x000fe2000780c0ff */
[----:B------:R-:W-:Y:S02]  /*3180*/  ULDC.U8 UR6, c[0x0][0x26c] ;  /* 0x00009b0000067ab9 */ /* 0x000fe40000000000 */
[----:B------:R-:W-:Y:S01]  /*3190*/  ISETP.NE.AND P4, PT, RZ, UR6, PT ;  /* 0x00000006ff007c0c */ /* 0x000fe2000bf85270 */
[----:B------:R-:W-:Y:S01]  /*31a0*/  UMOV UR4, URZ ;  /* 0x0000003f00047c82 */ /* 0x000fe20008000000 */
[----:B------:R-:W-:Y:S01]  /*31b0*/  ISETP.GT.U32.AND P1, PT, R9, 0x3, PT ;  /* 0x000000030900780c */ /* 0x000fe20003f24070 */
[----:B------:R-:W-:Y:S01]  /*31c0*/  UMOV UR5, URZ ;  /* 0x0000003f00057c82 */ /* 0x000fe20008000000 */
[----:B0-----:R-:W-:-:S06]  /*31d0*/  FADD.FTZ R2, R2, R5 ;  /* 0x0000000502027221 */ /* 0x001fcc0000010000 */
[----:B------:R-:W-:Y:S01]  /*31e0*/  @!P0 SHF.R.U32.HI R5, RZ, 0x3, R27 ;  /* 0x00000003ff058819 */ /* 0x000fe2000001161b */
[----:B------:R-:W0:Y:S03]  /*31f0*/  SHFL.BFLY PT, R3, R2, 0x8, 0x1f ;  /* 0x0d001f0002037f89 */ /* 0x000e2600000e0000 */
[----:B------:R-:W-:Y:S01]  /*3200*/  @!P0 LOP3.LUT R5, R5, 0x1ffffffc, RZ, 0xc0, !PT ;  /* 0x1ffffffc05058812 */ /* 0x000fe200078ec0ff */
[----:B0-----:R-:W-:-:S05]  /*3210*/  FADD.FTZ R3, R2, R3 ;  /* 0x0000000302037221 */ /* 0x001fca0000010000 */
[----:B------:R-:W0:Y:S02]  /*3220*/  SHFL.BFLY PT, R4, R3, 0x4, 0x1f ;  /* 0x0c801f0003047f89 */ /* 0x000e2400000e0000 */
[----:B0-----:R-:W-:Y:S01]  /*3230*/  FADD.FTZ R4, R3, R4 ;  /* 0x0000000403047221 */ /* 0x001fe20000010000 */
[----:B------:R-:W-:-:S04]  /*3240*/  LEA.HI R3, R6, R27, RZ, 0x4 ;  /* 0x0000001b06037211 */ /* 0x000fc800078f20ff */
[----:B---3--:R-:W0:Y:S01]  /*3250*/  SHFL.BFLY PT, R7, R4, 0x2, 0x1f ;  /* 0x0c401f0004077f89 */ /* 0x008e2200000e0000 */
[----:B------:R-:W-:Y:S02]  /*3260*/  LOP3.LUT R2, R3, 0xfffffff0, RZ, 0xc0, !PT ;  /* 0xfffffff003027812 */ /* 0x000fe400078ec0ff */
[----:B------:R-:W-:Y:S01]  /*3270*/  SHF.R.S32.HI R3, RZ, 0x4, R3 ;  /* 0x00000004ff037819 */ /* 0x000fe20000011403 */
[----:B0-----:R-:W-:Y:S01]  /*3280*/  FADD.FTZ R7, R4, R7 ;  /* 0x0000000704077221 */ /* 0x001fe20000010000 */
[----:B------:R-:W-:-:S04]  /*3290*/  SHF.R.S32.HI R4, RZ, 0x1f, R29 ;  /* 0x0000001fff047819 */ /* 0x000fc8000001141d */
[----:B------:R-:W0:Y:S01]  /*32a0*/  SHFL.BFLY PT, R8, R7, 0x1, 0x1f ;  /* 0x0c201f0007087f89 */ /* 0x000e2200000e0000 */
[----:B------:R-:W-:Y:S01]  /*32b0*/  LEA.HI R6, R4, R29, RZ, 0x3 ;  /* 0x0000001d04067211 */ /* 0x000fe200078f18ff */
[----:B------:R-:W-:-:S03]  /*32c0*/  IMAD.IADD R4, R27, 0x1, -R2 ;  /* 0x000000011b047824 */ /* 0x000fc600078e0a02 */
[----:B------:R-:W-:-:S05]  /*32d0*/  LOP3.LUT R6, R6, 0xfffffff8, RZ, 0xc0, !PT ;  /* 0xfffffff806067812 */ /* 0x000fca00078ec0ff */
[----:B------:R-:W-:Y:S02]  /*32e0*/  IMAD.IADD R6, R29, 0x1, -R6 ;  /* 0x000000011d067824 */ /* 0x000fe400078e0a06 */
[----:B0-----:R-:W-:-:S05]  /*32f0*/  FADD.FTZ R8, R7, R8 ;  /* 0x0000000807087221 */ /* 0x001fca0000010000 */
[----:B------:R0:W-:Y:S04]  /*3300*/  @!P0 STS [R5+0x10], R8 ;  /* 0x0000100805008388 */ /* 0x0001e80000000800 */
[----:B------:R-:W-:Y:S01]  /*3310*/  BAR.SYNC.DEFER_BLOCKING 0x0 ;  /* 0x0000000000007b1d */ /* 0x000fe20000010000 */
[----:B------:R-:W-:-:S05]  /*3320*/  ISETP.EQ.U32.AND P0, PT, RZ, c[0x0][0x190], PT ;  /* 0x00006400ff007a0c */ /* 0x000fca0003f02070 */
[----:B------:R-:W3:Y:S01]  /*3330*/  @!P1 LDS R8, [R9.X4+0x10] ;  /* 0x0000100009089984 */ /* 0x000ee20000004800 */
[----:B------:R-:W-:-:S04]  /*3340*/  ISETP.GT.AND P1, PT, R4, 0xb, PT ;  /* 0x0000000b0400780c */ /* 0x000fc80003f24270 */
[----:B------:R-:W-:Y:S02]  /*3350*/  ISETP.NE.OR P2, PT, R3, R6, P1 ;  /* 0x000000060300720c */ /* 0x000fe40000f45670 */
[----:B------:R-:W-:Y:S02]  /*3360*/  CS2R R6, SRZ ;  /* 0x0000000000067805 */ /* 0x000fe4000001ff00 */
[----:B------:R-:W-:-:S13]  /*3370*/  ISETP.EQ.OR.EX P0, PT, RZ, c[0x0][0x194], P2, P0 ;  /* 0x00006500ff007a0c */ /* 0x000fda0001702700 */
[----:B0-----:R-:W0:Y:S01]  /*3380*/  @!P0 S2R R5, SR_CTAID.X ;  /* 0x0000000000058919 */ /* 0x001e220000002500 */
[----:B------:R-:W-:-:S03]  /*3390*/  @!P0 IMAD.MOV.U32 R13, RZ, RZ, 0x4 ;  /* 0x00000004ff0d8424 */ /* 0x000fc600078e00ff */
[----:B---3--:R-:W3:Y:S02]  /*33a0*/  SHFL.BFLY PT, R11, R8, 0x2, 0x1f ;  /* 0x0c401f00080b7f89 */ /* 0x008ee400000e0000 */
[----:B---3--:R-:W-:-:S05]  /*33b0*/  FADD.FTZ R11, R11, R8 ;  /* 0x000000080b0b7221 */ /* 0x008fca0000010000 */
[----:B------:R-:W3:Y:S02]  /*33c0*/  SHFL.BFLY PT, R2, R11, 0x1, 0x1f ;  /* 0x0c201f000b027f89 */ /* 0x000ee400000e0000 */
[----:B---3--:R-:W-:Y:S02]  /*33d0*/  FADD.FTZ R8, R11, R2 ;  /* 0x000000020b087221 */ /* 0x008fe40000010000 */
[----:B------:R-:W-:-:S04]  /*33e0*/  IMAD.SHL.U32 R2, R4, 0x4, RZ ;  /* 0x0000000404027824 */ /* 0x000fc800078e00ff */
[----:B0-----:R-:W-:Y:S01]  /*33f0*/  @!P0 IMAD R12, R5, 0x30, R2 ;  /* 0x00000030050c8824 */ /* 0x001fe200078e0202 */
[----:B------:R-:W0:Y:S01]  /*3400*/  SHFL.IDX PT, R8, R8, RZ, 0x1f ;  /* 0x00001fff08087589 */ /* 0x000e2200000e0000 */
[----:B------:R-:W-:Y:S02]  /*3410*/  CS2R R4, SRZ ;  /* 0x0000000000047805 */ /* 0x000fe4000001ff00 */
[----:B------:R-:W-:Y:S01]  /*3420*/  @!P0 IMAD.WIDE R12, R12, R13, c[0x0][0x190] ;  /* 0x000064000c0c8625 */ /* 0x000fe200078e020d */
[----:B------:R-:W-:Y:S05]  /*3430*/  @!P4 BRA `(.L_x_2365) ;  /* 0x000000a00000c947 */ /* 0x000fea0003800000 */
[----:B------:R-:W3:Y:S01]  /*3440*/  S2UR UR5, SR_CTAID.X ;  /* 0x00000000000579c3 */ /* 0x000ee20000002500 */
[----:B------:R-:W-:Y:S02]  /*3450*/  ULDC UR7, c[0x0][0x1d8] ;  /* 0x0000760000077ab9 */ /* 0x000fe40000000800 */
[----:B------:R-:W-:-:S05]  /*3460*/  ULDC UR4, c[0x0][0x268] ;  /* 0x00009a0000047ab9 */ /* 0x000fca0000000800 */
[----:B------:R-:W3:Y:S02]  /*3470*/  S2UR UR6, SR_CTAID.Y ;  /* 0x00000000000679c3 */ /* 0x000ee40000002600 */
[----:B---3--:R-:W-:-:S03]  /*3480*/  UIMAD UR5, UR6, UR7, UR5 ;  /* 0x00000007060572a4 */ /* 0x008fc6000f8e0205 */
[----:B------:R-:W-:Y:S02]  /*3490*/  ULDC UR6, c[0x0][0x1ec] ;  /* 0x00007b0000067ab9 */ /* 0x000fe40000000800 */
[----:B------:R-:W-:-:S03]  /*34a0*/  UIMAD UR4, UR5, UR4, UR6 ;  /* 0x00000004050472a4 */ /* 0x000fc6000f8e0206 */
[----:B------:R-:W-:Y:S02]  /*34b0*/  ULDC UR5, c[0x0][0x1d4] ;  /* 0x0000750000057ab9 */ /* 0x000fe40000000800 */
[----:B------:R-:W-:-:S04]  /*34c0*/  UIMAD UR4, UR4, UR5, URZ ;  /* 0x00000005040472a4 */ /* 0x000fc8000f8e023f */
[----:B------:R-:W-:-:S06]  /*34d0*/  USHF.R.S32.HI UR5, URZ, 0x1f, UR4 ;  /* 0x0000001f3f057899 */ /* 0x000fcc0008011404 */
.L_x_2365:
[----:B------:R-:W-:Y:S01]  /*34e0*/  BSSY B0, `(.L_x_2366) ;  /* 0x0000011000007945 */ /* 0x000fe20003800000 */
[----:B------:R-:W-:Y:S05]  /*34f0*/  @P3 BRA `(.L_x_2367) ;  /* 0x000000f000003947 */ /* 0x000fea0003800000 */
[----:B0-----:R-:W-:-:S04]  /*3500*/  FADD.FTZ R8, R8, 9.9999999747524270788e-07 ;  /* 0x358637bd08087421 */ /* 0x001fc80000010000 */
[----:B------:R0:W3:Y:S03]  /*3510*/  MUFU.RCP R20, R8 ;  /* 0x0000000800147308 */ /* 0x0000e60000001000 */
.L_x_2368:
[C---:B------:R-:W-:Y:S01]  /*3520*/  IMAD.IADD R11, R10.reuse, 0x1, -R18 ;  /* 0x000000010a0b7824 */ /* 0x040fe200078e0a12 */
[----:B------:R-:W-:-:S04]  /*3530*/  @P4 IADD3 R14, P3, R10, UR4, RZ ;  /* 0x000000040a0e4c10 */ /* 0x000fc8000ff7e0ff */
[----:B0-----:R-:W4:Y:S01]  /*3540*/  LDS R9, [R11.X4+0x120] ;  /* 0x000120000b097984 */ /* 0x001f220000004800 */
[----:B------:R-:W-:Y:S02]  /*3550*/  @P4 LEA.HI.X.SX32 R15, R10, UR5, 0x1, P3 ;  /* 0x000000050a0f4c11 */ /* 0x000fe400098f0eff */
[----:B0-----:R-:W-:Y:S02]  /*3560*/  @P4 LEA R8, P3, R14, c[0x0][0x260], 0x2 ;  /* 0x000098000e084a11 */ /* 0x001fe400078610ff */
[----:B------:R-:W-:Y:S02]  /*3570*/  LEA R21, R11, 0x120, 0x2 ;  /* 0x000001200b157811 */ /* 0x000fe400078e10ff */
[----:B------:R-:W-:Y:S01]  /*3580*/  IADD3 R10, R10, 0x80, RZ ;  /* 0x000000800a0a7810 */ /* 0x000fe20007ffe0ff */
[----:B---345:R-:W-:Y:S01]  /*3590*/  FMUL.FTZ R28, R9, R20 ;  /* 0x00000014091c7220 */ /* 0x038fe20000410000 */
[----:B------:R-:W-:Y:S02]  /*35a0*/  @P4 LEA.HI.X R9, R14, c[0x0][0x264], R15, 0x2, P3 ;  /* 0x000099000e094a11 */ /* 0x000fe400018f140f */
[----:B------:R-:W-:-:S02]  /*35b0*/  ISETP.GT.AND P3, PT, R10, R29, PT ;  /* 0x0000001d0a00720c */ /* 0x000fc40003f64270 */
[----:B------:R0:W-:Y:S04]  /*35c0*/  STS [R21], R28 ;  /* 0x0000001c15007388 */ /* 0x0001e80000000800 */
[----:B------:R0:W-:Y:S07]  /*35d0*/  @P4 STG.E [R8.64], R28 ;  /* 0x0000001c08004986 */ /* 0x0001ee000c101924 */
[----:B------:R-:W-:Y:S05]  /*35e0*/  @!P3 BRA `(.L_x_2368) ;  /* 0xffffff300000b947 */ /* 0x000fea000383ffff */
.L_x_2367:
[----:B------:R-:W-:Y:S05]  /*35f0*/  BSYNC B0 ;  /* 0x0000000000007941 */ /* 0x000fea0003800000 */
.L_x_2366:
[----:B------:R3:W5:Y:S01]  /*3600*/  @!P0 LDG.E.128 R4, [R12.64] ;  /* 0x000000240c048981 */ /* 0x000762000c1e1d00 */
[----:B------:R-:W-:Y:S01]  /*3610*/  BSSY B0, `(.L_x_2369) ;  /* 0x000017a000007945 */ /* 0x000fe20003800000 */
[----:B------:R-:W-:Y:S01]  /*3620*/  CS2R R10, SRZ ;  /* 0x00000000000a7805 */ /* 0x000fe2000001ff00 */
[----:B0-----:R-:W-:Y:S01]  /*3630*/  CS2R R8, SRZ ;  /* 0x0000000000087805 */ /* 0x001fe2000001ff00 */
[----:B------:R-:W-:Y:S06]  /*3640*/  BAR.SYNC.DEFER_BLOCKING 0x0 ;  /* 0x0000000000007b1d */ /* 0x000fec0000010000 */
[----:B------:R-:W-:Y:S05]  /*3650*/  @P1 BRA `(.L_x_2370) ;  /* 0x0000175000001947 */ /* 0x000fea0003800000 */
[----:B---3--:R-:W-:Y:S01]  /*3660*/  IMAD.IADD R20, R18, 0x1, R3 ;  /* 0x0000000112147824 */ /* 0x008fe200078e0203 */
        /* <DEDUP_REMOVED lines=12> */
[----:B------:R-:W-:Y:S02]  /*3730*/  CS2R R10, SRZ ;  /* 0x00000000000a7805 */ /* 0x000fe4000001ff00 */
[----:B------:R-:W-:-:S04]  /*3740*/  IADD3 R9, R8, -R9, RZ ;  /* 0x8000000908097210 */ /* 0x000fc80007ffe0ff */
[C---:B------:R-:W-:Y:S02]  /*3750*/  LEA.HI R8, R9.reuse, 0x1, RZ, 0x1d ;  /* 0x0000000109087811 */ /* 0x040fe400078fe8ff */
[----:B------:R-:W-:Y:S02]  /*3760*/  ISETP.GE.U32.AND P0, PT, R9, 0x18, PT ;  /* 0x000000180900780c */ /* 0x000fe40003f06070 */
[----:B------:R-:W-:Y:S02]  /*3770*/  LOP3.LUT P3, R12, R8, 0x3, RZ, 0xc0, !PT ;  /* 0x00000003080c7812 */ /* 0x000fe4000786c0ff */
[----:B------:R-:W-:-:S11]  /*3780*/  CS2R R8, SRZ ;  /* 0x0000000000087805 */ /* 0x000fd6000001ff00 */
[----:B------:R-:W-:Y:S05]  /*3790*/  @!P3 BRA `(.L_x_2374) ;  /* 0x000001a00000b947 */ /* 0x000fea0003800000 */
[----:B-----5:R-:W-:Y:S02]  /*37a0*/  IMAD.MOV.U32 R28, RZ, RZ, R12 ;  /* 0x000000ffff1c7224 */ /* 0x020fe400078e000c */
[----:B------:R-:W-:Y:S02]  /*37b0*/  IMAD.MOV.U32 R45, RZ, RZ, R20 ;  /* 0x000000ffff2d7224 */ /* 0x000fe400078e0014 */
[----:B------:R-:W-:-:S03]  /*37c0*/  IMAD.MOV.U32 R8, RZ, RZ, RZ ;  /* 0x000000ffff087224 */ /* 0x000fc600078e00ff */
.L_x_2375:
        /* <DEDUP_REMOVED lines=9> */
[----:B--2---:R-:W-:Y:S02]  /*3860*/  LEA.HI.X.SX32 R30, R14, R21, 0x1, P3 ;  /* 0x000000150e1e7211 */ /* 0x004fe400018f0eff */
[----:B------:R-:W-:-:S04]  /*3870*/  LEA R14, P3, R15, c[0x0][0x1a0], 0x2 ;  /* 0x000068000f0e7a11 */ /* 0x000fc800078610ff */
[----:B------:R-:W-:-:S05]  /*3880*/  LEA.HI.X R15, R15, c[0x0][0x1a4], R30, 0x2, P3 ;  /* 0x000069000f0f7a11 */ /* 0x000fca00018f141e */
[----:B-1----:R-:W2:Y:S01]  /*3890*/  LDG.E.128 R32, [R14.64] ;  /* 0x000000240e207981 */ /* 0x002ea2000c1e1d00 */
[C---:B------:R-:W-:Y:S01]  /*38a0*/  IMAD.IADD R30, R45.reuse, 0x1, -R18 ;  /* 0x000000012d1e7824 */ /* 0x040fe200078e0a12 */
[----:B------:R-:W-:Y:S02]  /*38b0*/  IADD3 R28, R28, -0x1, RZ ;  /* 0xffffffff1c1c7810 */ /* 0x000fe40007ffe0ff */
[----:B------:R-:W-:Y:S02]  /*38c0*/  IADD3 R45, R45, 0x8, RZ ;  /* 0x000000082d2d7810 */ /* 0x000fe40007ffe0ff */
[----:B------:R-:W-:Y:S01]  /*38d0*/  ISETP.NE.AND P3, PT, R28, RZ, PT ;  /* 0x000000ff1c00720c */ /* 0x000fe20003f65270 */
[----:B------:R-:W2:Y:S02]  /*38e0*/  LDS R30, [R30.X4+0x120] ;  /* 0x000120001e1e7984 */ /* 0x000ea40000004800 */
[-C--:B--2---:R-:W-:Y:S02]  /*38f0*/  FFMA.FTZ R8, R32, R30.reuse, R8 ;  /* 0x0000001e20087223 */ /* 0x084fe40000010008 */
[----:B------:R-:W-:-:S02]  /*3900*/  FFMA.FTZ R9, R33, R30, R9 ;  /* 0x0000001e21097223 */ /* 0x000fc40000010009 */
[-C--:B------:R-:W-:Y:S02]  /*3910*/  FFMA.FTZ R10, R34, R30.reuse, R10 ;  /* 0x0000001e220a7223 */ /* 0x080fe4000001000a */
[----:B------:R-:W-:-:S04]  /*3920*/  FFMA.FTZ R11, R35, R30, R11 ;  /* 0x0000001e230b7223 */ /* 0x000fc8000001000b */
[----:B------:R-:W-:Y:S05]  /*3930*/  @P3 BRA `(.L_x_2375) ;  /* 0xfffffe9000003947 */ /* 0x000fea000383ffff */
.L_x_2374:
[----:B------:R-:W-:Y:S05]  /*3940*/  BSYNC B2 ;  /* 0x0000000000027941 */ /* 0x000fea0003800000 */
.L_x_2373:
[----:B------:R-:W-:Y:S05]  /*3950*/  @!P0 BRA `(.L_x_2372) ;  /* 0x0000046000008947 */ /* 0x000fea0003800000 */
[----:B------:R-:W-:Y:S01]  /*3960*/  LEA R13, R45, 0x40, 0x2 ;  /* 0x000000402d0d7811 */ /* 0x000fe200078e10ff */
[----:B------:R-:W-:Y:S01]  /*3970*/  IMAD.MOV.U32 R12, RZ, RZ, c[0x0][0x1d8] ;  /* 0x00007600ff0c7624 */ /* 0x000fe200078e00ff */
[----:B------:R-:W-:Y:S01]  /*3980*/  IADD3 R51, P0, R25, R45, RZ ;  /* 0x0000002d19337210 */ /* 0x000fe20007f1e0ff */
[C---:B------:R-:W-:Y:S02]  /*3990*/  IMAD R47, R45.reuse, 0x30, RZ ;  /* 0x000000302d2f7824 */ /* 0x040fe400078e02ff */
[----:B------:R-:W-:Y:S01]  /*39a0*/  IMAD R13, R18, -0x4, R13 ;  /* 0xfffffffc120d7824 */ /* 0x000fe200078e020d */
[----:B------:R-:W-:Y:S01]  /*39b0*/  LEA.HI.X.SX32 R14, R45, R24, 0x1, P0 ;  /* 0x000000182d0e7211 */ /* 0x000fe200000f0eff */
[----:B------:R-:W-:Y:S01]  /*39c0*/  IMAD R12, R12, c[0x0][0x1d4], RZ ;  /* 0x000075000c0c7a24 */ /* 0x000fe200078e02ff */
[----:B--2---:R-:W-:Y:S02]  /*39d0*/  LEA R30, P0, R51, c[0x0][0x1a8], 0x2 ;  /* 0x00006a00331e7a11 */ /* 0x004fe400078010ff */
[----:B------:R-:W-:Y:S01]  /*39e0*/  IADD3 R44, R13, 0x120, RZ ;  /* 0x000001200d2c7810 */ /* 0x000fe20007ffe0ff */
[----:B-----5:R-:W-:Y:S01]  /*39f0*/  IMAD R28, R12, 0x30, RZ ;  /* 0x000000300c1c7824 */ /* 0x020fe200078e02ff */
[----:B------:R-:W-:-:S05]  /*3a00*/  LEA.HI.X R51, R51, c[0x0][0x1ac], R14, 0x2, P0 ;  /* 0x00006b0033337a11 */ /* 0x000fca00000f140e */
.L_x_2376:
[----:B------:R-:W-:Y:S01]  /*3a10*/  IMAD.MOV.U32 R31, RZ, RZ, R51 ;  /* 0x000000ffff1f7224 */ /* 0x000fe200078e0033 */
[----:B------:R-:W0:Y:S04]  /*3a20*/  LDS R46, [R44+-0x40] ;  /* 0xffffc0002c2e7984 */ /* 0x000e280000000800 */
[----:B------:R-:W2:Y:S04]  /*3a30*/  LDG.E R12, [R30.64] ;  /* 0x000000241e0c7981 */ /* 0x000ea8000c1e1900 */
[----:B------:R-:W3:Y:S04]  /*3a40*/  LDG.E R13, [R30.64+0x20] ;  /* 0x000020241e0d7981 */ /* 0x000ee8000c1e1900 */
[----:B------:R-:W4:Y:S04]  /*3a50*/  LDG.E R14, [R30.64+0x40] ;  /* 0x000040241e0e7981 */ /* 0x000f28000c1e1900 */
[----:B-1----:R-:W5:Y:S04]  /*3a60*/  LDG.E R32, [R30.64+0x60] ;  /* 0x000060241e207981 */ /* 0x002f68000c1e1900 */
[----:B------:R-:W1:Y:S04]  /*3a70*/  LDS R48, [R44+-0x20] ;  /* 0xffffe0002c307984 */ /* 0x000e680000000800 */
[----:B------:R-:W0:Y:S04]  /*3a80*/  LDS R49, [R44] ;  /* 0x000000002c317984 */ /* 0x000e280000000800 */
[----:B------:R0:W0:Y:S01]  /*3a90*/  LDS R50, [R44+0x20] ;  /* 0x000020002c327984 */ /* 0x0000220000000800 */
[----:B--2---:R-:W-:-:S02]  /*3aa0*/  IMAD R12, R28, R12, R47 ;  /* 0x0000000c1c0c7224 */ /* 0x004fc400078e022f */
[----:B---3--:R-:W-:-:S03]  /*3ab0*/  IMAD R13, R28, R13, R47 ;  /* 0x0000000d1c0d7224 */ /* 0x008fc600078e022f */
[----:B------:R-:W-:Y:S01]  /*3ac0*/  IADD3 R34, P0, R82, R12, RZ ;  /* 0x0000000c52227210 */ /* 0x000fe20007f1e0ff */
[--C-:B----4-:R-:W-:Y:S01]  /*3ad0*/  IMAD R15, R28, R14, R47.reuse ;  /* 0x0000000e1c0f7224 */ /* 0x110fe200078e022f */
[----:B------:R-:W-:Y:S02]  /*3ae0*/  IADD3 R14, R13, 0x180, RZ ;  /* 0x000001800d0e7810 */ /* 0x000fe40007ffe0ff */
[----:B------:R-:W-:Y:S01]  /*3af0*/  LEA.HI.X.SX32 R13, R12, R21, 0x1, P0 ;  /* 0x000000150c0d7211 */ /* 0x000fe200000f0eff */
[----:B-----5:R-:W-:Y:S01]  /*3b00*/  IMAD R32, R28, R32, R47 ;  /* 0x000000201c207224 */ /* 0x020fe200078e022f */
[----:B------:R-:W-:Y:S02]  /*3b10*/  IADD3 R15, R15, 0x300, RZ ;  /* 0x000003000f0f7810 */ /* 0x000fe40007ffe0ff */
[----:B------:R-:W-:Y:S02]  /*3b20*/  LEA R12, P0, R34, c[0x0][0x1a0], 0x2 ;  /* 0x00006800220c7a11 */ /* 0x000fe400078010ff */
[----:B------:R-:W-:-:S02]  /*3b30*/  IADD3 R33, P3, R82, R14, RZ ;  /* 0x0000000e52217210 */ /* 0x000fc40007f7e0ff */
[----:B------:R-:W-:Y:S02]  /*3b40*/  IADD3 R35, P4, R82, R15, RZ ;  /* 0x0000000f52237210 */ /* 0x000fe40007f9e0ff */
[----:B------:R-:W-:Y:S02]  /*3b50*/  LEA.HI.X R13, R34, c[0x0][0x1a4], R13, 0x2, P0 ;  /* 0x00006900220d7a11 */ /* 0x000fe400000f140d */
[----:B------:R-:W-:Y:S02]  /*3b60*/  IADD3 R34, R32, 0x480, RZ ;  /* 0x0000048020227810 */ /* 0x000fe40007ffe0ff */
[-C--:B------:R-:W-:Y:S02]  /*3b70*/  LEA.HI.X.SX32 R38, R14, R21.reuse, 0x1, P3 ;  /* 0x000000150e267211 */ /* 0x080fe400018f0eff */
[----:B------:R-:W-:Y:S02]  /*3b80*/  LEA R32, P0, R33, c[0x0][0x1a0], 0x2 ;  /* 0x0000680021207a11 */ /* 0x000fe400078010ff */
[----:B------:R-:W-:-:S02]  /*3b90*/  LEA.HI.X.SX32 R14, R15, R21, 0x1, P4 ;  /* 0x000000150f0e7211 */ /* 0x000fc400020f0eff */
[----:B------:R-:W-:Y:S02]  /*3ba0*/  LEA R36, P3, R35, c[0x0][0x1a0], 0x2 ;  /* 0x0000680023247a11 */ /* 0x000fe400078610ff */
[----:B------:R-:W-:Y:S02]  /*3bb0*/  LEA.HI.X R33, R33, c[0x0][0x1a4], R38, 0x2, P0 ;  /* 0x0000690021217a11 */ /* 0x000fe400000f1426 */
[----:B------:R-:W-:Y:S02]  /*3bc0*/  IADD3 R38, P0, R82, R34, RZ ;  /* 0x0000002252267210 */ /* 0x000fe40007f1e0ff */
[----:B------:R-:W-:Y:S02]  /*3bd0*/  LEA.HI.X R37, R35, c[0x0][0x1a4], R14, 0x2, P3 ;  /* 0x0000690023257a11 */ /* 0x000fe400018f140e */
[----:B------:R-:W2:Y:S01]  /*3be0*/  LDG.E.128 R12, [R12.64] ;  /* 0x000000240c0c7981 */ /* 0x000ea2000c1e1d00 */
[----:B------:R-:W-:Y:S02]  /*3bf0*/  LEA.HI.X.SX32 R39, R34, R21, 0x1, P0 ;  /* 0x0000001522277211 */ /* 0x000fe400000f0eff */
[C---:B------:R-:W-:Y:S01]  /*3c00*/  LEA R40, P0, R38.reuse, c[0x0][0x1a0], 0x2 ;  /* 0x0000680026287a11 */ /* 0x040fe200078010ff */
[----:B------:R-:W1:Y:S03]  /*3c10*/  LDG.E.128 R32, [R32.64] ;  /* 0x0000002420207981 */ /* 0x000e66000c1e1d00 */
[----:B------:R-:W-:-:S02]  /*3c20*/  LEA.HI.X R41, R38, c[0x0][0x1a4], R39, 0x2, P0 ;  /* 0x0000690026297a11 */ /* 0x000fc400000f1427 */
[----:B------:R-:W3:Y:S04]  /*3c30*/  LDG.E.128 R36, [R36.64] ;  /* 0x0000002424247981 */ /* 0x000ee8000c1e1d00 */
[----:B------:R-:W4:Y:S01]  /*3c40*/  LDG.E.128 R40, [R40.64] ;  /* 0x0000002428287981 */ /* 0x000f22000c1e1d00 */
[----:B------:R-:W-:Y:S02]  /*3c50*/  IADD3 R30, P0, R30, 0x80, RZ ;  /* 0x000000801e1e7810 */ /* 0x000fe40007f1e0ff */
[----:B------:R-:W-:Y:S02]  /*3c60*/  IADD3 R45, R45, 0x20, RZ ;  /* 0x000000202d2d7810 */ /* 0x000fe40007ffe0ff */
[----:B0-----:R-:W-:Y:S01]  /*3c70*/  IADD3 R44, R44, 0x80, RZ ;  /* 0x000000802c2c7810 */ /* 0x001fe20007ffe0ff */
[----:B------:R-:W-:Y:S01]  /*3c80*/  IMAD.X R51, RZ, RZ, R31, P0 ;  /* 0x000000ffff337224 */ /* 0x000fe200000e061f */
[----:B------:R-:W-:-:S02]  /*3c90*/  ISETP.GE.AND P0, PT, R45, R52, PT ;  /* 0x000000342d00720c */ /* 0x000fc40003f06270 */
[----:B------:R-:W-:Y:S01]  /*3ca0*/  IADD3 R47, R47, 0x600, RZ ;  /* 0x000006002f2f7810 */ /* 0x000fe20007ffe0ff */
[-C--:B--2---:R-:W-:Y:S02]  /*3cb0*/  FFMA.FTZ R31, R12, R46.reuse, R8 ;  /* 0x0000002e0c1f7223 */ /* 0x084fe40000010008 */
[-C--:B------:R-:W-:Y:S02]  /*3cc0*/  FFMA.FTZ R8, R13, R46.reuse, R9 ;  /* 0x0000002e0d087223 */ /* 0x080fe40000010009 */
[-C--:B------:R-:W-:Y:S02]  /*3cd0*/  FFMA.FTZ R9, R14, R46.reuse, R10 ;  /* 0x0000002e0e097223 */ /* 0x080fe4000001000a */
[----:B------:R-:W-:Y:S02]  /*3ce0*/  FFMA.FTZ R46, R15, R46, R11 ;  /* 0x0000002e0f2e7223 */ /* 0x000fe4000001000b */
[-C--:B-1----:R-:W-:Y:S02]  /*3cf0*/  FFMA.FTZ R8, R33, R48.reuse, R8 ;  /* 0x0000003021087223 */ /* 0x082fe40000010008 */
[----:B------:R-:W-:-:S02]  /*3d00*/  FFMA.FTZ R9, R34, R48, R9 ;  /* 0x0000003022097223 */ /* 0x000fc40000010009 */
[-C--:B------:R-:W-:Y:S02]  /*3d10*/  FFMA.FTZ R31, R32, R48.reuse, R31 ;  /* 0x00000030201f7223 */ /* 0x080fe4000001001f */
[----:B------:R-:W-:Y:S02]  /*3d20*/  FFMA.FTZ R46, R35, R48, R46 ;  /* 0x00000030232e7223 */ /* 0x000fe4000001002e */
[-C--:B---3--:R-:W-:Y:S02]  /*3d30*/  FFMA.FTZ R10, R37, R49.reuse, R8 ;  /* 0x00000031250a7223 */ /* 0x088fe40000010008 */
[-C--:B------:R-:W-:Y:S02]  /*3d40*/  FFMA.FTZ R11, R38, R49.reuse, R9 ;  /* 0x00000031260b7223 */ /* 0x080fe40000010009 */
[-C--:B------:R-:W-:Y:S02]  /*3d50*/  FFMA.FTZ R31, R36, R49.reuse, R31 ;  /* 0x00000031241f7223 */ /* 0x080fe4000001001f */
[----:B------:R-:W-:-:S02]  /*3d60*/  FFMA.FTZ R46, R39, R49, R46 ;  /* 0x00000031272e7223 */ /* 0x000fc4000001002e */
[-C--:B----4-:R-:W-:Y:S02]  /*3d70*/  FFMA.FTZ R9, R41, R50.reuse, R10 ;  /* 0x0000003229097223 */ /* 0x090fe4000001000a */
[-C--:B------:R-:W-:Y:S02]  /*3d80*/  FFMA.FTZ R10, R42, R50.reuse, R11 ;  /* 0x000000322a0a7223 */ /* 0x080fe4000001000b */
[-C--:B------:R-:W-:Y:S02]  /*3d90*/  FFMA.FTZ R8, R40, R50.reuse, R31 ;  /* 0x0000003228087223 */ /* 0x080fe4000001001f */
[----:B------:R-:W-:Y:S01]  /*3da0*/  FFMA.FTZ R11, R43, R50, R46 ;  /* 0x000000322b0b7223 */ /* 0x000fe2000001002e */
[----:B------:R-:W-:Y:S05]  /*3db0*/  @!P0 BRA `(.L_x_2376) ;  /* 0xfffffc5000008947 */ /* 0x000fea000383ffff */
.L_x_2372:
[----:B------:R-:W-:Y:S05]  /*3dc0*/  BSYNC B1 ;  /* 0x0000000000017941 */ /* 0x000fea0003800000 */
.L_x_2371:
[----:B------:R-:W-:-:S13]  /*3dd0*/  ISETP.GE.AND P0, PT, R20, R29, PT ;  /* 0x0000001d1400720c */ /* 0x000fda0003f06270 */
[----:B------:R-:W-:Y:S05]  /*3de0*/  @P0 BRA `(.L_x_2370) ;  /* 0x00000fc000000947 */ /* 0x000fea0003800000 */
[----:B------:R-:W-:Y:S01]  /*3df0*/  LOP3.LUT R12, RZ, R3, RZ, 0x33, !PT ;  /* 0x00000003ff0c7212 */ /* 0x000fe200078e33ff */
[----:B------:R-:W-:Y:S03]  /*3e00*/  BSSY B1, `(.L_x_2377) ;  /* 0x000003a000017945 */ /* 0x000fe60003800000 */
[----:B------:R-:W-:-:S04]  /*3e10*/  IADD3 R36, -R18, R29, R12 ;  /* 0x0000001d12247210 */ /* 0x000fc80007ffe10c */
[----:B------:R-:W-:-:S04]  /*3e20*/  LEA.HI R12, R36, 0x1, RZ, 0x1d ;  /* 0x00000001240c7811 */ /* 0x000fc800078fe8ff */
[----:B------:R-:W-:-:S13]  /*3e30*/  LOP3.LUT P0, R12, R12, 0x3, RZ, 0xc0, !PT ;  /* 0x000000030c0c7812 */ /* 0x000fda000780c0ff */
[----:B------:R-:W-:Y:S05]  /*3e40*/  @!P0 BRA `(.L_x_2378) ;  /* 0x0000035000008947 */ /* 0x000fea0003800000 */
[----:B-----5:R-:W-:Y:S01]  /*3e50*/  IMAD.MOV.U32 R28, RZ, RZ, R12 ;  /* 0x000000ffff1c7224 */ /* 0x020fe200078e000c */
[----:B--2---:R-:W-:Y:S02]  /*3e60*/  LEA R30, R3, 0x120, 0x2 ;  /* 0x00000120031e7811 */ /* 0x004fe400078e10ff */
.L_x_2381:
        /* <DEDUP_REMOVED lines=47> */
.L_x_2380:
[----:B------:R-:W-:Y:S05]  /*4160*/  BSYNC B2 ;  /* 0x0000000000027941 */ /* 0x000fea0003800000 */
.L_x_2379:
[----:B------:R-:W-:Y:S02]  /*4170*/  IADD3 R20, R20, 0x8, RZ ;  /* 0x0000000814147810 */ /* 0x000fe40007ffe0ff */
[----:B------:R-:W-:Y:S01]  /*4180*/  IADD3 R30, R30, 0x20, RZ ;  /* 0x000000201e1e7810 */ /* 0x000fe20007ffe0ff */
[----:B------:R-:W-:Y:S05]  /*4190*/  @P0 BRA `(.L_x_2381) ;  /* 0xfffffcd000000947 */ /* 0x000fea000383ffff */
.L_x_2378:
[----:B------:R-:W-:Y:S05]  /*41a0*/  BSYNC B1 ;  /* 0x0000000000017941 */ /* 0x000fea0003800000 */
.L_x_2377:
[----:B------:R-:W-:-:S13]  /*41b0*/  ISETP.GE.U32.AND P0, PT, R36, 0x18, PT ;  /* 0x000000182400780c */ /* 0x000fda0003f06070 */
[----:B------:R-:W-:Y:S05]  /*41c0*/  @!P0 BRA `(.L_x_2370) ;  /* 0x00000be000008947 */ /* 0x000fea0003800000 */
[----:B------:R-:W-:-:S05]  /*41d0*/  LEA R13, R20, 0x40, 0x2 ;  /* 0x00000040140d7811 */ /* 0x000fca00078e10ff */
[----:B------:R-:W-:-:S05]  /*41e0*/  IMAD R13, R18, -0x4, R13 ;  /* 0xfffffffc120d7824 */ /* 0x000fca00078e020d */
[----:B------:R-:W-:Y:S02]  /*41f0*/  IADD3 R12, R13, 0x120, RZ ;  /* 0x000001200d0c7810 */ /* 0x000fe40007ffe0ff */
.L_x_2390:
[C---:B------:R-:W-:Y:S01]  /*4200*/  ISETP.GE.AND P5, PT, R20.reuse, c[0x0][0x1d4], PT ;  /* 0x0000750014007a0c */ /* 0x040fe20003fa6270 */
[----:B------:R-:W-:Y:S01]  /*4210*/  BSSY B1, `(.L_x_2382) ;  /* 0x0000031000017945 */ /* 0x000fe20003800000 */
[C---:B------:R-:W-:Y:S02]  /*4220*/  IADD3 R37, R20.reuse, 0x8, RZ ;  /* 0x0000000814257810 */ /* 0x040fe40007ffe0ff */
[C---:B------:R-:W-:Y:S02]  /*4230*/  IADD3 R38, R20.reuse, 0x10, RZ ;  /* 0x0000001014267810 */ /* 0x040fe40007ffe0ff */
[----:B------:R-:W-:Y:S02]  /*4240*/  IADD3 R36, R20, 0x18, RZ ;  /* 0x0000001814247810 */ /* 0x000fe40007ffe0ff */
[----:B------:R-:W-:Y:S02]  /*4250*/  ISETP.GE.AND P0, PT, R37, c[0x0][0x1d4], PT ;  /* 0x0000750025007a0c */ /* 0x000fe40003f06270 */
[----:B------:R-:W-:-:S02]  /*4260*/  ISETP.GE.AND P3, PT, R38, c[0x0][0x1d4], PT ;  /* 0x0000750026007a0c */ /* 0x000fc40003f66270 */
[----:B------:R-:W-:Y:S01]  /*4270*/  ISETP.GE.AND P4, PT, R36, c[0x0][0x1d4], PT ;  /* 0x0000750024007a0c */ /* 0x000fe20003f86270 */
[----:B--2---:R-:W-:Y:S07]  /*4280*/  @!P5 BRA `(.L_x_2383) ;  /* 0x000002900000d947 */ /* 0x004fee0003800000 */
[----:B------:R-:W-:Y:S01]  /*4290*/  IABS R18, c[0x0][0x1d4] ;  /* 0x0000750000127a13 */ /* 0x000fe20000000000 */
[----:B------:R-:W-:Y:S01]  /*42a0*/  IMAD.MOV.U32 R14, RZ, RZ, RZ ;  /* 0x000000ffff0e7224 */ /* 0x000fe200078e00ff */
[----:B--2---:R-:W-:Y:S02]  /*42b0*/  IABS R30, R20 ;  /* 0x00000014001e7213 */ /* 0x004fe40000000000 */
[----:B-----5:R-:W0:Y:S08]  /*42c0*/  I2F.RP R28, R18 ;  /* 0x00000012001c7306 */ /* 0x020e300000209400 */
[----:B0-----:R-:W0:Y:S02]  /*42d0*/  MUFU.RCP R28, R28 ;  /* 0x0000001c001c7308 */ /* 0x001e240000001000 */
[----:B0-----:R-:W-:-:S06]  /*42e0*/  IADD3 R15, R28, 0xffffffe, RZ ;  /* 0x0ffffffe1c0f7810 */ /* 0x001fcc0007ffe0ff */
[----:B------:R-:W0:Y:S02]  /*42f0*/  F2I.FTZ.U32.TRUNC.NTZ R15, R15 ;  /* 0x0000000f000f7305 */ /* 0x000e24000021f000 */
[----:B0-----:R-:W-:-:S04]  /*4300*/  IMAD.MOV R13, RZ, RZ, -R15 ;  /* 0x000000ffff0d7224 */ /* 0x001fc800078e0a0f */
[----:B------:R-:W-:-:S04]  /*4310*/  IMAD R13, R13, R18, RZ ;  /* 0x000000120d0d7224 */ /* 0x000fc800078e02ff */
[----:B------:R-:W-:-:S04]  /*4320*/  IMAD.HI.U32 R13, R15, R13, R14 ;  /* 0x0000000d0f0d7227 */ /* 0x000fc800078e000e */
[----:B------:R-:W-:-:S04]  /*4330*/  IMAD.MOV.U32 R14, RZ, RZ, R30 ;  /* 0x000000ffff0e7224 */ /* 0x000fc800078e001e */
[----:B------:R-:W-:-:S04]  /*4340*/  IMAD.HI.U32 R13, R13, R14, RZ ;  /* 0x0000000e0d0d7227 */ /* 0x000fc800078e00ff */
[----:B------:R-:W-:-:S04]  /*4350*/  IMAD.MOV R13, RZ, RZ, -R13 ;  /* 0x000000ffff0d7224 */ /* 0x000fc800078e0a0d */
[----:B------:R-:W-:-:S05]  /*4360*/  IMAD R13, R18, R13, R14 ;  /* 0x0000000d120d7224 */ /* 0x000fca00078e020e */
[----:B------:R-:W-:-:S13]  /*4370*/  ISETP.GT.U32.AND P5, PT, R18, R13, PT ;  /* 0x0000000d1200720c */ /* 0x000fda0003fa4070 */
[----:B------:R-:W-:Y:S01]  /*4380*/  @!P5 IMAD.IADD R13, R13, 0x1, -R18 ;  /* 0x000000010d0dd824 */ /* 0x000fe200078e0a12 */
[----:B------:R-:W-:-:S04]  /*4390*/  ISETP.GE.AND P5, PT, R20, RZ, PT ;  /* 0x000000ff1400720c */ /* 0x000fc80003fa6270 */
[----:B------:R-:W-:-:S13]  /*43a0*/  ISETP.GT.U32.AND P6, PT, R18, R13, PT ;  /* 0x0000000d1200720c */ /* 0x000fda0003fc4070 */
[----:B------:R-:W-:Y:S02]  /*43b0*/  @!P6 IADD3 R13, R13, -R18, RZ ;  /* 0x800000120d0de210 */ /* 0x000fe40007ffe0ff */
[----:B------:R-:W-:-:S03]  /*43c0*/  ISETP.NE.AND P6, PT, RZ, c[0x0][0x1d4], PT ;  /* 0x00007500ff007a0c */ /* 0x000fc60003fc5270 */
[----:B------:R-:W-:-:S10]  /*43d0*/  @!P5 IMAD.MOV R13, RZ, RZ, -R13 ;  /* 0x000000ffff0dd224 */ /* 0x000fd400078e0a0d */
        /* <DEDUP_REMOVED lines=15> */
[----:B-1----:R-:W0:Y:S02]  /*44d0*/  LDG.E.128 R32, [R30.64] ;  /* 0x000000241e207981 */ /* 0x002e24000c1e1d00 */
[-C--:B0-----:R-:W-:Y:S02]  /*44e0*/  FFMA.FTZ R8, R32, R13.reuse, R8 ;  /* 0x0000000d20087223 */ /* 0x081fe40000010008 */
[----:B------:R-:W-:-:S02]  /*44f0*/  FFMA.FTZ R9, R33, R13, R9 ;  /* 0x0000000d21097223 */ /* 0x000fc40000010009 */
[-C--:B------:R-:W-:Y:S02]  /*4500*/  FFMA.FTZ R10, R34, R13.reuse, R10 ;  /* 0x0000000d220a7223 */ /* 0x080fe4000001000a */
[----:B------:R-:W-:Y:S02]  /*4510*/  FFMA.FTZ R11, R35, R13, R11 ;  /* 0x0000000d230b7223 */ /* 0x000fe4000001000b */
.L_x_2383:
[----:B------:R-:W-:Y:S05]  /*4520*/  BSYNC B1 ;  /* 0x0000000000017941 */ /* 0x000fea0003800000 */
.L_x_2382:
[----:B------:R-:W-:Y:S01]  /*4530*/  BSSY B1, `(.L_x_2384) ;  /* 0x000002b000017945 */ /* 0x000fe20003800000 */
[----:B------:R-:W-:Y:S05]  /*4540*/  @!P0 BRA `(.L_x_2385) ;  /* 0x0000029000008947 */ /* 0x000fea0003800000 */
[----:B------:R-:W-:Y:S01]  /*4550*/  IABS R18, c[0x0][0x1d4] ;  /* 0x0000750000127a13 */ /* 0x000fe20000000000 */
[----:B------:R-:W-:Y:S01]  /*4560*/  IMAD.MOV.U32 R14, RZ, RZ, RZ ;  /* 0x000000ffff0e7224 */ /* 0x000fe200078e00ff */
[----:B--2---:R-:W-:Y:S02]  /*4570*/  IABS R30, R37 ;  /* 0x00000025001e7213 */ /* 0x004fe40000000000 */
[----:B-----5:R-:W0:Y:S01]  /*4580*/  I2F.RP R28, R18 ;  /* 0x00000012001c7306 */ /* 0x020e220000209400 */
        /* <DEDUP_REMOVED lines=37> */
.L_x_2385:
[----:B------:R-:W-:Y:S05]  /*47e0*/  BSYNC B1 ;  /* 0x0000000000017941 */ /* 0x000fea0003800000 */
.L_x_2384:
[----:B------:R-:W-:Y:S01]  /*47f0*/  BSSY B1, `(.L_x_2386) ;  /* 0x000002b000017945 */ /* 0x000fe20003800000 */
[----:B------:R-:W-:Y:S05]  /*4800*/  @!P3 BRA `(.L_x_2387) ;  /* 0x000002900000b947 */ /* 0x000fea0003800000 */
[----:B------:R-:W-:Y:S01]  /*4810*/  IABS R18, c[0x0][0x1d4] ;  /* 0x0000750000127a13 */ /* 0x000fe20000000000 */
[----:B------:R-:W-:Y:S01]  /*4820*/  HFMA2.MMA R14, -RZ, RZ, 0, 0 ;  /* 0x00000000ff0e7435 */ /* 0x000fe200000001ff */
        /* <DEDUP_REMOVED lines=34> */
[----:B-1----:R-:W0:Y:S02]  /*4a50*/  LDG.E.128 R32, [R30.64] ;  /* 0x000000241e207981 */ /* 0x002e24000c1e1d00 */
[-C--:B0-----:R-:W-:Y:S02]  /*4a60*/  FFMA.FTZ R8, R32, R13.reuse, R8 ;  /* 0x0000000d20087223 */ /* 0x081fe40000010008 */
[----:B------:R-:W-:-:S02]  /*4a70*/  FFMA.FTZ R9, R33, R13, R9 ;  /* 0x0000000d21097223 */ /* 0x000fc40000010009 */
[-C--:B------:R-:W-:Y:S02]  /*4a80*/  FFMA.FTZ R10, R34, R13.reuse, R10 ;  /* 0x0000000d220a7223 */ /* 0x080fe4000001000a */
[----:B------:R-:W-:Y:S02]  /*4a90*/  FFMA.FTZ R11, R35, R13, R11 ;  /* 0x0000000d230b7223 */ /* 0x000fe4000001000b */
.L_x_2387:
[----:B------:R-:W-:Y:S05]  /*4aa0*/  BSYNC B1 ;  /* 0x0000000000017941 */ /* 0x000fea0003800000 */
.L_x_2386:
        /* <DEDUP_REMOVED lines=38> */
[----:B-1----:R-:W0:Y:S02]  /*4d10*/  LDG.E.128 R32, [R30.64] ;  /* 0x000000241e207981 */ /* 0x002e24000c1e1d00 */
[-C--:B0-----:R-:W-:Y:S02]  /*4d20*/  FFMA.FTZ R8, R32, R13.reuse, R8 ;  /* 0x0000000d20087223 */ /* 0x081fe40000010008 */
[----:B------:R-:W-:-:S02]  /*4d30*/  FFMA.FTZ R9, R33, R13, R9 ;  /* 0x0000000d21097223 */ /* 0x000fc40000010009 */
[-C--:B------:R-:W-:Y:S02]  /*4d40*/  FFMA.FTZ R10, R34, R13.reuse, R10 ;  /* 0x0000000d220a7223 */ /* 0x080fe4000001000a */
[----:B------:R-:W-:Y:S02]  /*4d50*/  FFMA.FTZ R11, R35, R13, R11 ;  /* 0x0000000d230b7223 */ /* 0x000fe4000001000b */
.L_x_2389:
[----:B------:R-:W-:Y:S05]  /*4d60*/  BSYNC B1 ;  /* 0x0000000000017941 */ /* 0x000fea0003800000 */
.L_x_2388:
[----:B------:R-:W-:Y:S02]  /*4d70*/  IADD3 R20, R20, 0x20, RZ ;  /* 0x0000002014147810 */ /* 0x000fe40007ffe0ff */
[----:B------:R-:W-:Y:S02]  /*4d80*/  IADD3 R12, R12, 0x80, RZ ;  /* 0x000000800c0c7810 */ /* 0x000fe40007ffe0ff */
[----:B------:R-:W-:-:S13]  /*4d90*/  ISETP.GE.AND P0, PT, R20, R29, PT ;  /* 0x0000001d1400720c */ /* 0x000fda0003f06270 */
[----:B------:R-:W-:Y:S05]  /*4da0*/  @!P0 BRA `(.L_x_2390) ;  /* 0xfffff45000008947 */ /* 0x000fea000383ffff */
.L_x_2370:
[----:B---3--:R-:W-:Y:S05]  /*4db0*/  BSYNC B0 ;  /* 0x0000000000007941 */ /* 0x008fea0003800000 */
.L_x_2369:
        /* <DEDUP_REMOVED lines=11> */
[----:B-----5:R3:W4:Y:S03]  /*4e70*/  @!P2 LDG.E R28, [R16.64+0x4] ;  /* 0x00000424101ca981 */ /* 0x020726000c1e1900 */
[----:B------:R-:W-:Y:S01]  /*4e80*/  @!P2 LEA.HI.X.SX32 R21, R12, c[0x0][0x18c], 0x1, P4 ;  /* 0x000063000c15aa11 */ /* 0x000fe200020f0eff */
[----:B------:R-:W2:Y:S04]  /*4e90*/  @P0 S2R R15, SR_CTAID.X ;  /* 0x00000000000f0919 */ /* 0x000ea80000002500 */
[----:B------:R-:W4:Y:S01]  /*4ea0*/  @!P2 LDG.E R20, [R20.64] ;  /* 0x000000241414a981 */ /* 0x000f22000c1e1900 */
[----:B------:R-:W-:-:S04]  /*4eb0*/  @P2 IMAD.MOV.U32 R13, RZ, RZ, 0x4 ;  /* 0x00000004ff0d2424 */ /* 0x000fc800078e00ff */
[----:B------:R-:W-:-:S04]  /*4ec0*/  @P2 IMAD.WIDE R12, R12, R13, c[0x0][0x188] ;  /* 0x000062000c0c2625 */ /* 0x000fc800078e020d */
[----:B------:R-:W-:Y:S02]  /*4ed0*/  @P0 IMAD.MOV.U32 R19, RZ, RZ, 0x4 ;  /* 0x00000004ff130424 */ /* 0x000fe400078e00ff */
[----:B--2---:R-:W-:-:S04]  /*4ee0*/  @P0 IMAD R15, R26, c[0x0][0x1d8], R15 ;  /* 0x000076001a0f0a24 */ /* 0x004fc800078e020f */
[----:B------:R-:W-:Y:S02]  /*4ef0*/  @P0 IMAD R18, R15, 0x30, R2 ;  /* 0x000000300f120824 */ /* 0x000fe400078e0202 */
[----:B------:R-:W2:Y:S02]  /*4f00*/  @P2 LDG.E.128 R12, [R12.64] ;  /* 0x000000240c0c2981 */ /* 0x000ea4000c1e1d00 */
[----:B------:R-:W-:-:S05]  /*4f10*/  @P0 IMAD.WIDE R18, R18, R19, c[0x0][0x238] ;  /* 0x00008e0012120625 */ /* 0x000fca00078e0213 */
[----:B-1----:R1:W2:Y:S01]  /*4f20*/  @P0 LDG.E.128 R32, [R18.64] ;  /* 0x0000002412200981 */ /* 0x0022a2000c1e1d00 */
[----:B---3--:R-:W-:Y:S02]  /*4f30*/  IMAD R17, R23, c[0x0][0x1d4], R2 ;  /* 0x0000750017117a24 */ /* 0x008fe400078e0202 */
[----:B------:R-:W-:-:S03]  /*4f40*/  IMAD R22, R22, 0x30, RZ ;  /* 0x0000003016167824 */ /* 0x000fc600078e02ff */
[----:B-1----:R-:W-:Y:S02]  /*4f50*/  SHF.R.S32.HI R19, RZ, 0x1f, R17 ;  /* 0x0000001fff137819 */ /* 0x002fe40000011411 */
[----:B------:R-:W-:-:S04]  /*4f60*/  IADD3 R17, P4, R22, R17, RZ ;  /* 0x0000001116117210 */ /* 0x000fc80007f9e0ff */
[----:B------:R-:W-:Y:S02]  /*4f70*/  LEA.HI.X.SX32 R22, R22, R19, 0x1, P4 ;  /* 0x0000001316167211 */ /* 0x000fe400020f0eff */
[----:B------:R-:W-:-:S04]  /*4f80*/  LEA R16, P4, R17, c[0x0][0x1a0], 0x2 ;  /* 0x0000680011107a11 */ /* 0x000fc800078810ff */
[----:B------:R-:W-:Y:S02]  /*4f90*/  LEA.HI.X R17, R17, c[0x0][0x1a4], R22, 0x2, P4 ;  /* 0x0000690011117a11 */ /* 0x000fe400020f1416 */
[----:B----4-:R-:W-:Y:S02]  /*4fa0*/  @!P2 PRMT R21, R20, 0x9910, RZ ;  /* 0x000099101415a816 */ /* 0x010fe400000000ff */
[--C-:B------:R-:W-:Y:S02]  /*4fb0*/  @!P2 SHF.R.U32.HI R24, RZ, 0x10, R20.reuse ;  /* 0x00000010ff18a819 */ /* 0x100fe40000011614 */
[----:B------:R-:W-:Y:S02]  /*4fc0*/  @!P2 SHF.R.U32.HI R25, RZ, 0x18, R20 ;  /* 0x00000018ff19a819 */ /* 0x000fe40000011614 */
[----:B------:R-:W-:Y:S01]  /*4fd0*/  @!P2 SHF.R.S32.HI R21, RZ, 0x8, R21 ;  /* 0x00000008ff15a819 */ /* 0x000fe20000011415 */
[----:B------:R-:W1:Y:S08]  /*4fe0*/  @!P2 I2F.S8 R26, R20 ;  /* 0x00000014001aa306 */ /* 0x000e700000001400 */
[----:B------:R-:W3:Y:S08]  /*4ff0*/  @!P2 I2F.S8 R24, R24 ;  /* 0x000000180018a306 */ /* 0x000ef00000001400 */
[----:B------:R-:W4:Y:S08]  /*5000*/  @!P2 I2F.S8 R25, R25 ;  /* 0x000000190019a306 */ /* 0x000f300000001400 */
[----:B------:R-:W0:Y:S01]  /*5010*/  @!P2 I2F.S16 R21, R21 ;  /* 0x000000150015a306 */ /* 0x000e220000101400 */
[----:B-1----:R-:W-:-:S02]  /*5020*/  @!P2 FMUL.FTZ R12, R26, R28 ;  /* 0x0000001c1a0ca220 */ /* 0x002fc40000410000 */
[-C--:B---3--:R-:W-:Y:S02]  /*5030*/  @!P2 FMUL.FTZ R14, R24, R28.reuse ;  /* 0x0000001c180ea220 */ /* 0x088fe40000410000 */
[-C--:B----4-:R-:W-:Y:S02]  /*5040*/  @!P2 FMUL.FTZ R15, R25, R28.reuse ;  /* 0x0000001c190fa220 */ /* 0x090fe40000410000 */
[----:B--2---:R-:W-:Y:S02]  /*5050*/  FADD.FTZ R4, R12, R4 ;  /* 0x000000040c047221 */ /* 0x004fe40000010000 */
[----:B------:R-:W-:Y:S02]  /*5060*/  FADD.FTZ R6, R14, R6 ;  /* 0x000000060e067221 */ /* 0x000fe40000010000 */
[----:B0-----:R-:W-:Y:S02]  /*5070*/  @!P2 FMUL.FTZ R13, R21, R28 ;  /* 0x0000001c150da220 */ /* 0x001fe40000410000 */
[----:B------:R-:W-:-:S02]  /*5080*/  FADD.FTZ R7, R15, R7 ;  /* 0x000000070f077221 */ /* 0x000fc40000010000 */
[----:B------:R-:W-:Y:S02]  /*5090*/  FADD.FTZ R5, R13, R5 ;  /* 0x000000050d057221 */ /* 0x000fe40000010000 */
[----:B------:R-:W-:Y:S02]  /*50a0*/  @P0 FMUL.FTZ R4, R4, R32 ;  /* 0x0000002004040220 */ /* 0x000fe40000410000 */
[----:B------:R-:W-:Y:S02]  /*50b0*/  @P0 FMUL.FTZ R6, R6, R34 ;  /* 0x0000002206060220 */ /* 0x000fe40000410000 */
[----:B------:R-:W-:Y:S02]  /*50c0*/  @P0 FMUL.FTZ R7, R7, R35 ;  /* 0x0000002307070220 */ /* 0x000fe40000410000 */
[----:B------:R-:W-:-:S05]  /*50d0*/  @P0 FMUL.FTZ R5, R5, R33 ;  /* 0x0000002105050220 */ /* 0x000fca0000410000 */
[----:B------:R0:W-:Y:S01]  /*50e0*/  STG.E.128 [R16.64], R4 ;  /* 0x0000000410007986 */ /* 0x0001e2000c101d24 */
[C---:B------:R-:W-:Y:S02]  /*50f0*/  FFMA.FTZ R8, R0.reuse, R4, R8 ;  /* 0x0000000400087223 */ /* 0x040fe40000010008 */
[C---:B------:R-:W-:Y:S02]  /*5100*/  FFMA.FTZ R10, R0.reuse, R6, R10 ;  /* 0x00000006000a7223 */ /* 0x040fe4000001000a */
[C---:B------:R-:W-:Y:S02]  /*5110*/  FFMA.FTZ R11, R0.reuse, R7, R11 ;  /* 0x00000007000b7223 */ /* 0x040fe4000001000b */
[----:B------:R-:W-:Y:S02]  /*5120*/  FFMA.FTZ R9, R0, R5, R9 ;  /* 0x0000000500097223 */ /* 0x000fe40000010009 */
.L_x_2392:
[----:B------:R-:W-:Y:S05]  /*5130*/  BSYNC B0 ;  /* 0x0000000000007941 */ /* 0x000fea0003800000 */
.L_x_2391:
        /* <DEDUP_REMOVED lines=8> */
[----:B------:R-:W-:-:S09]  /*51c0*/  ISETP.GT.AND P2, PT, R27, 0x1f, PT ;  /* 0x0000001f1b00780c */ /* 0x000fd20003f44270 */
[----:B------:R-:W-:Y:S04]  /*51d0*/  @!P0 STS.128 [R3.X4+-0x1e0], R8 ;  /* 0xfffe200803008388 */ /* 0x000fe80000004c00 */
[----:B------:R-:W-:Y:S01]  /*51e0*/  BAR.SYNC.DEFER_BLOCKING 0x0 ;  /* 0x0000000000007b1d */ /* 0x000fe20000010000 */
[----:B------:R-:W-:Y:S02]  /*51f0*/  ISETP.NE.AND P0, PT, R0, 0x20, PT ;  /* 0x000000200000780c */ /* 0x000fe40003f05270 */
[----:B------:R-:W-:-:S03]  /*5200*/  LOP3.LUT R0, R27, 0xfffffff0, RZ, 0xc0, !PT ;  /* 0xfffffff01b007812 */ /* 0x000fc600078ec0ff */
[----:B0----5:R-:W0:Y:S02]  /*5210*/  @!P1 LDS.128 R4, [R3.X4+0x120] ;  /* 0x0001200003049984 */ /* 0x021e240000004c00 */
        /* <DEDUP_REMOVED lines=23> */
.L_x_2393:
[----:B------:R-:W-:Y:S05]  /*5390*/  @P3 EXIT ;  /* 0x000000000000394d */ /* 0x000fea0003800000 */
[----:B------:R-:W-:-:S05]  /*53a0*/  IMAD.MOV.U32 R0, RZ, RZ, c[0x0][0x258] ;  /* 0x00009600ff007624 */ /* 0x000fca00078e00ff */
[----:B------:R-:W-:-:S13]  /*53b0*/  ISETP.NE.AND P0, PT, R0, 0x2, PT ;  /* 0x000000020000780c */ /* 0x000fda0003f05270 */
[----:B0----5:R-:W-:Y:S02]  /*53c0*/  @P0 IMAD.IADD R4, R23, 0x1, R2 ;  /* 0x0000000117040824 */ /* 0x021fe400078e0202 */
[----:B------:R-:W-:-:S04]  /*53d0*/  @P0 IMAD.MOV.U32 R5, RZ, RZ, 0x4 ;  /* 0x00000004ff050424 */ /* 0x000fc800078e00ff */
[----:B------:R-:W-:-:S05]  /*53e0*/  @P0 IMAD.WIDE R4, R4, R5, c[0x0][0x160] ;  /* 0x0000580004040625 */ /* 0x000fca00078e0205 */
[----:B------:R0:W-:Y:S01]  /*53f0*/  @P0 STG.E.128 [R4.64], R8 ;  /* 0x0000000804000986 */ /* 0x0001e2000c101d24 */
[----:B------:R-:W-:Y:S05]  /*5400*/  @P0 EXIT ;  /* 0x000000000000094d */ /* 0x000fea0003800000 */
[----:B0-----:R-:W-:Y:S02]  /*5410*/  IMAD.MOV.U32 R4, RZ, RZ, c[0x0][0x250] ;  /* 0x00009400ff047624 */ /* 0x001fe400078e00ff */
[----:B------:R-:W-:-:S05]  /*5420*/  IMAD.MOV.U32 R5, RZ, RZ, c[0x0][0x254] ;  /* 0x00009500ff057624 */ /* 0x000fca00078e00ff */
[----:B------:R-:W3:Y:S01]  /*5430*/  LDG.E R4, [R4.64] ;  /* 0x0000002404047981 */ /* 0x000ee2000c1e1900 */
[----:B------:R-:W-:-:S04]  /*5440*/  IADD3 R23, R23, R2, RZ ;  /* 0x0000000217177210 */ /* 0x000fc80007ffe0ff */
[----:B------:R-:W-:Y:S01]  /*5450*/  IADD3 R2, P0, R23, c[0x0][0x160], RZ ;  /* 0x0000580017027a10 */ /* 0x000fe20007f1e0ff */
        /* <DEDUP_REMOVED lines=10> */
[----:B---3--:R-:W-:Y:S02]  /*5500*/  PRMT R3, R9, 0x8880, RZ ;  /* 0x0000888009037816 */ /* 0x008fe400000000ff */
[----:B------:R-:W-:Y:S02]  /*5510*/  LOP3.LUT R0, R0, 0xff, RZ, 0xc0, !PT ;  /* 0x000000ff00007812 */ /* 0x000fe400078ec0ff */
[----:B------:R-:W-:Y:S02]  /*5520*/  PRMT R3, R3, 0x7710, RZ ;  /* 0x0000771003037816 */ /* 0x000fe400000000ff */
[----:B----4-:R-:W-:Y:S02]  /*5530*/  PRMT R4, R10, 0x8880, RZ ;  /* 0x000088800a047816 */ /* 0x010fe400000000ff */
[----:B------:R-:W-:Y:S02]  /*5540*/  PRMT R3, R3, 0x7604, R0 ;  /* 0x0000760403037816 */ /* 0x000fe40000000000 */
[----:B------:R-:W-:-:S02]  /*5550*/  PRMT R0, R4, 0x7710, RZ ;  /* 0x0000771004007816 */ /* 0x000fc400000000ff */
[----:B0-----:R-:W-:-:S04]  /*5560*/  PRMT R5, R11, 0x8880, RZ ;  /* 0x000088800b057816 */ /* 0x001fc800000000ff */
[----:B------:R-:W-:Y:S02]  /*5570*/  PRMT R4, R5, 0x7710, RZ ;  /* 0x0000771005047816 */ /* 0x000fe400000000ff */
[----:B------:R-:W-:Y:S02]  /*5580*/  PRMT R5, R0, 0x7054, R3 ;  /* 0x0000705400057816 */ /* 0x000fe40000000003 */
[----:B------:R-:W-:Y:S02]  /*5590*/  LEA.HI.X.SX32 R3, R23, c[0x0][0x164], 0x1, P0 ;  /* 0x0000590017037a11 */ /* 0x000fe400000f0eff */
[----:B------:R-:W-:-:S05]  /*55a0*/  PRMT R5, R4, 0x654, R5 ;  /* 0x0000065404057816 */ /* 0x000fca0000000005 */
[----:B------:R-:W-:Y:S01]  /*55b0*/  STG.E [R2.64], R5 ;  /* 0x0000000502007986 */ /* 0x000fe2000c101924 */
[----:B------:R-:W-:Y:S05]  /*55c0*/  EXIT ;  /* 0x000000000000794d */ /* 0x000fea0003800000 */
.L_x_2347:
[----:B------:R-:W-:Y:S01]  /*55d0*/  IMAD.MOV.U32 R91, RZ, RZ, R5 ;  /* 0x000000ffff5b7224 */ /* 0x000fe200078e0005 */
[----:B------:R-:W-:Y:S01]  /*55e0*/  MOV R80, 0x5630 ;  /* 0x0000563000507802 */ /* 0x000fe20000000f00 */
[----:B------:R-:W-:Y:S02]  /*55f0*/  IMAD.MOV.U32 R92, RZ, RZ, 0x10 ;  /* 0x00000010ff5c7424 */ /* 0x000fe400078e00ff */
[----:B------:R-:W-:Y:S02]  /*5600*/  IMAD.MOV.U32 R93, RZ, RZ, 0x1f ;  /* 0x0000001fff5d7424 */ /* 0x000fe400078e00ff */
[----:B------:R-:W-:Y:S02]  /*5610*/  IMAD.MOV.U32 R94, RZ, RZ, -0x1 ;  /* 0xffffffffff5e7424 */ /* 0x000fe400078e00ff */
[----:B-----5:R-:W-:Y:S05]  /*5620*/  CALL.REL.NOINC `($__internal_19_$__cuda_sm70_shflsync_bfly_p) ;  /* 0x0000045000007944 */ /* 0x020fea0003c00000 */
[----:B-1----:R-:W-:Y:S01]  /*5630*/  IMAD.MOV.U32 R0, RZ, RZ, R91 ;  /* 0x000000ffff007224 */ /* 0x002fe200078e005b */
[----:B0-----:R-:W-:Y:S05]  /*5640*/  BRA `(.L_x_2394) ;  /* 0xffffbed000007947 */ /* 0x001fea000383ffff */
.L_x_2348:
[----:B------:R-:W-:Y:S01]  /*5650*/  IMAD.MOV.U32 R91, RZ, RZ, R4 ;  /* 0x000000ffff5b7224 */ /* 0x000fe200078e0004 */
[----:B------:R-:W-:Y:S01]  /*5660*/  MOV R80, 0x56b0 ;  /* 0x000056b000507802 */ /* 0x000fe20000000f00 */
[----:B------:R-:W-:-:S02]  /*5670*/  IMAD.MOV.U32 R92, RZ, RZ, 0x8 ;  /* 0x00000008ff5c7424 */ /* 0x000fc400078e00ff */
[----:B------:R-:W-:Y:S02]  /*5680*/  IMAD.MOV.U32 R93, RZ, RZ, 0x1f ;  /* 0x0000001fff5d7424 */ /* 0x000fe400078e00ff */
[----:B------:R-:W-:Y:S02]  /*5690*/  IMAD.MOV.U32 R94, RZ, RZ, -0x1 ;  /* 0xffffffffff5e7424 */ /* 0x000fe400078e00ff */
[----:B0----5:R-:W-:Y:S05]  /*56a0*/  CALL.REL.NOINC `($__internal_19_$__cuda_sm70_shflsync_bfly_p) ;  /* 0x000003d000007944 */ /* 0x021fea0003c00000 */
[----:B-1----:R-:W-:Y:S01]  /*56b0*/  FADD.FTZ R4, R4, R91 ;  /* 0x0000005b04047221 */ /* 0x002fe20000010000 */
[----:B0-----:R-:W-:Y:S01]  /*56c0*/  MOV R94, 0xffffffff ;  /* 0xffffffff005e7802 */ /* 0x001fe20000000f00 */
[----:B------:R-:W-:Y:S01]  /*56d0*/  IMAD.MOV.U32 R92, RZ, RZ, 0x4 ;  /* 0x00000004ff5c7424 */ /* 0x000fe200078e00ff */
[----:B------:R-:W-:Y:S01]  /*56e0*/  MOV R80, 0x5720 ;  /* 0x0000572000507802 */ /* 0x000fe20000000f00 */
[----:B------:R-:W-:Y:S02]  /*56f0*/  IMAD.MOV.U32 R93, RZ, RZ, 0x1f ;  /* 0x0000001fff5d7424 */ /* 0x000fe400078e00ff */
[----:B------:R-:W-:Y:S02]  /*5700*/  IMAD.MOV.U32 R91, RZ, RZ, R4 ;  /* 0x000000ffff5b7224 */ /* 0x000fe400078e0004 */
[----:B------:R-:W-:Y:S05]  /*5710*/  CALL.REL.NOINC `($__internal_19_$__cuda_sm70_shflsync_bfly_p) ;  /* 0x0000036000007944 */ /* 0x000fea0003c00000 */
[----:B-1----:R-:W-:Y:S01]  /*5720*/  FADD.FTZ R2, R4, R91 ;  /* 0x0000005b04027221 */ /* 0x002fe20000010000 */
[----:B------:R-:W-:Y:S01]  /*5730*/  MOV R80, 0x5790 ;  /* 0x0000579000507802 */ /* 0x000fe20000000f00 */
[----:B0-----:R-:W-:-:S02]  /*5740*/  IMAD.MOV.U32 R92, RZ, RZ, 0x2 ;  /* 0x00000002ff5c7424 */ /* 0x001fc400078e00ff */
[----:B------:R-:W-:Y:S02]  /*5750*/  IMAD.MOV.U32 R93, RZ, RZ, 0x1f ;  /* 0x0000001fff5d7424 */ /* 0x000fe400078e00ff */
[----:B------:R-:W-:Y:S02]  /*5760*/  IMAD.MOV.U32 R94, RZ, RZ, -0x1 ;  /* 0xffffffffff5e7424 */ /* 0x000fe400078e00ff */
[----:B------:R-:W-:Y:S02]  /*5770*/  IMAD.MOV.U32 R91, RZ, RZ, R2 ;  /* 0x000000ffff5b7224 */ /* 0x000fe400078e0002 */
[----:B------:R-:W-:Y:S05]  /*5780*/  CALL.REL.NOINC `($__internal_19_$__cuda_sm70_shflsync_bfly_p) ;  /* 0x000002f000007944 */ /* 0x000fea0003c00000 */
[----:B-1----:R-:W-:Y:S01]  /*5790*/  FADD.FTZ R2, R2, R91 ;  /* 0x0000005b02027221 */ /* 0x002fe20000010000 */
[----:B------:R-:W-:Y:S01]  /*57a0*/  MOV R80, 0x5800 ;  /* 0x0000580000507802 */ /* 0x000fe20000000f00 */
[----:B0-----:R-:W-:Y:S02]  /*57b0*/  IMAD.MOV.U32 R92, RZ, RZ, 0x1 ;  /* 0x00000001ff5c7424 */ /* 0x001fe400078e00ff */
[----:B------:R-:W-:Y:S02]  /*57c0*/  IMAD.MOV.U32 R93, RZ, RZ, 0x1f ;  /* 0x0000001fff5d7424 */ /* 0x000fe400078e00ff */
[----:B------:R-:W-:-:S02]  /*57d0*/  IMAD.MOV.U32 R94, RZ, RZ, -0x1 ;  /* 0xffffffffff5e7424 */ /* 0x000fc400078e00ff */
[----:B------:R-:W-:Y:S02]  /*57e0*/  IMAD.MOV.U32 R91, RZ, RZ, R2 ;  /* 0x000000ffff5b7224 */ /* 0x000fe400078e0002 */
[----:B------:R-:W-:Y:S05]  /*57f0*/  CALL.REL.NOINC `($__internal_19_$__cuda_sm70_shflsync_bfly_p) ;  /* 0x0000028000007944 */ /* 0x000fea0003c00000 */
[----:B-1----:R-:W-:Y:S01]  /*5800*/  IMAD.MOV.U32 R5, RZ, RZ, R91 ;  /* 0x000000ffff057224 */ /* 0x002fe200078e005b */
[----:B0-----:R-:W-:Y:S05]  /*5810*/  BRA `(.L_x_2395) ;  /* 0xffffbd9000007947 */ /* 0x001fea000383ffff */
.L_x_2353:
[----:B------:R-:W-:Y:S01]  /*5820*/  HFMA2.MMA R92, -RZ, RZ, 0, 5.9604644775390625e-08 ;  /* 0x00000001ff5c7435 */ /* 0x000fe200000001ff */
[----:B------:R-:W-:Y:S01]  /*5830*/  IMAD.MOV.U32 R91, RZ, RZ, R95 ;  /* 0x000000ffff5b7224 */ /* 0x000fe200078e005f */
[----:B------:R-:W-:Y:S01]  /*5840*/  MOV R80, 0x5880 ;  /* 0x0000588000507802 */ /* 0x000fe20000000f00 */
[----:B------:R-:W-:Y:S02]  /*5850*/  IMAD.MOV.U32 R93, RZ, RZ, 0x1f ;  /* 0x0000001fff5d7424 */ /* 0x000fe400078e00ff */
[----:B------:R-:W-:Y:S02]  /*5860*/  IMAD.MOV.U32 R94, RZ, RZ, -0x1 ;  /* 0xffffffffff5e7424 */ /* 0x000fe400078e00ff */
[----:B-----5:R-:W-:Y:S05]  /*5870*/  CALL.REL.NOINC `($__internal_19_$__cuda_sm70_shflsync_bfly_p) ;  /* 0x0000020000007944 */ /* 0x020fea0003c00000 */
[----:B-1----:R-:W-:Y:S01]  /*5880*/  IMAD.MOV.U32 R80, RZ, RZ, R91 ;  /* 0x000000ffff507224 */ /* 0x002fe200078e005b */
[----:B0-----:R-:W-:Y:S05]  /*5890*/  BRA `(.L_x_2396) ;  /* 0xffffd34000007947 */ /* 0x001fea000383ffff */
.L_x_2357:
[----:B------:R-:W-:Y:S01]  /*58a0*/  IMAD.MOV.U32 R91, RZ, RZ, R83 ;  /* 0x000000ffff5b7224 */ /* 0x000fe200078e0053 */
[----:B------:R-:W-:Y:S01]  /*58b0*/  MOV R80, 0x5900 ;  /* 0x0000590000507802 */ /* 0x000fe20000000f00 */
[----:B------:R-:W-:Y:S02]  /*58c0*/  IMAD.MOV.U32 R92, RZ, RZ, 0x10 ;  /* 0x00000010ff5c7424 */ /* 0x000fe400078e00ff */
[----:B------:R-:W-:-:S02]  /*58d0*/  IMAD.MOV.U32 R93, RZ, RZ, 0x1f ;  /* 0x0000001fff5d7424 */ /* 0x000fc400078e00ff */
[----:B------:R-:W-:Y:S02]  /*58e0*/  IMAD.MOV.U32 R94, RZ, RZ, -0x1 ;  /* 0xffffffffff5e7424 */ /* 0x000fe400078e00ff */
[----:B012--5:R-:W-:Y:S05]  /*58f0*/  CALL.REL.NOINC `($__internal_19_$__cuda_sm70_shflsync_bfly_p) ;  /* 0x0000018000007944 */ /* 0x027fea0003c00000 */
[----:B-1----:R-:W-:Y:S01]  /*5900*/  IMAD.MOV.U32 R2, RZ, RZ, R91 ;  /* 0x000000ffff027224 */ /* 0x002fe200078e005b */
[----:B0-----:R-:W-:Y:S05]  /*5910*/  BRA `(.L_x_2397) ;  /* 0xffffd4c000007947 */ /* 0x001fea000383ffff */
.L_x_2358:
[----:B------:R-:W-:Y:S01]  /*5920*/  IMAD.MOV.U32 R91, RZ, RZ, R83 ;  /* 0x000000ffff5b7224 */ /* 0x000fe200078e0053 */
[----:B------:R-:W-:Y:S01]  /*5930*/  MOV R94, 0xffffffff ;  /* 0xffffffff005e7802 */ /* 0x000fe20000000f00 */
[----:B------:R-:W-:Y:S01]  /*5940*/  IMAD.MOV.U32 R92, RZ, RZ, 0x8 ;  /* 0x00000008ff5c7424 */ /* 0x000fe200078e00ff */
[----:B------:R-:W-:Y:S01]  /*5950*/  MOV R80, 0x5980 ;  /* 0x0000598000507802 */ /* 0x000fe20000000f00 */
[----:B------:R-:W-:Y:S02]  /*5960*/  IMAD.MOV.U32 R93, RZ, RZ, 0x1f ;  /* 0x0000001fff5d7424 */ /* 0x000fe400078e00ff */
[----:B-12--5:R-:W-:Y:S05]  /*5970*/  CALL.REL.NOINC `($__internal_19_$__cuda_sm70_shflsync_bfly_p) ;  /* 0x0000010000007944 */ /* 0x026fea0003c00000 */
[----:B-1----:R-:W-:Y:S01]  /*5980*/  FMNMX.FTZ R2, R83, R91, !PT ;  /* 0x0000005b53027209 */ /* 0x002fe20007810000 */
[----:B0-----:R-:W-:Y:S01]  /*5990*/  IMAD.MOV.U32 R92, RZ, RZ, 0x4 ;  /* 0x00000004ff5c7424 */ /* 0x001fe200078e00ff */
[----:B------:R-:W-:Y:S01]  /*59a0*/  MOV R80, 0x59f0 ;  /* 0x000059f000507802 */ /* 0x000fe20000000f00 */
[----:B------:R-:W-:Y:S02]  /*59b0*/  IMAD.MOV.U32 R93, RZ, RZ, 0x1f ;  /* 0x0000001fff5d7424 */ /* 0x000fe400078e00ff */
[----:B------:R-:W-:-:S02]  /*59c0*/  IMAD.MOV.U32 R94, RZ, RZ, -0x1 ;  /* 0xffffffffff5e7424 */ /* 0x000fc400078e00ff */
[----:B------:R-:W-:Y:S02]  /*59d0*/  IMAD.MOV.U32 R91, RZ, RZ, R2 ;  /* 0x000000ffff5b7224 */ /* 0x000fe400078e0002 */
[----:B------:R-:W-:Y:S05]  /*59e0*/  CALL.REL.NOINC `($__internal_19_$__cuda_sm70_shflsync_bfly_p) ;  /* 0x0000009000007944 */ /* 0x000fea0003c00000 */
[----:B-1----:R-:W-:Y:S01]  /*59f0*/  FMNMX.FTZ R3, R2, R91, !PT ;  /* 0x0000005b02037209 */ /* 0x002fe20007810000 */
[----:B0-----:R-:W-:Y:S01]  /*5a00*/  IMAD.MOV.U32 R92, RZ, RZ, 0x2 ;  /* 0x00000002ff5c7424 */ /* 0x001fe200078e00ff */
[----:B------:R-:W-:Y:S01]  /*5a10*/  MOV R80, 0x5a60 ;  /* 0x00005a6000507802 */ /* 0x000fe20000000f00 */
[----:B------:R-:W-:Y:S02]  /*5a20*/  IMAD.MOV.U32 R93, RZ, RZ, 0x1f ;  /* 0x0000001fff5d7424 */ /* 0x000fe400078e00ff */
[----:B------:R-:W-:Y:S02]  /*5a30*/  IMAD.MOV.U32 R94, RZ, RZ, -0x1 ;  /* 0xffffffffff5e7424 */ /* 0x000fe400078e00ff */
[----:B------:R-:W-:Y:S02]  /*5a40*/  IMAD.MOV.U32 R91, RZ, RZ, R3 ;  /* 0x000000ffff5b7224 */ /* 0x000fe400078e0003 */
[----:B------:R-:W-:Y:S05]  /*5a50*/  CALL.REL.NOINC `($__internal_19_$__cuda_sm70_shflsync_bfly_p) ;  /* 0x0000002000007944 */ /* 0x000fea0003c00000 */
[----:B-1----:R-:W-:Y:S01]  /*5a60*/  IMAD.MOV.U32 R4, RZ, RZ, R91 ;  /* 0x000000ffff047224 */ /* 0x002fe200078e005b */
[----:B0-----:R-:W-:Y:S05]  /*5a70*/  BRA `(.L_x_2398) ;  /* 0xffffd3d000007947 */ /* 0x001fea000383ffff */
        .weak           $__internal_19_$__cuda_sm70_shflsync_bfly_p
        .type           $__internal_19_$__cuda_sm70_shflsync_bfly_p,@function
        .size           $__internal_19_$__cuda_sm70_shflsync_bfly_p,(.L_x_2744 - $__internal_19_$__cuda_sm70_shflsync_bfly_p)
$__internal_19_$__cuda_sm70_shflsync_bfly_p:
[----:B------:R-:W-:Y:S01]  /*5a80*/  IMAD.MOV.U32 R81, RZ, RZ, 0x0 ;  /* 0x00000000ff517424 */ /* 0x000fe200078e00ff */
[----:B------:R-:W-:Y:S04]  /*5a90*/  WARPSYNC R94 ;  /* 0x0000005e00007348 */ /* 0x000fe80003800000 */
[----:B------:R0:W1:Y:S01]  /*5aa0*/  SHFL.BFLY PT, R91, R91, R92, R93 ;  /* 0x0c00005c5b5b7389 */ /* 0x00006200000e005d */
[----:B------:R-:W-:Y:S05]  /*5ab0*/  RET.REL.NODEC R80 `(_ZN4mmha33masked_multihead_attention_kernelIfLi48ELi64ELi2ELi16ELi128ELb0ELb1EEEv26Multihead_attention_paramsIT_XT5_EE) ;  /* 0xffffa54050007950 */ /* 0x000fea0003c3ffff */
.L_x_2399:
        /* <DEDUP_REMOVED lines=12> */
.L_x_2744:


//--------------------- .text._ZN4mmha33masked_multihead_attention_kernelIfLi48ELi64ELi4ELi16ELi64ELb0ELb1EEEv26Multihead_attention_paramsIT_XT5_EE --------------------------
	.section	.text._ZN4mmha33masked_multihead_attention_kernelIfLi48ELi64ELi4ELi16ELi64ELb0ELb1EEEv26Multihead_attention_paramsIT_XT5_EE,"ax",@progbits
	.sectioninfo	@"SHI_REGISTERS=72"
	.align	128
        .global         _ZN4mmha33masked_multihead_attention_kernelIfLi48ELi64ELi4ELi16ELi64ELb0ELb1EEEv26Multihead_attention_paramsIT_XT5_EE
        .type           _ZN4mmha33masked_multihead_attention_kernelIfLi48ELi64ELi4ELi16ELi64ELb0ELb1EEEv26Multihead_attention_paramsIT_XT5_EE,@function
        .size           _ZN4mmha33masked_multihead_attention_kernelIfLi48ELi64ELi4ELi16ELi64ELb0ELb1EEEv26Multihead_attention_paramsIT_XT5_EE,(.L_x_2745 - _ZN4mmha33masked_multihead_attention_kernelIfLi48ELi64ELi4ELi16ELi64ELb0ELb1EEEv26Multihead_attention_paramsIT_XT5_EE)
        .other          _ZN4mmha33masked_multihead_attention_kernelIfLi48ELi64ELi4ELi16ELi64ELb0ELb1EEEv26Multihead_attention_paramsIT_XT5_EE,@"STO_CUDA_ENTRY STV_DEFAULT"
_ZN4mmha33masked_multihead_attention_kernelIfLi48ELi64ELi4ELi16ELi64ELb0ELb1EEEv26Multihead_attention_paramsIT_XT5_EE:
.text._ZN4mmha33masked_multihead_attention_kernelIfLi48ELi64ELi4ELi16ELi64ELb0ELb1EEEv26Multihead_attention_paramsIT_XT5_EE:
        /* <DEDUP_REMOVED lines=11> */
.L_x_2400:
[----:B------:R-:W-:Y:S02]  /*00b0*/  IABS R7, c[0x0][0x1d0] ;  /* 0x0000740000077a13 */ /* 0x000fe40000000000 */
[----:B------:R-:W-:Y:S02]  /*00c0*/  ISETP.NE.U32.AND P1, PT, RZ, c[0x0][0x280], PT ;  /* 0x0000a000ff007a0c */ /* 0x000fe40003f25070 */
[----:B------:R-:W1:Y:S02]  /*00d0*/  I2F.RP R0, R7 ;  /* 0x0000000700007306 */ /* 0x000e640000209400 */
[----:B------:R-:W-:-:S13]  /*00e0*/  ISETP.NE.AND.EX P1, PT, RZ, c[0x0][0x284], PT, P1 ;  /* 0x0000a100ff007a0c */ /* 0x000fda0003f25310 */
[----:B------:R-:W-:Y:S01]  /*00f0*/  @P1 IMAD.MOV.U32 R6, RZ, RZ, 0x4 ;  /* 0x00000004ff061424 */ /* 0x000fe200078e00ff */
        /* <DEDUP_REMOVED lines=9> */
[----:B------:R-:W-:-:S04]  /*0190*/  @P1 IMAD.WIDE R4, R3, R6, c[0x0][0x280] ;  /* 0x0000a00003041625 */ /* 0x000fc800078e0206 */
[----:B------:R-:W-:Y:S01]  /*01a0*/  IMAD.MOV R6, RZ, RZ, -R0 ;  /* 0x000000ffff067224 */ /* 0x000fe200078e0a00 */
[----:B------:R0:W2:Y:S01]  /*01b0*/  @P1 LDG.E R25, [R4.64] ;  /* 0x0000002404191981 */ /* 0x0000a2000c1e1900 */
[----:B------:R-:W-:Y:S02]  /*01c0*/  ISETP.NE.U32.AND P0, PT, RZ, c[0x0][0x240], PT ;  /* 0x00009000ff007a0c */ /* 0x000fe40003f05070 */
[----:B------:R-:W-:Y:S02]  /*01d0*/  IMAD R2, R7, R6, R2 ;  /* 0x0000000607027224 */ /* 0x000fe400078e0202 */
[----:B------:R-:W-:-:S03]  /*01e0*/  ISETP.NE.AND.EX P0, PT, RZ, c[0x0][0x244], PT, P0 ;  /* 0x00009100ff007a0c */ /* 0x000fc60003f05300 */
[----:B------:R-:W-:-:S10]  /*01f0*/  ISETP.GT.U32.AND P3, PT, R7, R2, PT ;  /* 0x000000020700720c */ /* 0x000fd40003f64070 */
[----:B0-----:R-:W-:-:S03]  /*0200*/  @P0 IMAD.MOV.U32 R4, RZ, RZ, 0x4 ;  /* 0x00000004ff040424 */ /* 0x001fc600078e00ff */
[----:B------:R-:W-:Y:S01]  /*0210*/  @!P3 IMAD.IADD R2, R2, 0x1, -R7 ;  /* 0x000000010202b824 */ /* 0x000fe200078e0a07 */
[----:B------:R-:W-:Y:S02]  /*0220*/  @!P3 IADD3 R0, R0, 0x1, RZ ;  /* 0x000000010000b810 */ /* 0x000fe40007ffe0ff */
[----:B------:R-:W-:Y:S02]  /*0230*/  ISETP.NE.AND P3, PT, RZ, c[0x0][0x1d0], PT ;  /* 0x00007400ff007a0c */ /* 0x000fe40003f65270 */
[----:B------:R-:W-:Y:S02]  /*0240*/  ISETP.GE.U32.AND P2, PT, R2, R7, PT ;  /* 0x000000070200720c */ /* 0x000fe40003f46070 */
[----:B------:R-:W-:-:S04]  /*0250*/  LOP3.LUT R2, R3, c[0x0][0x1d0], RZ, 0x3c, !PT ;  /* 0x0000740003027a12 */ /* 0x000fc800078e3cff */
[----:B------:R-:W-:-:S07]  /*0260*/  ISETP.GE.AND P4, PT, R2, RZ, PT ;  /* 0x000000ff0200720c */ /* 0x000fce0003f86270 */
[----:B------:R-:W-:-:S05]  /*0270*/  @P2 IADD3 R0, R0, 0x1, RZ ;  /* 0x0000000100002810 */ /* 0x000fca0007ffe0ff */
[----:B------:R-:W-:-:S04]  /*0280*/  IMAD.MOV.U32 R29, RZ, RZ, R0 ;  /* 0x000000ffff1d7224 */ /* 0x000fc800078e0000 */
[----:B------:R-:W-:Y:S01]  /*0290*/  @!P4 IMAD.MOV R29, RZ, RZ, -R29 ;  /* 0x000000ffff1dc224 */ /* 0x000fe200078e0a1d */
[----:B------:R-:W-:-:S05]  /*02a0*/  @!P3 LOP3.LUT R29, RZ, c[0x0][0x1d0], RZ, 0x33, !PT ;  /* 0x00007400ff1dba12 */ /* 0x000fca00078e33ff */
[----:B------:R-:W-:-:S06]  /*02b0*/  @P0 IMAD.WIDE R4, R29, R4, c[0x0][0x240] ;  /* 0x000090001d040625 */ /* 0x000fcc00078e0204 */
[----:B------:R0:W3:Y:S01]  /*02c0*/  @P0 LDG.E R4, [R4.64] ;  /* 0x0000002404040981 */ /* 0x0000e2000c1e1900 */
[----:B------:R-:W-:Y:S01]  /*02d0*/  IABS R9, c[0x0][0x1d4] ;  /* 0x0000750000097a13 */ /* 0x000fe20000000000 */
[----:B------:R-:W-:Y:S01]  /*02e0*/  IMAD.MOV.U32 R15, RZ, RZ, c[0x0][0x248] ;  /* 0x00009200ff0f7624 */ /* 0x000fe200078e00ff */
[----:B------:R-:W-:Y:S01]  /*02f0*/  UMOV UR38, URZ ;  /* 0x0000003f00267c82 */ /* 0x000fe20008000000 */
[----:B------:R-:W1:Y:S01]  /*0300*/  S2R R23, SR_TID.X ;  /* 0x0000000000177919 */ /* 0x000e620000002100 */
[----:B------:R-:W4:Y:S01]  /*0310*/  I2F.RP R0, R9 ;  /* 0x0000000900007306 */ /* 0x000f220000209400 */
[----:B------:R-:W-:Y:S01]  /*0320*/  IMAD R22, R3, c[0x0][0x1d4], RZ ;  /* 0x0000750003167a24 */ /* 0x000fe200078e02ff */
[----:B------:R-:W-:Y:S01]  /*0330*/  BSSY B0, `(.L_x_2401) ;  /* 0x000003d000007945 */ /* 0x000fe20003800000 */
[----:B------:R-:W5:Y:S03]  /*0340*/  S2R R34, SR_CTAID.X ;  /* 0x0000000000227919 */ /* 0x000f660000002500 */
[----:B------:R-:W-:-:S02]  /*0350*/  SHF.R.S32.HI R18, RZ, 0x1f, R22 ;  /* 0x0000001fff127819 */ /* 0x000fc40000011416 */
[----:B----4-:R-:W4:Y:S01]  /*0360*/  MUFU.RCP R0, R0 ;  /* 0x0000000000007308 */ /* 0x010f220000001000 */
[----:B-1----:R-:W-:Y:S01]  /*0370*/  ISETP.GE.AND P4, PT, R23, 0x18, PT ;  /* 0x000000181700780c */ /* 0x002fe20003f86270 */
[----:B-----5:R-:W-:-:S04]  /*0380*/  IMAD R19, R3, c[0x0][0x1d8], R34 ;  /* 0x0000760003137a24 */ /* 0x020fc800078e0222 */
[----:B------:R-:W-:Y:S01]  /*0390*/  IMAD R19, R19, 0x30, RZ ;  /* 0x0000003013137824 */ /* 0x000fe200078e02ff */
[----:B----4-:R-:W-:-:S04]  /*03a0*/  IADD3 R6, R0, 0xffffffe, RZ ;  /* 0x0ffffffe00067810 */ /* 0x010fc80007ffe0ff */
[----:B------:R1:W4:Y:S02]  /*03b0*/  F2I.FTZ.U32.TRUNC.NTZ R7, R6 ;  /* 0x0000000600077305 */ /* 0x000324000021f000 */
[----:B-1----:R-:W-:Y:S02]  /*03c0*/  IMAD.MOV.U32 R6, RZ, RZ, RZ ;  /* 0x000000ffff067224 */ /* 0x002fe400078e00ff */
[----:B----4-:R-:W-:-:S04]  /*03d0*/  IMAD.MOV R2, RZ, RZ, -R7 ;  /* 0x000000ffff027224 */ /* 0x010fc800078e0a07 */
[----:B0-----:R-:W-:Y:S02]  /*03e0*/  IMAD R5, R2, R9, RZ ;  /* 0x0000000902057224 */ /* 0x001fe400078e02ff */
[----:B------:R-:W-:Y:S02]  /*03f0*/  IMAD.MOV.U32 R2, RZ, RZ, c[0x0][0x258] ;  /* 0x00009600ff027624 */ /* 0x000fe400078e00ff */
[----:B------:R-:W-:-:S04]  /*0400*/  IMAD.HI.U32 R7, R7, R5, R6 ;  /* 0x0000000507077227 */ /* 0x000fc800078e0006 */
[----:B------:R-:W-:-:S04]  /*0410*/  IMAD.MOV.U32 R6, RZ, RZ, 0x1 ;  /* 0x00000001ff067424 */ /* 0x000fc800078e00ff */
[----:B------:R-:W-:-:S04]  /*0420*/  IMAD.WIDE.U32 R14, R6, R15, c[0x2][0x0] ;  /* 0x00800000060e7625 */ /* 0x000fc800078e000f */
[----:B------:R-:W-:-:S04]  /*0430*/  IMAD R27, R6, c[0x0][0x24c], RZ ;  /* 0x00009300061b7a24 */ /* 0x000fc800078e02ff */
[----:B------:R-:W-:Y:S01]  /*0440*/  IMAD.IADD R27, R15, 0x1, R27 ;  /* 0x000000010f1b7824 */ /* 0x000fe200078e021b */
[----:B--2---:R-:W-:Y:S01]  /*0450*/  @P1 IADD3 R25, R25, c[0x0][0x210], RZ ;  /* 0x0000840019191a10 */ /* 0x004fe20007ffe0ff */
[----:B------:R-:W-:-:S05]  /*0460*/  @!P1 IMAD.MOV.U32 R25, RZ, RZ, c[0x0][0x1ec] ;  /* 0x00007b00ff199624 */ /* 0x000fca00078e00ff */
[----:B------:R-:W-:Y:S02]  /*0470*/  IABS R16, R25 ;  /* 0x0000001900107213 */ /* 0x000fe40000000000 */
[C---:B------:R-:W-:Y:S02]  /*0480*/  IADD3 R0, R25.reuse, -c[0x0][0x1d4], R6 ;  /* 0x8000750019007a10 */ /* 0x040fe40007ffe006 */
[----:B------:R-:W-:Y:S01]  /*0490*/  ISETP.GE.AND P3, PT, R25, RZ, PT ;  /* 0x000000ff1900720c */ /* 0x000fe20003f66270 */
[----:B------:R-:W-:Y:S01]  /*04a0*/  IMAD.HI.U32 R7, R7, R16, RZ ;  /* 0x0000001007077227 */ /* 0x000fe200078e00ff */
[----:B------:R0:W1:Y:S03]  /*04b0*/  R2UR UR39, R0 ;  /* 0x00000000002773c2 */ /* 0x00006600000e0000 */
[----:B------:R-:W-:-:S04]  /*04c0*/  IMAD.MOV R7, RZ, RZ, -R7 ;  /* 0x000000ffff077224 */ /* 0x000fc800078e0a07 */
[----:B------:R-:W-:Y:S02]  /*04d0*/  IMAD R16, R9, R7, R16 ;  /* 0x0000000709107224 */ /* 0x000fe400078e0210 */
[----:B0-----:R-:W-:-:S03]  /*04e0*/  IMAD.SHL.U32 R0, R23, 0x2, RZ ;  /* 0x0000000217007824 */ /* 0x001fc600078e00ff */
[----:B------:R-:W-:Y:S01]  /*04f0*/  ISETP.GT.U32.AND P1, PT, R9, R16, PT ;  /* 0x000000100900720c */ /* 0x000fe20003f24070 */
[----:B-1----:R-:W-:-:S12]  /*0500*/  UISETP.LT.AND UP0, UPT, URZ, UR39, UPT ;  /* 0x000000273f00728c */ /* 0x002fd8000bf01270 */
[----:B------:R-:W-:Y:S01]  /*0510*/  @!P1 IMAD.IADD R16, R16, 0x1, -R9 ;  /* 0x0000000110109824 */ /* 0x000fe200078e0a09 */
[----:B------:R-:W-:Y:S01]  /*0520*/  ISETP.NE.AND P1, PT, R2, 0x2, PT ;  /* 0x000000020200780c */ /* 0x000fe20003f25270 */
[----:B------:R-:W-:Y:S01]  /*0530*/  IMAD R2, R34, 0x30, RZ ;  /* 0x0000003022027824 */ /* 0x000fe200078e02ff */
[----:B------:R-:W-:Y:S02]  /*0540*/  USEL UR39, URZ, UR39, !UP0 ;  /* 0x000000273f277287 */ /* 0x000fe4000c000000 */
[----:B------:R-:W-:Y:S01]  /*0550*/  ISETP.GT.U32.AND P2, PT, R9, R16, PT ;  /* 0x000000100900720c */ /* 0x000fe20003f44070 */
[----:B------:R-:W-:Y:S02]  /*0560*/  IMAD R8, R3, c[0x0][0x1c8], R2 ;  /* 0x0000720003087a24 */ /* 0x000fe400078e0202 */
[----:B------:R-:W-:-:S10]  /*0570*/  IMAD.IADD R7, R2, 0x1, R0 ;  /* 0x0000000102077824 */ /* 0x000fd400078e0200 */
[----:B------:R-:W-:Y:S01]  /*0580*/  @!P2 IMAD.IADD R16, R16, 0x1, -R9 ;  /* 0x000000011010a824 */ /* 0x000fe200078e0a09 */
[----:B------:R-:W-:-:S03]  /*0590*/  ISETP.NE.AND P2, PT, RZ, c[0x0][0x1c8], PT ;  /* 0x00007200ff007a0c */ /* 0x000fc60003f45270 */
[----:B------:R-:W-:Y:S01]  /*05a0*/  @!P3 IMAD.MOV R16, RZ, RZ, -R16 ;  /* 0x000000ffff10b224 */ /* 0x000fe200078e0a10 */
[----:B------:R-:W-:Y:S01]  /*05b0*/  SEL R17, R19, R8, !P2 ;  /* 0x0000000813117207 */ /* 0x000fe20005000000 */
[----:B---3--:R0:W1:Y:S01]  /*05c0*/  @P0 R2UR UR38, R4 ;  /* 0x00000000042603c2 */ /* 0x00806200000e0000 */
[----:B------:R-:W-:-:S03]  /*05d0*/  ISETP.NE.AND P0, PT, RZ, c[0x0][0x1d4], PT ;  /* 0x00007500ff007a0c */ /* 0x000fc60003f05270 */
[----:B------:R-:W-:Y:S01]  /*05e0*/  IMAD.IADD R2, R17, 0x1, R0 ;  /* 0x0000000111027824 */ /* 0x000fe200078e0200 */
[----:B0-----:R-:W-:Y:S01]  /*05f0*/  @P4 CS2R R4, SRZ ;  /* 0x0000000000044805 */ /* 0x001fe2000001ff00 */
[----:B------:R-:W-:Y:S05]  /*0600*/  @P4 BRA `(.L_x_2402) ;  /* 0x000000f000004947 */ /* 0x000fea0003800000 */
[----:B------:R-:W-:-:S05]  /*0610*/  IMAD.MOV.U32 R4, RZ, RZ, c[0x0][0x258] ;  /* 0x00009600ff047624 */ /* 0x000fca00078e00ff */
        /* <DEDUP_REMOVED lines=11> */
[----:B------:R-:W2:Y:S01]  /*06d0*/  @!P2 I2F.S8 R21, R12.B1 ;  /* 0x1000000c0015a306 */ /* 0x000ea20000001400 */
[----:B---3--:R-:W-:-:S02]  /*06e0*/  @!P2 FMUL.FTZ R4, R20, R8 ;  /* 0x000000081404a220 */ /* 0x008fc40000410000 */
[----:B--2---:R-:W-:-:S05]  /*06f0*/  @!P2 FMUL.FTZ R5, R21, R8 ;  /* 0x000000081505a220 */ /* 0x004fca0000410000 */
.L_x_2402:
[----:B0-----:R-:W-:Y:S05]  /*0700*/  BSYNC B0 ;  /* 0x0000000000007941 */ /* 0x001fea0003800000 */
.L_x_2401:
[----:B------:R-:W-:Y:S01]  /*0710*/  BSSY B0, `(.L_x_2403) ;  /* 0x0000014000007945 */ /* 0x000fe20003800000 */
[----:B------:R-:W-:Y:S01]  /*0720*/  @!P0 LOP3.LUT R16, RZ, c[0x0][0x1d4], RZ, 0x33, !PT ;  /* 0x00007500ff108a12 */ /* 0x000fe200078e33ff */
[----:B------:R-:W-:Y:S02]  /*0730*/  IMAD R29, R29, c[0x0][0x1d8], RZ ;  /* 0x000076001d1d7a24 */ /* 0x000fe400078e02ff */
[----:B------:R-:W-:Y:S01]  /*0740*/  IMAD.MOV.U32 R26, RZ, RZ, R14 ;  /* 0x000000ffff1a7224 */ /* 0x000fe200078e000e */
[----:B------:R-:W-:Y:S05]  /*0750*/  @!P1 BRA `(.L_x_2404) ;  /* 0x0000007000009947 */ /* 0x000fea0003800000 */
[----:B------:R-:W-:Y:S01]  /*0760*/  ISETP.GT.AND P0, PT, R23, 0x17, PT ;  /* 0x000000171700780c */ /* 0x000fe20003f04270 */
[----:B------:R-:W-:-:S12]  /*0770*/  CS2R R30, SRZ ;  /* 0x00000000001e7805 */ /* 0x000fd8000001ff00 */
[----:B------:R-:W-:Y:S05]  /*0780*/  @P0 BRA `(.L_x_2405) ;  /* 0x000000c000000947 */ /* 0x000fea0003800000 */
[----:B------:R-:W-:-:S04]  /*0790*/  IMAD.MOV.U32 R31, RZ, RZ, 0x4 ;  /* 0x00000004ff1f7424 */ /* 0x000fc800078e00ff */
[----:B------:R-:W-:-:S06]  /*07a0*/  IMAD.WIDE R30, R2, R31, c[0x0][0x178] ;  /* 0x00005e00021e7625 */ /* 0x000fcc00078e021f */
[----:B------:R-:W5:Y:S01]  /*07b0*/  LDG.E.64 R30, [R30.64] ;  /* 0x000000241e1e7981 */ /* 0x000f62000c1e1b00 */
[----:B------:R-:W-:Y:S05]  /*07c0*/  BRA `(.L_x_2405) ;  /* 0x0000008000007947 */ /* 0x000fea0003800000 */
.L_x_2404:
[----:B------:R-:W-:-:S04]  /*07d0*/  IADD3 R8, P0, R2, c[0x0][0x178], RZ ;  /* 0x00005e0002087a10 */ /* 0x000fc80007f1e0ff */
[----:B------:R-:W-:Y:S02]  /*07e0*/  LEA.HI.X.SX32 R9, R2, c[0x0][0x17c], 0x1, P0 ;  /* 0x00005f0002097a11 */ /* 0x000fe400000f0eff */
[----:B------:R-:W2:Y:S04]  /*07f0*/  LDG.E R2, [R26.64] ;  /* 0x000000241a027981 */ /* 0x000ea8000c1e1900 */
[----:B------:R-:W3:Y:S02]  /*0800*/  LDG.E.U16 R8, [R8.64] ;  /* 0x0000002408087981 */ /* 0x000ee4000c1e1500 */
[----:B---3--:R-:W2:Y:S08]  /*0810*/  I2F.S8 R30, R8 ;  /* 0x00000008001e7306 */ /* 0x008eb00000001400 */
[----:B------:R-:W0:Y:S01]  /*0820*/  I2F.S8 R31, R8.B1 ;  /* 0x10000008001f7306 */ /* 0x000e220000001400 */
[----:B--2---:R-:W-:-:S02]  /*0830*/  FMUL.FTZ R30, R30, R2 ;  /* 0x000000021e1e7220 */ /* 0x004fc40000410000 */
[----:B0-----:R-:W-:-:S05]  /*0840*/  FMUL.FTZ R31, R31, R2 ;  /* 0x000000021f1f7220 */ /* 0x001fca0000410000 */
.L_x_2405:
[----:B------:R-:W-:Y:S05]  /*0850*/  BSYNC B0 ;  /* 0x0000000000007941 */ /* 0x000fea0003800000 */
.L_x_2403:
[C---:B------:R-:W-:Y:S01]  /*0860*/  ISETP.GT.AND P4, PT, R23.reuse, 0x1f, PT ;  /* 0x0000001f1700780c */ /* 0x040fe20003f84270 */
[----:B-1----:R-:W-:Y:S01]  /*0870*/  IMAD.U32 R9, RZ, RZ, UR38 ;  /* 0x00000026ff097e24 */ /* 0x002fe2000f8e00ff */
[----:B------:R-:W-:Y:S01]  /*0880*/  ISETP.EQ.U32.AND P0, PT, RZ, c[0x0][0x240], PT ;  /* 0x00009000ff007a0c */ /* 0x000fe20003f02070 */
[----:B------:R-:W-:Y:S01]  /*0890*/  CS2R R20, SRZ ;  /* 0x0000000000147805 */ /* 0x000fe2000001ff00 */
[----:B------:R-:W-:Y:S01]  /*08a0*/  ISETP.GT.AND P3, PT, R23, 0x17, PT ;  /* 0x000000171700780c */ /* 0x000fe20003f64270 */
[----:B------:R-:W-:Y:S01]  /*08b0*/  CS2R R32, SRZ ;  /* 0x0000000000207805 */ /* 0x000fe2000001ff00 */
[----:B------:R-:W-:Y:S02]  /*08c0*/  ISETP.EQ.U32.AND P1, PT, RZ, c[0x0][0x180], PT ;  /* 0x00006000ff007a0c */ /* 0x000fe40003f22070 */
[----:B------:R-:W-:Y:S02]  /*08d0*/  ISETP.EQ.OR.EX P0, PT, RZ, c[0x0][0x244], P4, P0 ;  /* 0x00009100ff007a0c */ /* 0x000fe40002702700 */
[----:B------:R-:W-:-:S02]  /*08e0*/  ISETP.EQ.U32.AND P2, PT, RZ, c[0x0][0x170], PT ;  /* 0x00005c00ff007a0c */ /* 0x000fc40003f42070 */
[----:B------:R-:W-:Y:S02]  /*08f0*/  ISETP.EQ.OR.EX P1, PT, RZ, c[0x0][0x184], P3, P1 ;  /* 0x00006100ff007a0c */ /* 0x000fe40001f22710 */
[----:B------:R-:W-:Y:S02]  /*0900*/  ISETP.EQ.OR.EX P2, PT, RZ, c[0x0][0x174], P3, P2 ;  /* 0x00005d00ff007a0c */ /* 0x000fe40001f42720 */
[----:B------:R-:W-:Y:S02]  /*0910*/  P2R R2, PR, RZ, 0x8 ;  /* 0x00000008ff027803 */ /* 0x000fe40000000000 */
[----:B------:R-:W-:Y:S02]  /*0920*/  ISETP.NE.U32.AND P3, PT, RZ, c[0x0][0x1f8], PT ;  /* 0x00007e00ff007a0c */ /* 0x000fe40003f65070 */
[----:B------:R-:W-:Y:S01]  /*0930*/  P2R R2, PR, RZ, 0x10 ;  /* 0x00000010ff027803 */ /* 0x000fe20000000000 */
[----:B------:R-:W-:Y:S01]  /*0940*/  @!P0 IMAD R9, R9, c[0x0][0x1d8], R34 ;  /* 0x0000760009098a24 */ /* 0x000fe200078e0222 */
[----:B------:R-:W-:Y:S01]  /*0950*/  ISETP.NE.AND.EX P3, PT, RZ, c[0x0][0x1fc], PT, P3 ;  /* 0x00007f00ff007a0c */ /* 0x000fe20003f65330 */
[----:B------:R-:W-:-:S02]  /*0960*/  @!P0 IMAD.MOV.U32 R13, RZ, RZ, 0x4 ;  /* 0x00000004ff0d8424 */ /* 0x000fc400078e00ff */
[----:B------:R-:W-:Y:S02]  /*0970*/  @!P1 IMAD.MOV.U32 R10, RZ, RZ, 0x4 ;  /* 0x00000004ff0a9424 */ /* 0x000fe400078e00ff */
[----:B------:R-:W-:Y:S02]  /*0980*/  @!P0 IMAD R12, R9, 0x30, R0 ;  /* 0x00000030090c8824 */ /* 0x000fe400078e0200 */
[----:B------:R-:W-:Y:S02]  /*0990*/  @!P2 IMAD.MOV.U32 R8, RZ, RZ, 0x4 ;  /* 0x00000004ff08a424 */ /* 0x000fe400078e00ff */
[----:B------:R-:W-:-:S04]  /*09a0*/  @!P1 IMAD.WIDE R10, R7, R10, c[0x0][0x180] ;  /* 0x00006000070a9625 */ /* 0x000fc800078e020a */
[----:B------:R-:W-:Y:S01]  /*09b0*/  @!P0 IMAD.WIDE R12, R12, R13, c[0x0][0x230] ;  /* 0x00008c000c0c8625 */ /* 0x000fe200078e020d */
[----:B------:R-:W2:Y:S03]  /*09c0*/  @!P1 LDG.E.64 R20, [R10.64] ;  /* 0x000000240a149981 */ /* 0x000ea6000c1e1b00 */
[----:B------:R-:W-:Y:S02]  /*09d0*/  @!P2 IMAD.WIDE R8, R7, R8, c[0x0][0x170] ;  /* 0x00005c000708a625 */ /* 0x000fe400078e0208 */
[----:B------:R-:W3:Y:S04]  /*09e0*/  @!P0 LDG.E.64 R12, [R12.64] ;  /* 0x000000240c0c8981 */ /* 0x000ee8000c1e1b00 */
[----:B------:R-:W4:Y:S01]  /*09f0*/  @!P2 LDG.E.64 R32, [R8.64] ;  /* 0x000000240820a981 */ /* 0x000f22000c1e1b00 */
        /* <DEDUP_REMOVED lines=8> */
[----:B--2--5:R-:W-:Y:S02]  /*0a80*/  FADD.FTZ R30, R20, R30 ;  /* 0x0000001e141e7221 */ /* 0x024fe40000010000 */
        /* <DEDUP_REMOVED lines=62> */
.L_x_2408:
        /* <DEDUP_REMOVED lines=30> */
[----:B------:R-:W5:Y:S01]  /*1050*/  I2F R3, c[0x0][0x1e0] ;  /* 0x0000780000037b06 */ /* 0x000f620000201400 */
[----:B0-----:R-:W-:-:S07]  /*1060*/  IADD3 R0, -R2, c[0x0][0x1ec], RZ ;  /* 0x00007b0002007a10 */ /* 0x001fce0007ffe1ff */
[----:B------:R-:W-:Y:S08]  /*1070*/  I2F R4, R7 ;  /* 0x0000000700047306 */ /* 0x000ff00000201400 */
[----:B-----5:R-:W0:Y:S08]  /*1080*/  MUFU.RCP R3, R3 ;  /* 0x0000000300037308 */ /* 0x020e300000001000 */
[----:B------:R-:W-:Y:S01]  /*1090*/  I2F R0, R0 ;  /* 0x0000000000007306 */ /* 0x000fe20000201400 */
[----:B0-----:R-:W-:-:S04]  /*10a0*/  FMUL.FTZ R4, R4, R3 ;  /* 0x0000000304047220 */ /* 0x001fc80000410000 */
[----:B------:R-:W-:-:S04]  /*10b0*/  FMUL.FTZ R4, R4, 13.28771209716796875 ;  /* 0x41549a7804047820 */ /* 0x000fc80000410000 */
[----:B------:R-:W0:Y:S02]  /*10c0*/  MUFU.EX2 R5, -R4 ;  /* 0x8000000400057308 */ /* 0x000e240000000800 */
[----:B0-----:R-:W-:-:S04]  /*10d0*/  FMUL.FTZ R5, R0, R5 ;  /* 0x0000000500057220 */ /* 0x001fc80000410000 */
[----:B------:R-:W-:-:S04]  /*10e0*/  FMUL.RZ R9, R5, 0.15915493667125701904 ;  /* 0x3e22f98305097820 */ /* 0x000fc8000040c000 */
[----:B------:R-:W0:Y:S08]  /*10f0*/  MUFU.SIN R6, R9 ;  /* 0x0000000900067308 */ /* 0x000e300000000400 */
[----:B------:R-:W5:Y:S01]  /*1100*/  MUFU.COS R5, R9 ;  /* 0x0000000900057308 */ /* 0x000f620000000000 */
[-C--:B0-2---:R-:W-:Y:S02]  /*1110*/  FMUL.FTZ R7, R33, R6.reuse ;  /* 0x0000000621077220 */ /* 0x085fe40000410000 */
[----:B----4-:R-:W-:-:S02]  /*1120*/  FMUL.FTZ R3, R31, R6 ;  /* 0x000000061f037220 */ /* 0x010fc40000410000 */
[-C--:B-1----:R-:W-:Y:S02]  /*1130*/  FMUL.FTZ R8, R32, R6.reuse ;  /* 0x0000000620087220 */ /* 0x082fe40000410000 */
[----:B---3--:R-:W-:Y:S02]  /*1140*/  FMUL.FTZ R6, R30, R6 ;  /* 0x000000061e067220 */ /* 0x008fe40000410000 */
[-C--:B-----5:R-:W-:Y:S02]  /*1150*/  FFMA.FTZ R32, R32, R5.reuse, -R7 ;  /* 0x0000000520207223 */ /* 0x0a0fe40000010807 */
[-C--:B------:R-:W-:Y:S02]  /*1160*/  FFMA.FTZ R30, R30, R5.reuse, -R3 ;  /* 0x000000051e1e7223 */ /* 0x080fe40000010803 */
[-C--:B------:R-:W-:Y:S02]  /*1170*/  FFMA.FTZ R33, R33, R5.reuse, R8 ;  /* 0x0000000521217223 */ /* 0x080fe40000010008 */
[----:B------:R-:W-:-:S02]  /*1180*/  FFMA.FTZ R31, R31, R5, R6 ;  /* 0x000000051f1f7223 */ /* 0x000fc40000010006 */
.L_x_2412:
[----:B------:R-:W-:Y:S05]  /*1190*/  BSYNC B1 ;  /* 0x0000000000017941 */ /* 0x000fea0003800000 */
.L_x_2411:
[----:B---3--:R3:W-:Y:S04]  /*11a0*/  STS [R13], R30 ;  /* 0x0000001e0d007388 */ /* 0x0087e80000000800 */
[----:B----4-:R3:W-:Y:S04]  /*11b0*/  STS [R20], R31 ;  /* 0x0000001f14007388 */ /* 0x0107e80000000800 */
[----:B-1----:R3:W-:Y:S04]  /*11c0*/  STS [R12], R32 ;  /* 0x000000200c007388 */ /* 0x0027e80000000800 */
[----:B--2---:R3:W-:Y:S02]  /*11d0*/  STS [R14], R33 ;  /* 0x000000210e007388 */ /* 0x0047e40000000800 */
.L_x_2410:
[----:B------:R-:W-:Y:S05]  /*11e0*/  BSYNC B0 ;  /* 0x0000000000007941 */ /* 0x000fea0003800000 */
.L_x_2409:
[----:B------:R-:W-:Y:S06]  /*11f0*/  BAR.SYNC.DEFER_BLOCKING 0x0 ;  /* 0x0000000000007b1d */ /* 0x000fec0000010000 */
[----:B0--3--:R0:W1:Y:S04]  /*1200*/  @P6 LDS.64 R32, [R10] ;  /* 0x000000000a206984 */ /* 0x0090680000000a00 */
[----:B------:R0:W2:Y:S04]  /*1210*/  @P6 LDS.64 R30, [R11] ;  /* 0x000000000b1e6984 */ /* 0x0000a80000000a00 */
[----:B------:R-:W-:Y:S06]  /*1220*/  BAR.SYNC.DEFER_BLOCKING 0x0 ;  /* 0x0000000000007b1d */ /* 0x000fec0000010000 */
[----:B------:R-:W-:Y:S05]  /*1230*/  BRA `(.L_x_2407) ;  /* 0x0000018000007947 */ /* 0x000fea0003800000 */
.L_x_2406:
[----:B-1----:R-:W-:Y:S01]  /*1240*/  ISETP.GE.AND P0, PT, R0, c[0x0][0x1e0], PT ;  /* 0x0000780000007a0c */ /* 0x002fe20003f06270 */
[----:B------:R-:W-:-:S12]  /*1250*/  BSSY B0, `(.L_x_2407) ;  /* 0x0000016000007945 */ /* 0x000fd80003800000 */
[----:B------:R-:W-:Y:S05]  /*1260*/  @P0 BRA `(.L_x_2413) ;  /* 0x0000014000000947 */ /* 0x000fea0003800000 */
[----:B------:R-:W0:Y:S01]  /*1270*/  I2F R9, c[0x0][0x1e0] ;  /* 0x0000780000097b06 */ /* 0x000e220000201400 */
[----:B------:R-:W-:-:S07]  /*1280*/  IADD3 R8, -R2, c[0x0][0x1ec], RZ ;  /* 0x00007b0002087a10 */ /* 0x000fce0007ffe1ff */
        /* <DEDUP_REMOVED lines=18> */
.L_x_2413:
[----:B------:R-:W-:Y:S05]  /*13b0*/  BSYNC B0 ;  /* 0x0000000000007941 */ /* 0x000fea0003800000 */
.L_x_2407:
        /* <DEDUP_REMOVED lines=15> */
[----:B------:R-:W-:Y:S02]  /*14b0*/  IMAD R4, R16, 0x2, R3 ;  /* 0x0000000210047824 */ /* 0x000fe400078e0203 */
[----:B------:R-:W-:Y:S02]  /*14c0*/  IMAD.IADD R3, R19, 0x1, R0 ;  /* 0x0000000113037824 */ /* 0x000fe400078e0200 */
[----:B------:R-:W-:-:S04]  /*14d0*/  IMAD.SHL.U32 R0, R4, 0x2, RZ ;  /* 0x0000000204007824 */ /* 0x000fc800078e00ff */
[----:B------:R-:W-:-:S04]  /*14e0*/  IMAD R0, R3, c[0x0][0x1d4], R0 ;  /* 0x0000750003007a24 */ /* 0x000fc800078e0200 */
[----:B------:R-:W-:-:S05]  /*14f0*/  IMAD.WIDE R4, R0, R5, c[0x0][0x198] ;  /* 0x0000660000047625 */ /* 0x000fca00078e0205 */
[----:B------:R0:W-:Y:S02]  /*1500*/  STG.E.64 [R4.64], R30 ;  /* 0x0000001e04007986 */ /* 0x0001e4000c101b24 */
.L_x_2417:
[----:B0-----:R-:W-:Y:S05]  /*1510*/  BSYNC B1 ;  /* 0x0000000000017941 */ /* 0x001fea0003800000 */
.L_x_2416:
[----:B------:R-:W-:Y:S01]  /*1520*/  FFMA.FTZ R41, R30, R32, R7 ;  /* 0x000000201e297223 */ /* 0x000fe20000010007 */
[----:B------:R-:W-:Y:S05]  /*1530*/  BRA.DIV ~URZ, `(.L_x_2418) ;  /* 0x00003e927f007947 */ /* 0x000fea000b800000 */
[----:B------:R0:W1:Y:S02]  /*1540*/  SHFL.BFLY PT, R39, R41, 0x10, 0x1f ;  /* 0x0e001f0029277f89 */ /* 0x00006400000e0000 */
.L_x_2466:
        /* <DEDUP_REMOVED lines=9> */
.L_x_2467:
[----:B-1----:R-:W-:Y:S02]  /*15e0*/  FADD.FTZ R0, R39, R4 ;  /* 0x0000000427007221 */ /* 0x002fe40000010000 */
.L_x_2415:
[----:B------:R-:W-:Y:S05]  /*15f0*/  BSYNC B0 ;  /* 0x0000000000007941 */ /* 0x000fea0003800000 */
.L_x_2414:
[----:B------:R-:W-:Y:S02]  /*1600*/  ISETP.NE.AND P0, PT, R23, RZ, PT ;  /* 0x000000ff1700720c */ /* 0x000fe40003f05270 */
[----:B------:R-:W-:-:S04]  /*1610*/  IADD3 R8, R25, -UR39, RZ ;  /* 0x8000002719087c10 */ /* 0x000fc8000fffe0ff */
[----:B------:R-:W-:-:S07]  /*1620*/  LEA R3, R8, 0x110, 0x2 ;  /* 0x0000011008037811 */ /* 0x000fce00078e10ff */
[----:B0-----:R-:W-:Y:S01]  /*1630*/  @P0 IMAD.MOV.U32 R4, RZ, RZ, -0x800001 ;  /* 0xff7fffffff040424 */ /* 0x001fe200078e00ff */
[----:B------:R-:W-:Y:S05]  /*1640*/  @P0 BRA `(.L_x_2420) ;  /* 0x000000c000000947 */ /* 0x000fea0003800000 */
[----:B------:R-:W-:Y:S01]  /*1650*/  ISETP.NE.U32.AND P0, PT, RZ, c[0x0][0x218], PT ;  /* 0x00008600ff007a0c */ /* 0x000fe20003f05070 */
[----:B------:R-:W-:-:S03]  /*1660*/  FMUL.FTZ R4, R0, c[0x0][0x1f0] ;  /* 0x00007c0000047a20 */ /* 0x000fc60000410000 */
[----:B------:R-:W-:-:S13]  /*1670*/  ISETP.NE.AND.EX P0, PT, RZ, c[0x0][0x21c], PT, P0 ;  /* 0x00008700ff007a0c */ /* 0x000fda0003f05300 */
[----:B------:R-:W-:Y:S05]  /*1680*/  @!P0 BRA `(.L_x_2421) ;  /* 0x0000007000008947 */ /* 0x000fea0003800000 */
[----:B------:R-:W-:Y:S01]  /*1690*/  IMAD.IADD R5, R25, 0x1, -R2 ;  /* 0x0000000119057824 */ /* 0x000fe200078e0a02 */
[----:B------:R-:W-:-:S03]  /*16a0*/  HFMA2.MMA R7, -RZ, RZ, 0, 2.384185791015625e-07 ;  /* 0x00000004ff077435 */ /* 0x000fc600000001ff */
[----:B------:R-:W-:-:S04]  /*16b0*/  IMAD R0, R34, c[0x0][0x220], R5 ;  /* 0x0000880022007a24 */ /* 0x000fc800078e0205 */
[----:B------:R-:W-:-:S04]  /*16c0*/  IMAD R0, R0, c[0x0][0x220], R5 ;  /* 0x0000880000007a24 */ /* 0x000fc800078e0205 */
[----:B------:R-:W-:-:S06]  /*16d0*/  IMAD.WIDE R6, R0, R7, c[0x0][0x218] ;  /* 0x0000860000067625 */ /* 0x000fcc00078e0207 */
[----:B------:R-:W3:Y:S02]  /*16e0*/  LDG.E R7, [R6.64] ;  /* 0x0000002406077981 */ /* 0x000ee4000c1e1900 */
[----:B---3--:R-:W-:-:S05]  /*16f0*/  FADD.FTZ R4, R4, R7 ;  /* 0x0000000704047221 */ /* 0x008fca0000010000 */
.L_x_2421:
[----:B------:R0:W-:Y:S02]  /*1700*/  STS [R3], R4 ;  /* 0x0000000403007388 */ /* 0x0001e40000000800 */
.L_x_2420:
[----:B------:R-:W-:Y:S02]  /*1710*/  WARPSYNC 0xffffffff ;  /* 0xffffffff00007948 */ /* 0x000fe40003800000 */
[----:B------:R-:W-:Y:S01]  /*1720*/  IADD3 R5, R8, 0x7, RZ ;  /* 0x0000000708057810 */ /* 0x000fe20007ffe0ff */
[----:B------:R-:W-:Y:S01]  /*1730*/  BAR.SYNC.DEFER_BLOCKING 0x0 ;  /* 0x0000000000007b1d */ /* 0x000fe20000010000 */
[----:B------:R-:W-:Y:S02]  /*1740*/  SHF.R.S32.HI R0, RZ, 0x1f, R23 ;  /* 0x0000001fff007819 */ /* 0x000fe40000011417 */
[----:B------:R-:W-:Y:S02]  /*1750*/  SHF.R.S32.HI R6, RZ, 0x1f, R5 ;  /* 0x0000001fff067819 */ /* 0x000fe40000011405 */
[----:B------:R-:W-:Y:S01]  /*1760*/  LEA.HI R0, R0, R23, RZ, 0x2 ;  /* 0x0000001700007211 */ /* 0x000fe200078f10ff */
[----:B------:R-:W-:Y:S01]  /*1770*/  BSSY B0, `(.L_x_2422) ;  /* 0x0000148000007945 */ /* 0x000fe20003800000 */
[----:B------:R-:W-:-:S02]  /*1780*/  LEA.HI R6, R6, R5, RZ, 0x3 ;  /* 0x0000000506067211 */ /* 0x000fc400078f18ff */
[----:B-1----:R-:W-:Y:S02]  /*1790*/  LEA.HI.SX32 R32, R0, UR39, 0x1e ;  /* 0x0000002700207c11 */ /* 0x002fe4000f8ff2ff */
[----:B------:R-:W-:Y:S01]  /*17a0*/  LOP3.LUT R5, R6, 0xfffffff8, RZ, 0xc0, !PT ;  /* 0xfffffff806057812 */ /* 0x000fe200078ec0ff */
[----:B------:R-:W-:-:S03]  /*17b0*/  IMAD R6, R29, c[0x0][0x1d0], R34 ;  /* 0x000074001d067a24 */ /* 0x000fc600078e0222 */
[----:B------:R-:W-:Y:S01]  /*17c0*/  IADD3 R5, R5, UR39, RZ ;  /* 0x0000002705057c10 */ /* 0x000fe2000fffe0ff */
[----:B------:R-:W-:-:S03]  /*17d0*/  IMAD R6, R6, 0x30, RZ ;  /* 0x0000003006067824 */ /* 0x000fc600078e02ff */
        /* <DEDUP_REMOVED lines=8> */
[----:B------:R-:W-:Y:S01]  /*1860*/  IMAD R33, R6, c[0x0][0x1d4], R37 ;  /* 0x0000750006217a24 */ /* 0x000fe200078e0225 */
[----:B------:R1:W3:Y:S01]  /*1870*/  LDS R7, [R37.X4+0x10] ;  /* 0x0000100025077984 */ /* 0x0002e20000004800 */
[----:B------:R-:W-:-:S02]  /*1880*/  IMAD R43, R34, c[0x0][0x220], R25 ;  /* 0x00008800222b7a24 */ /* 0x000fc400078e0219 */
[----:B------:R-:W-:Y:S01]  /*1890*/  IMAD.WIDE R34, R34, R35, c[0x0][0x228] ;  /* 0x00008a0022227625 */ /* 0x000fe200078e0223 */
[----:B------:R1:W4:Y:S01]  /*18a0*/  LDS R8, [R37.X4+0x20] ;  /* 0x0000200025087984 */ /* 0x0003220000004800 */
[----:B------:R-:W-:Y:S02]  /*18b0*/  SHF.R.S32.HI R44, RZ, 0x1f, R33 ;  /* 0x0000001fff2c7819 */ /* 0x000fe40000011421 */
[----:B------:R-:W-:Y:S01]  /*18c0*/  IMAD R42, R42, 0x30, RZ ;  /* 0x000000302a2a7824 */ /* 0x000fe200078e02ff */
[----:B------:R1:W0:Y:S04]  /*18d0*/  LDS R9, [R37.X4+0x30] ;  /* 0x0000300025097984 */ /* 0x0002280000004800 */
[----:B------:R1:W2:Y:S04]  /*18e0*/  LDS R10, [R37.X4+0x40] ;  /* 0x00004000250a7984 */ /* 0x0002a80000004800 */
        /* <DEDUP_REMOVED lines=10> */
[----:B--2---:R1:W2:Y:S04]  /*1990*/  LDS R30, [R37.X4+0xf0] ;  /* 0x0000f000251e7984 */ /* 0x0042a80000004800 */
[----:B---34-:R1:W0:Y:S02]  /*19a0*/  LDS R31, [R37.X4+0x100] ;  /* 0x00010000251f7984 */ /* 0x0182240000004800 */
.L_x_2428:
[----:B------:R-:W-:Y:S01]  /*19b0*/  IABS R38, c[0x0][0x1d4] ;  /* 0x0000750000267a13 */ /* 0x000fe20000000000 */
[----:B------:R-:W-:Y:S01]  /*19c0*/  IMAD.MOV.U32 R36, RZ, RZ, RZ ;  /* 0x000000ffff247224 */ /* 0x000fe200078e00ff */
[----:B------:R-:W-:-:S02]  /*19d0*/  IABS R53, R32 ;  /* 0x0000002000357213 */ /* 0x000fc40000000000 */
[----:B------:R-:W3:Y:S01]  /*19e0*/  I2F.RP R39, R38 ;  /* 0x0000002600277306 */ /* 0x000ee20000209400 */
[----:B------:R-:W-:Y:S02]  /*19f0*/  ISETP.GE.AND P1, PT, R32, RZ, PT ;  /* 0x000000ff2000720c */ /* 0x000fe40003f26270 */
[----:B------:R-:W-:-:S05]  /*1a00*/  ISETP.NE.AND P2, PT, RZ, c[0x0][0x1d4], PT ;  /* 0x00007500ff007a0c */ /* 0x000fca0003f45270 */
[----:B---3--:R-:W3:Y:S02]  /*1a10*/  MUFU.RCP R39, R39 ;  /* 0x0000002700277308 */ /* 0x008ee40000001000 */
[----:B-1-3--:R-:W-:-:S06]  /*1a20*/  IADD3 R37, R39, 0xffffffe, RZ ;  /* 0x0ffffffe27257810 */ /* 0x00afcc0007ffe0ff */
[----:B------:R-:W1:Y:S02]  /*1a30*/  F2I.FTZ.U32.TRUNC.NTZ R37, R37 ;  /* 0x0000002500257305 */ /* 0x000e64000021f000 */
[----:B-1----:R-:W-:-:S04]  /*1a40*/  IMAD.MOV R41, RZ, RZ, -R37 ;  /* 0x000000ffff297224 */ /* 0x002fc800078e0a25 */
        /* <DEDUP_REMOVED lines=12> */
[C---:B------:R-:W-:Y:S02]  /*1b10*/  IADD3 R36, R53.reuse, c[0x0][0x1d4], RZ ;  /* 0x0000750035247a10 */ /* 0x040fe40007ffe0ff */
[----:B------:R-:W-:Y:S02]  /*1b20*/  IADD3 R37, P1, R22, R53, RZ ;  /* 0x0000003516257210 */ /* 0x000fe40007f3e0ff */
[C---:B------:R-:W-:Y:S01]  /*1b30*/  IADD3 R65, R36.reuse, c[0x0][0x1d4], RZ ;  /* 0x0000750024417a10 */ /* 0x040fe20007ffe0ff */
[----:B------:R-:W-:Y:S01]  /*1b40*/  IMAD.SHL.U32 R39, R36, 0x4, RZ ;  /* 0x0000000424277824 */ /* 0x000fe200078e00ff */
[----:B------:R-:W-:Y:S02]  /*1b50*/  LEA.HI.X.SX32 R38, R53, R18, 0x1, P1 ;  /* 0x0000001235267211 */ /* 0x000fe400008f0eff */
[----:B------:R-:W-:Y:S01]  /*1b60*/  LEA R36, P1, R37, c[0x0][0x1a8], 0x2 ;  /* 0x00006a0025247a11 */ /* 0x000fe200078210ff */
[----:B------:R-:W-:Y:S01]  /*1b70*/  IMAD.SHL.U32 R41, R65, 0x4, RZ ;  /* 0x0000000441297824 */ /* 0x000fe200078e00ff */
[----:B------:R-:W-:-:S02]  /*1b80*/  ISETP.GE.OR P3, PT, R39, R42, P0 ;  /* 0x0000002a2700720c */ /* 0x000fc40000766670 */
[----:B------:R-:W-:Y:S02]  /*1b90*/  LEA.HI.X R37, R37, c[0x0][0x1ac], R38, 0x2, P1 ;  /* 0x00006b0025257a11 */ /* 0x000fe400008f1426 */
[----:B------:R-:W-:-:S09]  /*1ba0*/  ISETP.GE.OR P4, PT, R41, R42, P0 ;  /* 0x0000002a2900720c */ /* 0x000fd20000786670 */
[----:B------:R-:W3:Y:S04]  /*1bb0*/  @!P3 LDG.E R38, [R36.64] ;  /* 0x000000242426b981 */ /* 0x000ee8000c1e1900 */
[----:B------:R-:W4:Y:S01]  /*1bc0*/  @!P4 LDG.E R40, [R36.64] ;  /* 0x000000242428c981 */ /* 0x000f22000c1e1900 */
[----:B------:R-:W-:-:S05]  /*1bd0*/  IADD3 R65, R65, c[0x0][0x1d4], RZ ;  /* 0x0000750041417a10 */ /* 0x000fca0007ffe0ff */
[----:B------:R-:W-:-:S05]  /*1be0*/  IMAD.SHL.U32 R65, R65, 0x4, RZ ;  /* 0x0000000441417824 */ /* 0x000fca00078e00ff */
[----:B------:R-:W-:-:S13]  /*1bf0*/  ISETP.GE.OR P1, PT, R65, R42, P0 ;  /* 0x0000002a4100720c */ /* 0x000fda0000726670 */
[----:B------:R-:W5:Y:S01]  /*1c00*/  @!P1 LDG.E R52, [R36.64] ;  /* 0x0000002424349981 */ /* 0x000f62000c1e1900 */
[----:B------:R-:W-:-:S04]  /*1c10*/  ISETP.GE.AND P2, PT, R32, R25, PT ;  /* 0x000000192000720c */ /* 0x000fc80003f46270 */
[----:B------:R-:W-:Y:S02]  /*1c20*/  FSEL R47, R47, RZ, P2 ;  /* 0x000000ff2f2f7208 */ /* 0x000fe40001000000 */
[----:B------:R-:W-:Y:S01]  /*1c30*/  FSEL R46, R46, RZ, P2 ;  /* 0x000000ff2e2e7208 */ /* 0x000fe20001000000 */
[----:B---3--:R-:W-:-:S04]  /*1c40*/  @!P3 IMAD R38, R38, c[0x0][0x1d8], RZ ;  /* 0x000076002626ba24 */ /* 0x008fc800078e02ff */
[----:B------:R-:W-:Y:S02]  /*1c50*/  @!P3 IMAD R38, R38, 0x30, RZ ;  /* 0x000000302626b824 */ /* 0x000fe400078e02ff */
[----:B----4-:R-:W-:Y:S02]  /*1c60*/  @!P4 IMAD R40, R40, c[0x0][0x1d8], RZ ;  /* 0x000076002828ca24 */ /* 0x010fe400078e02ff */
[----:B------:R-:W-:Y:S02]  /*1c70*/  @!P3 IMAD R39, R38, c[0x0][0x1d4], R39 ;  /* 0x000075002627ba24 */ /* 0x000fe400078e0227 */
[----:B------:R-:W-:-:S04]  /*1c80*/  @!P4 IMAD R38, R40, 0x30, RZ ;  /* 0x000000302826c824 */ /* 0x000fc800078e02ff */
[----:B------:R-:W-:Y:S01]  /*1c90*/  @!P4 IMAD R38, R38, c[0x0][0x1d4], R41 ;  /* 0x000075002626ca24 */ /* 0x000fe200078e0229 */
[----:B------:R-:W-:-:S04]  /*1ca0*/  @!P3 IADD3 R41, P5, R33, R39, RZ ;  /* 0x000000272129b210 */ /* 0x000fc80007fbe0ff */
[----:B------:R-:W-:Y:S02]  /*1cb0*/  @!P3 LEA.HI.X.SX32 R62, R39, R44, 0x1, P5 ;  /* 0x0000002c273eb211 */ /* 0x000fe400028f0eff */
[----:B------:R-:W-:-:S04]  /*1cc0*/  @!P3 LEA R40, P5, R41, c[0x0][0x198], 0x2 ;  /* 0x000066002928ba11 */ /* 0x000fc800078a10ff */
[----:B------:R-:W-:-:S05]  /*1cd0*/  @!P3 LEA.HI.X R41, R41, c[0x0][0x19c], R62, 0x2, P5 ;  /* 0x000067002929ba11 */ /* 0x000fca00028f143e */
[----:B------:R1:W3:Y:S01]  /*1ce0*/  @!P3 LDG.E R47, [R40.64] ;  /* 0x00000024282fb981 */ /* 0x0002e2000c1e1900 */
[----:B------:R-:W-:-:S04]  /*1cf0*/  @!P4 IADD3 R39, P3, R33, R38, RZ ;  /* 0x000000262127c210 */ /* 0x000fc80007f7e0ff */
[----:B------:R-:W-:Y:S02]  /*1d00*/  @!P4 LEA.HI.X.SX32 R62, R38, R44, 0x1, P3 ;  /* 0x0000002c263ec211 */ /* 0x000fe400018f0eff */
[----:B------:R-:W-:-:S04]  /*1d10*/  @!P4 LEA R38, P3, R39, c[0x0][0x198], 0x2 ;  /* 0x000066002726ca11 */ /* 0x000fc800078610ff */
[----:B------:R-:W-:Y:S01]  /*1d20*/  @!P4 LEA.HI.X R39, R39, c[0x0][0x19c], R62, 0x2, P3 ;  /* 0x000067002727ca11 */ /* 0x000fe200018f143e */
[----:B-----5:R-:W-:Y:S02]  /*1d30*/  @!P1 IMAD R62, R52, c[0x0][0x1d8], RZ ;  /* 0x00007600343e9a24 */ /* 0x020fe400078e02ff */
[----:B------:R-:W-:Y:S02]  /*1d40*/  IMAD.MOV.U32 R52, RZ, RZ, c[0x0][0x1d4] ;  /* 0x00007500ff347624 */ /* 0x000fe400078e00ff */
[----:B------:R-:W-:Y:S01]  /*1d50*/  @!P1 IMAD R64, R62, 0x30, RZ ;  /* 0x000000303e409824 */ /* 0x000fe200078e02ff */
[----:B------:R4:W5:Y:S01]  /*1d60*/  @!P4 LDG.E R46, [R38.64] ;  /* 0x00000024262ec981 */ /* 0x000962000c1e1900 */
[----:B------:R-:W-:Y:S02]  /*1d70*/  IMAD R62, R52, 0x4, R53 ;  /* 0x00000004343e7824 */ /* 0x000fe400078e0235 */
[----:B------:R-:W-:Y:S02]  /*1d80*/  @!P1 IMAD R65, R64, c[0x0][0x1d4], R65 ;  /* 0x0000750040419a24 */ /* 0x000fe400078e0241 */
[C---:B------:R-:W-:Y:S01]  /*1d90*/  IMAD.SHL.U32 R67, R62.reuse, 0x4, RZ ;  /* 0x000000043e437824 */ /* 0x040fe200078e00ff */
[----:B------:R-:W-:-:S04]  /*1da0*/  IADD3 R66, R62, c[0x0][0x1d4], RZ ;  /* 0x000075003e427a10 */ /* 0x000fc80007ffe0ff */
[----:B------:R-:W-:Y:S01]  /*1db0*/  ISETP.GE.OR P5, PT, R67, R42, P0 ;  /* 0x0000002a4300720c */ /* 0x000fe200007a6670 */
[----:B-1----:R-:W-:Y:S01]  /*1dc0*/  IMAD.SHL.U32 R41, R66, 0x4, RZ ;  /* 0x0000000442297824 */ /* 0x002fe200078e00ff */
[----:B----4-:R-:W-:-:S04]  /*1dd0*/  @!P1 IADD3 R39, P3, R33, R65, RZ ;  /* 0x0000004121279210 */ /* 0x010fc80007f7e0ff */
[----:B------:R-:W-:Y:S02]  /*1de0*/  ISETP.GE.OR P4, PT, R41, R42, P0 ;  /* 0x0000002a2900720c */ /* 0x000fe40000786670 */
[----:B------:R-:W-:-:S05]  /*1df0*/  @!P1 LEA.HI.X.SX32 R62, R65, R44, 0x1, P3 ;  /* 0x0000002c413e9211 */ /* 0x000fca00018f0eff */
[----:B------:R-:W4:Y:S01]  /*1e00*/  @!P5 LDG.E R40, [R36.64] ;  /* 0x000000242428d981 */ /* 0x000f22000c1e1900 */
[----:B------:R-:W-:Y:S02]  /*1e10*/  IADD3 R65, R66, c[0x0][0x1d4], RZ ;  /* 0x0000750042417a10 */ /* 0x000fe40007ffe0ff */
[----:B------:R-:W-:-:S03]  /*1e20*/  @!P1 LEA R38, P3, R39, c[0x0][0x198], 0x2 ;  /* 0x0000660027269a11 */ /* 0x000fc600078610ff */
[----:B--2---:R-:W2:Y:S01]  /*1e30*/  @!P4 LDG.E R64, [R36.64] ;  /* 0x000000242440c981 */ /* 0x004ea2000c1e1900 */
[----:B------:R-:W-:Y:S01]  /*1e40*/  IMAD.SHL.U32 R65, R65, 0x4, RZ ;  /* 0x0000000441417824 */ /* 0x000fe200078e00ff */
[----:B------:R-:W-:-:S04]  /*1e50*/  @!P1 LEA.HI.X R39, R39, c[0x0][0x19c], R62, 0x2, P3 ;  /* 0x0000670027279a11 */ /* 0x000fc800018f143e */
[----:B------:R-:W-:-:S13]  /*1e60*/  ISETP.GE.OR P3, PT, R65, R42, P0 ;  /* 0x0000002a4100720c */ /* 0x000fda0000766670 */
[----:B------:R-:W3:Y:S01]  /*1e70*/  @!P3 LDG.E R62, [R36.64] ;  /* 0x00000024243eb981 */ /* 0x000ee2000c1e1900 */
[----:B------:R-:W-:-:S06]  /*1e80*/  FSEL R49, R49, RZ, P2 ;  /* 0x000000ff31317208 */ /* 0x000fcc0001000000 */
[----:B------:R1:W5:Y:S01]  /*1e90*/  @!P1 LDG.E R49, [R38.64] ;  /* 0x0000002426319981 */ /* 0x000362000c1e1900 */
[----:B------:R-:W-:Y:S02]  /*1ea0*/  FSEL R0, R0, RZ, P2 ;  /* 0x000000ff00007208 */ /* 0x000fe40001000000 */
[----:B------:R-:W-:Y:S01]  /*1eb0*/  FSEL R63, R63, RZ, P2 ;  /* 0x000000ff3f3f7208 */ /* 0x000fe20001000000 */
[----:B----4-:R-:W-:-:S04]  /*1ec0*/  @!P5 IMAD R40, R40, c[0x0][0x1d8], RZ ;  /* 0x000076002828da24 */ /* 0x010fc800078e02ff */
[----:B------:R-:W-:Y:S02]  /*1ed0*/  @!P5 IMAD R40, R40, 0x30, RZ ;  /* 0x000000302828d824 */ /* 0x000fe400078e02ff */
[----:B--2---:R-:W-:Y:S02]  /*1ee0*/  @!P4 IMAD R64, R64, c[0x0][0x1d8], RZ ;  /* 0x000076004040ca24 */ /* 0x004fe400078e02ff */
[----:B------:R-:W-:Y:S02]  /*1ef0*/  @!P5 IMAD R67, R40, c[0x0][0x1d4], R67 ;  /* 0x000075002843da24 */ /* 0x000fe400078e0243 */
[----:B------:R-:W-:-:S04]  /*1f00*/  @!P4 IMAD R64, R64, 0x30, RZ ;  /* 0x000000304040c824 */ /* 0x000fc800078e02ff */
[----:B------:R-:W-:Y:S01]  /*1f10*/  @!P4 IMAD R64, R64, c[0x0][0x1d4], R41 ;  /* 0x000075004040ca24 */ /* 0x000fe200078e0229 */
[----:B------:R-:W-:-:S04]  /*1f20*/  @!P5 IADD3 R41, P1, R33, R67, RZ ;  /* 0x000000432129d210 */ /* 0x000fc80007f3e0ff */
[----:B------:R-:W-:Y:S02]  /*1f30*/  @!P5 LEA.HI.X.SX32 R66, R67, R44, 0x1, P1 ;  /* 0x0000002c4342d211 */ /* 0x000fe400008f0eff */
[----:B------:R-:W-:-:S04]  /*1f40*/  @!P5 LEA R40, P1, R41, c[0x0][0x198], 0x2 ;  /* 0x000066002928da11 */ /* 0x000fc800078210ff */
[----:B------:R-:W-:Y:S02]  /*1f50*/  @!P5 LEA.HI.X R41, R41, c[0x0][0x19c], R66, 0x2, P1 ;  /* 0x000067002929da11 */ /* 0x000fe400008f1442 */
[----:B-1----:R-:W-:Y:S01]  /*1f60*/  @!P4 IADD3 R39, P1, R33, R64, RZ ;  /* 0x000000402127c210 */ /* 0x002fe20007f3e0ff */
[----:B---3--:R-:W-:Y:S02]  /*1f70*/  @!P3 IMAD R62, R62, c[0x0][0x1d8], RZ ;  /* 0x000076003e3eba24 */ /* 0x008fe400078e02ff */
[----:B------:R1:W2:Y:S01]  /*1f80*/  @!P5 LDG.E R0, [R40.64] ;  /* 0x000000242800d981 */ /* 0x0002a2000c1e1900 */
[----:B------:R-:W-:Y:S02]  /*1f90*/  @!P4 LEA.HI.X.SX32 R64, R64, R44, 0x1, P1 ;  /* 0x0000002c4040c211 */ /* 0x000fe400008f0eff */
[----:B------:R-:W-:-:S04]  /*1fa0*/  @!P4 LEA R38, P1, R39, c[0x0][0x198], 0x2 ;  /* 0x000066002726ca11 */ /* 0x000fc800078210ff */
[----:B------:R-:W-:Y:S01]  /*1fb0*/  @!P4 LEA.HI.X R39, R39, c[0x0][0x19c], R64, 0x2, P1 ;  /* 0x000067002727ca11 */ /* 0x000fe200008f1440 */
[----:B------:R-:W-:Y:S02]  /*1fc0*/  @!P3 IMAD R64, R62, 0x30, RZ ;  /* 0x000000303e40b824 */ /* 0x000fe400078e02ff */
[----:B------:R-:W-:Y:S02]  /*1fd0*/  IMAD R62, R52, 0x7, R53 ;  /* 0x00000007343e7824 */ /* 0x000fe400078e0235 */
[----:B------:R3:W4:Y:S02]  /*1fe0*/  @!P4 LDG.E R63, [R38.64] ;  /* 0x00000024263fc981 */ /* 0x000724000c1e1900 */
[C---:B------:R-:W-:Y:S01]  /*1ff0*/  IMAD.SHL.U32 R67, R62.reuse, 0x4, RZ ;  /* 0x000000043e437824 */ /* 0x040fe200078e00ff */
[----:B------:R-:W-:-:S04]  /*2000*/  IADD3 R66, R62, c[0x0][0x1d4], RZ ;  /* 0x000075003e427a10 */ /* 0x000fc80007ffe0ff */
[----:B------:R-:W-:Y:S01]  /*2010*/  ISETP.GE.OR P5, PT, R67, R42, P0 ;  /* 0x0000002a4300720c */ /* 0x000fe200007a6670 */
[----:B-1----:R-:W-:-:S05]  /*2020*/  IMAD.SHL.U32 R41, R66, 0x4, RZ ;  /* 0x0000000442297824 */ /* 0x002fca00078e00ff */
[----:B------:R-:W-:Y:S01]  /*2030*/  ISETP.GE.OR P4, PT, R41, R42, P0 ;  /* 0x0000002a2900720c */ /* 0x000fe20000786670 */
[----:B------:R-:W-:-:S06]  /*2040*/  @!P3 IMAD R65, R64, c[0x0][0x1d4], R65 ;  /* 0x000075004041ba24 */ /* 0x000fcc00078e0241 */
[----:B------:R-:W2:Y:S01]  /*2050*/  @!P5 LDG.E R40, [R36.64] ;  /* 0x000000242428d981 */ /* 0x000ea2000c1e1900 */
[----:B------:R-:W-:-:S05]  /*2060*/  @!P3 IADD3 R62, P1, R33, R65, RZ ;  /* 0x00000041213eb210 */ /* 0x000fca0007f3e0ff */
[----:B------:R-:W4:Y:S01]  /*2070*/  @!P4 LDG.E R64, [R36.64] ;  /* 0x000000242440c981 */ /* 0x000f22000c1e1900 */
[----:B------:R-:W-:Y:S02]  /*2080*/  @!P3 LEA.HI.X.SX32 R65, R65, R44, 0x1, P1 ;  /* 0x0000002c4141b211 */ /* 0x000fe400008f0eff */
[----:B---3--:R-:W-:-:S04]  /*2090*/  @!P3 LEA R38, P1, R62, c[0x0][0x198], 0x2 ;  /* 0x000066003e26ba11 */ /* 0x008fc800078210ff */
[----:B------:R-:W-:Y:S02]  /*20a0*/  @!P3 LEA.HI.X R39, R62, c[0x0][0x19c], R65, 0x2, P1 ;  /* 0x000067003e27ba11 */ /* 0x000fe400008f1441 */
[----:B------:R-:W-:-:S05]  /*20b0*/  IADD3 R65, R66, c[0x0][0x1d4], RZ ;  /* 0x0000750042417a10 */ /* 0x000fca0007ffe0ff */
[----:B------:R-:W-:-:S05]  /*20c0*/  IMAD.SHL.U32 R65, R65, 0x4, RZ ;  /* 0x0000000441417824 */ /* 0x000fca00078e00ff */
[----:B------:R-:W-:-:S13]  /*20d0*/  ISETP.GE.OR P1, PT, R65, R42, P0 ;  /* 0x0000002a4100720c */ /* 0x000fda0000726670 */
[----:B------:R-:W3:Y:S01]  /*20e0*/  @!P1 LDG.E R62, [R36.64] ;  /* 0x00000024243e9981 */ /* 0x000ee2000c1e1900 */
[----:B------:R-:W-:-:S06]  /*20f0*/  FSEL R54, R54, RZ, P2 ;  /* 0x000000ff36367208 */ /* 0x000fcc0001000000 */
[----:B------:R1:W5:Y:S01]  /*2100*/  @!P3 LDG.E R54, [R38.64] ;  /* 0x000000242636b981 */ /* 0x000362000c1e1900 */
[----:B------:R-:W-:Y:S02]  /*2110*/  FSEL R48, R48, RZ, P2 ;  /* 0x000000ff30307208 */ /* 0x000fe40001000000 */
[----:B------:R-:W-:Y:S01]  /*2120*/  FSEL R51, R51, RZ, P2 ;  /* 0x000000ff33337208 */ /* 0x000fe20001000000 */
[----:B--2---:R-:W-:-:S04]  /*2130*/  @!P5 IMAD R40, R40, c[0x0][0x1d8], RZ ;  /* 0x000076002828da24 */ /* 0x004fc800078e02ff */
        /* <DEDUP_REMOVED lines=10> */
[----:B------:R-:W-:Y:S02]  /*21e0*/  IMAD.SHL.U32 R67, R53, 0x4, RZ ;  /* 0x0000000435437824 */ /* 0x000fe400078e00ff */
[----:B------:R1:W2:Y:S01]  /*21f0*/  @!P5 LDG.E R51, [R40.64] ;  /* 0x000000242833d981 */ /* 0x0002a2000c1e1900 */
[----:B------:R-:W-:Y:S02]  /*2200*/  @!P4 LEA.HI.X.SX32 R64, R64, R44, 0x1, P3 ;  /* 0x0000002c4040c211 */ /* 0x000fe400018f0eff */
[----:B------:R-:W-:-:S04]  /*2210*/  @!P4 LEA R38, P3, R39, c[0x0][0x198], 0x2 ;  /* 0x000066002726ca11 */ /* 0x000fc800078610ff */
[----:B------:R-:W-:Y:S01]  /*2220*/  @!P4 LEA.HI.X R39, R39, c[0x0][0x19c], R64, 0x2, P3 ;  /* 0x000067002727ca11 */ /* 0x000fe200018f1440 */
[----:B---3--:R-:W-:-:S04]  /*2230*/  @!P1 IMAD R62, R62, c[0x0][0x1d8], RZ ;  /* 0x000076003e3e9a24 */ /* 0x008fc800078e02ff */
[----:B------:R3:W4:Y:S01]  /*2240*/  @!P4 LDG.E R48, [R38.64] ;  /* 0x000000242630c981 */ /* 0x000722000c1e1900 */
[----:B------:R-:W-:Y:S01]  /*2250*/  ISETP.GE.OR P4, PT, R67, R42, P0 ;  /* 0x0000002a4300720c */ /* 0x000fe20000786670 */
[----:B------:R-:W-:Y:S02]  /*2260*/  @!P1 IMAD R62, R62, 0x30, RZ ;  /* 0x000000303e3e9824 */ /* 0x000fe400078e02ff */
[----:B-1----:R-:W-:Y:S02]  /*2270*/  IMAD R40, R52, 0xa, R53 ;  /* 0x0000000a34287824 */ /* 0x002fe400078e0235 */
[----:B------:R-:W-:Y:S02]  /*2280*/  @!P1 IMAD R65, R62, c[0x0][0x1d4], R65 ;  /* 0x000075003e419a24 */ /* 0x000fe400078e0241 */
[----:B------:R-:W-:-:S06]  /*2290*/  IMAD.SHL.U32 R41, R40, 0x4, RZ ;  /* 0x0000000428297824 */ /* 0x000fcc00078e00ff */
[----:B------:R-:W2:Y:S01]  /*22a0*/  @!P4 LDG.E R62, [R36.64] ;  /* 0x00000024243ec981 */ /* 0x000ea2000c1e1900 */
[----:B------:R-:W-:Y:S02]  /*22b0*/  ISETP.GE.OR P3, PT, R41, R42, P0 ;  /* 0x0000002a2900720c */ /* 0x000fe40000766670 */
[----:B------:R-:W-:-:S04]  /*22c0*/  @!P1 IADD3 R64, P5, R33, R65, RZ ;  /* 0x0000004121409210 */ /* 0x000fc80007fbe0ff */
[----:B------:R-:W-:Y:S02]  /*22d0*/  @!P1 LEA.HI.X.SX32 R65, R65, R44, 0x1, P5 ;  /* 0x0000002c41419211 */ /* 0x000fe400028f0eff */
[----:B---3--:R-:W-:-:S04]  /*22e0*/  @!P1 LEA R38, P5, R64, c[0x0][0x198], 0x2 ;  /* 0x0000660040269a11 */ /* 0x008fc800078a10ff */
[----:B------:R-:W-:Y:S02]  /*22f0*/  @!P1 LEA.HI.X R39, R64, c[0x0][0x19c], R65, 0x2, P5 ;  /* 0x0000670040279a11 */ /* 0x000fe400028f1441 */
[----:B------:R-:W3:Y:S01]  /*2300*/  @!P3 LDG.E R64, [R36.64] ;  /* 0x000000242440b981 */ /* 0x000ee2000c1e1900 */
[----:B------:R-:W-:Y:S02]  /*2310*/  IADD3 R40, R40, c[0x0][0x1d4], RZ ;  /* 0x0000750028287a10 */ /* 0x000fe40007ffe0ff */
[----:B------:R-:W-:-:S03]  /*2320*/  FSEL R55, R55, RZ, P2 ;  /* 0x000000ff37377208 */ /* 0x000fc60001000000 */
[----:B------:R-:W-:-:S03]  /*2330*/  IMAD.SHL.U32 R65, R40, 0x4, RZ ;  /* 0x0000000428417824 */ /* 0x000fc600078e00ff */
[----:B------:R1:W4:Y:S02]  /*2340*/  @!P1 LDG.E R55, [R38.64] ;  /* 0x0000002426379981 */ /* 0x000324000c1e1900 */
[----:B------:R-:W-:Y:S02]  /*2350*/  ISETP.GE.OR P1, PT, R65, R42, P0 ;  /* 0x0000002a4100720c */ /* 0x000fe40000726670 */
[----:B------:R-:W-:Y:S01]  /*2360*/  FSEL R50, R50, RZ, P2 ;  /* 0x000000ff32327208 */ /* 0x000fe20001000000 */
[----:B------:R-:W-:Y:S01]  /*2370*/  IMAD R53, R52, 0xd, R53 ;  /* 0x0000000d34357824 */ /* 0x000fe200078e0235 */
[----:B------:R-:W-:Y:S01]  /*2380*/  FSEL R56, R56, RZ, P2 ;  /* 0x000000ff38387208 */ /* 0x000fe20001000000 */
[----:B--2---:R-:W-:-:S04]  /*2390*/  @!P4 IMAD R62, R62, c[0x0][0x1d8], RZ ;  /* 0x000076003e3eca24 */ /* 0x004fc800078e02ff */
[----:B------:R-:W-:-:S04]  /*23a0*/  @!P4 IMAD R62, R62, 0x30, RZ ;  /* 0x000000303e3ec824 */ /* 0x000fc800078e02ff */
[----:B------:R-:W-:Y:S01]  /*23b0*/  @!P4 IMAD R62, R62, c[0x0][0x1d4], R67 ;  /* 0x000075003e3eca24 */ /* 0x000fe200078e0243 */
[----:B------:R-:W-:-:S04]  /*23c0*/  IADD3 R67, R40, c[0x0][0x1d4], RZ ;  /* 0x0000750028437a10 */ /* 0x000fc80007ffe0ff */
[----:B-1----:R-:W-:Y:S01]  /*23d0*/  @!P4 IADD3 R39, P6, R33, R62, RZ ;  /* 0x0000003e2127c210 */ /* 0x002fe20007fde0ff */
[----:B------:R-:W-:-:S03]  /*23e0*/  IMAD.SHL.U32 R67, R67, 0x4, RZ ;  /* 0x0000000443437824 */ /* 0x000fc600078e00ff */
[----:B------:R-:W-:Y:S02]  /*23f0*/  @!P4 LEA.HI.X.SX32 R40, R62, R44, 0x1, P6 ;  /* 0x0000002c3e28c211 */ /* 0x000fe400030f0eff */
[----:B------:R-:W2:Y:S01]  /*2400*/  @!P1 LDG.E R62, [R36.64] ;  /* 0x00000024243e9981 */ /* 0x000ea2000c1e1900 */
[----:B------:R-:W-:Y:S01]  /*2410*/  ISETP.GE.OR P5, PT, R67, R42, P0 ;  /* 0x0000002a4300720c */ /* 0x000fe200007a6670 */
[----:B---3--:R-:W-:Y:S01]  /*2420*/  @!P3 IMAD R64, R64, c[0x0][0x1d8], RZ ;  /* 0x000076004040ba24 */ /* 0x008fe200078e02ff */
[----:B------:R-:W-:-:S03]  /*2430*/  @!P4 LEA R38, P6, R39, c[0x0][0x198], 0x2 ;  /* 0x000066002726ca11 */ /* 0x000fc600078c10ff */
[----:B------:R-:W-:Y:S01]  /*2440*/  @!P3 IMAD R64, R64, 0x30, RZ ;  /* 0x000000304040b824 */ /* 0x000fe200078e02ff */
[----:B------:R-:W-:-:S03]  /*2450*/  @!P4 LEA.HI.X R39, R39, c[0x0][0x19c], R40, 0x2, P6 ;  /* 0x000067002727ca11 */ /* 0x000fc600030f1428 */
[----:B------:R-:W-:Y:S02]  /*2460*/  @!P3 IMAD R41, R64, c[0x0][0x1d4], R41 ;  /* 0x000075004029ba24 */ /* 0x000fe400078e0229 */
[----:B------:R1:W3:Y:S04]  /*2470*/  @!P4 LDG.E R50, [R38.64] ;  /* 0x000000242632c981 */ /* 0x0002e8000c1e1900 */
[----:B------:R-:W3:Y:S01]  /*2480*/  @!P5 LDG.E R64, [R36.64] ;  /* 0x000000242440d981 */ /* 0x000ee2000c1e1900 */
[----:B------:R-:W-:-:S04]  /*2490*/  @!P3 IADD3 R52, P4, R33, R41, RZ ;  /* 0x000000292134b210 */ /* 0x000fc80007f9e0ff */
[----:B------:R-:W-:Y:S02]  /*24a0*/  @!P3 LEA.HI.X.SX32 R41, R41, R44, 0x1, P4 ;  /* 0x0000002c2929b211 */ /* 0x000fe400020f0eff */
[----:B------:R-:W-:-:S04]  /*24b0*/  @!P3 LEA R40, P4, R52, c[0x0][0x198], 0x2 ;  /* 0x000066003428ba11 */ /* 0x000fc800078810ff */
[----:B------:R-:W-:Y:S01]  /*24c0*/  @!P3 LEA.HI.X R41, R52, c[0x0][0x19c], R41, 0x2, P4 ;  /* 0x000067003429ba11 */ /* 0x000fe200020f1429 */
[C---:B------:R-:W-:Y:S01]  /*24d0*/  IMAD.SHL.U32 R52, R53.reuse, 0x4, RZ ;  /* 0x0000000435347824 */ /* 0x040fe200078e00ff */
[----:B------:R-:W-:-:S03]  /*24e0*/  IADD3 R53, R53, c[0x0][0x1d4], RZ ;  /* 0x0000750035357a10 */ /* 0x000fc60007ffe0ff */
[----:B------:R0:W4:Y:S01]  /*24f0*/  @!P3 LDG.E R56, [R40.64] ;  /* 0x000000242838b981 */ /* 0x000122000c1e1900 */
[----:B------:R-:W-:Y:S01]  /*2500*/  ISETP.GE.OR P3, PT, R52, R42, P0 ;  /* 0x0000002a3400720c */ /* 0x000fe20000766670 */
[C---:B------:R-:W-:Y:S01]  /*2510*/  IMAD.SHL.U32 R69, R53.reuse, 0x4, RZ ;  /* 0x0000000435457824 */ /* 0x040fe200078e00ff */
[----:B------:R-:W-:-:S05]  /*2520*/  IADD3 R53, R53, c[0x0][0x1d4], RZ ;  /* 0x0000750035357a10 */ /* 0x000fca0007ffe0ff */
[----:B------:R-:W-:Y:S01]  /*2530*/  IMAD.SHL.U32 R53, R53, 0x4, RZ ;  /* 0x0000000435357824 */ /* 0x000fe200078e00ff */
[----:B------:R-:W-:-:S04]  /*2540*/  ISETP.GE.OR P4, PT, R69, R42, P0 ;  /* 0x0000002a4500720c */ /* 0x000fc80000786670 */
[----:B------:R-:W-:Y:S01]  /*2550*/  ISETP.GE.OR P0, PT, R53, R42, P0 ;  /* 0x0000002a3500720c */ /* 0x000fe20000706670 */
[----:B------:R0:W4:Y:S08]  /*2560*/  @!P3 LDG.E R68, [R36.64] ;  /* 0x000000242444b981 */ /* 0x000130000c1e1900 */
[----:B------:R1:W5:Y:S04]  /*2570*/  @!P4 LDG.E R66, [R36.64] ;  /* 0x000000242442c981 */ /* 0x000368000c1e1900 */
[----:B0-----:R0:W5:Y:S01]  /*2580*/  @!P0 LDG.E R40, [R36.64] ;  /* 0x0000002424288981 */ /* 0x001162000c1e1900 */
[----:B------:R-:W-:-:S02]  /*2590*/  FSEL R57, R57, RZ, P2 ;  /* 0x000000ff39397208 */ /* 0x000fc40001000000 */
[----:B------:R-:W-:Y:S02]  /*25a0*/  FSEL R59, R59, RZ, P2 ;  /* 0x000000ff3b3b7208 */ /* 0x000fe40001000000 */
[----:B------:R-:W-:Y:S02]  /*25b0*/  FSEL R60, R60, RZ, P2 ;  /* 0x000000ff3c3c7208 */ /* 0x000fe40001000000 */
[----:B------:R-:W-:Y:S02]  /*25c0*/  FSEL R61, R61, RZ, P2 ;  /* 0x000000ff3d3d7208 */ /* 0x000fe40001000000 */
[----:B------:R-:W-:Y:S01]  /*25d0*/  FSEL R58, R58, RZ, P2 ;  /* 0x000000ff3a3a7208 */ /* 0x000fe20001000000 */
[----:B--2---:R-:W-:-:S04]  /*25e0*/  @!P1 IMAD R62, R62, c[0x0][0x1d8], RZ ;  /* 0x000076003e3e9a24 */ /* 0x004fc800078e02ff */
[----:B------:R-:W-:-:S04]  /*25f0*/  @!P1 IMAD R62, R62, 0x30, RZ ;  /* 0x000000303e3e9824 */ /* 0x000fc800078e02ff */
[----:B------:R-:W-:-:S05]  /*2600*/  @!P1 IMAD R65, R62, c[0x0][0x1d4], R65 ;  /* 0x000075003e419a24 */ /* 0x000fca00078e0241 */
[----:B-1----:R-:W-:Y:S01]  /*2610*/  @!P1 IADD3 R39, P6, R33, R65, RZ ;  /* 0x0000004121279210 */ /* 0x002fe20007fde0ff */
[----:B---3--:R-:W-:-:S03]  /*2620*/  @!P5 IMAD R64, R64, c[0x0][0x1d8], RZ ;  /* 0x000076004040da24 */ /* 0x008fc600078e02ff */
[----:B------:R-:W-:Y:S02]  /*2630*/  @!P1 LEA.HI.X.SX32 R62, R65, R44, 0x1, P6 ;  /* 0x0000002c413e9211 */ /* 0x000fe400030f0eff */
[----:B------:R-:W-:Y:S01]  /*2640*/  @!P1 LEA R38, P6, R39, c[0x0][0x198], 0x2 ;  /* 0x0000660027269a11 */ /* 0x000fe200078c10ff */
[----:B------:R-:W-:-:S03]  /*2650*/  @!P5 IMAD R64, R64, 0x30, RZ ;  /* 0x000000304040d824 */ /* 0x000fc600078e02ff */
[----:B------:R-:W-:Y:S01]  /*2660*/  @!P1 LEA.HI.X R39, R39, c[0x0][0x19c], R62, 0x2, P6 ;  /* 0x0000670027279a11 */ /* 0x000fe200030f143e */
[----:B------:R-:W-:-:S04]  /*2670*/  @!P5 IMAD R67, R64, c[0x0][0x1d4], R67 ;  /* 0x000075004043da24 */ /* 0x000fc800078e0243 */
[----:B------:R1:W2:Y:S01]  /*2680*/  @!P1 LDG.E R57, [R38.64] ;  /* 0x0000002426399981 */ /* 0x0002a2000c1e1900 */
[----:B0-----:R-:W-:-:S04]  /*2690*/  @!P5 IADD3 R37, P1, R33, R67, RZ ;  /* 0x000000432125d210 */ /* 0x001fc80007f3e0ff */
[----:B------:R-:W-:Y:S02]  /*26a0*/  @!P5 LEA.HI.X.SX32 R62, R67, R44, 0x1, P1 ;  /* 0x0000002c433ed211 */ /* 0x000fe400008f0eff */
[----:B------:R-:W-:-:S04]  /*26b0*/  @!P5 LEA R36, P1, R37, c[0x0][0x198], 0x2 ;  /* 0x000066002524da11 */ /* 0x000fc800078210ff */
[----:B------:R-:W-:Y:S02]  /*26c0*/  @!P5 LEA.HI.X R37, R37, c[0x0][0x19c], R62, 0x2, P1 ;  /* 0x000067002525da11 */ /* 0x000fe400008f143e */
[----:B------:R-:W-:-:S03]  /*26d0*/  ISETP.NE.U32.AND P1, PT, RZ, c[0x0][0x200], PT ;  /* 0x00008000ff007a0c */ /* 0x000fc60003f25070 */
[----:B------:R0:W3:Y:S01]  /*26e0*/  @!P5 LDG.E R59, [R36.64] ;  /* 0x00000024243bd981 */ /* 0x0000e2000c1e1900 */
[----:B------:R-:W-:Y:S01]  /*26f0*/  ISETP.NE.AND.EX P1, PT, RZ, c[0x0][0x204], PT, P1 ;  /* 0x00008100ff007a0c */ /* 0x000fe20003f25310 */
[----:B----4-:R-:W-:-:S04]  /*2700*/  @!P3 IMAD R68, R68, c[0x0][0x1d8], RZ ;  /* 0x000076004444ba24 */ /* 0x010fc800078e02ff */
[----:B------:R-:W-:-:S04]  /*2710*/  @!P3 IMAD R41, R68, 0x30, RZ ;  /* 0x000000304429b824 */ /* 0x000fc800078e02ff */
[----:B------:R-:W-:-:S04]  /*2720*/  @!P3 IMAD R52, R41, c[0x0][0x1d4], R52 ;  /* 0x000075002934ba24 */ /* 0x000fc800078e0234 */
[----:B-1----:R-:W-:Y:S02]  /*2730*/  @P1 SHF.R.S32.HI R39, RZ, 0x1f, R32 ;  /* 0x0000001fff271819 */ /* 0x002fe40000011420 */
[----:B------:R-:W-:Y:S01]  /*2740*/  @P1 IADD3 R38, P5, P6, R32, c[0x0][0x200], R22 ;  /* 0x0000800020261a10 */ /* 0x000fe20007ebe016 */
[----:B-----5:R-:W-:Y:S02]  /*2750*/  @!P4 IMAD R66, R66, c[0x0][0x1d8], RZ ;  /* 0x000076004242ca24 */ /* 0x020fe400078e02ff */
[----:B------:R-:W-:Y:S01]  /*2760*/  @!P0 IMAD R40, R40, c[0x0][0x1d8], RZ ;  /* 0x0000760028288a24 */ /* 0x000fe200078e02ff */
[----:B------:R-:W-:Y:S02]  /*2770*/  @P1 IADD3.X R39, R39, c[0x0][0x204], R18, P5, P6 ;  /* 0x0000810027271a10 */ /* 0x000fe40002fec412 */
[----:B0-----:R-:W-:Y:S01]  /*2780*/  @!P3 IADD3 R37, P5, R33, R52, RZ ;  /* 0x000000342125b210 */ /* 0x001fe20007fbe0ff */
[----:B------:R-:W-:Y:S02]  /*2790*/  @!P4 IMAD R66, R66, 0x30, RZ ;  /* 0x000000304242c824 */ /* 0x000fe400078e02ff */
[----:B------:R-:W-:Y:S01]  /*27a0*/  @!P0 IMAD R36, R40, 0x30, RZ ;  /* 0x0000003028248824 */ /* 0x000fe200078e02ff */
[----:B------:R-:W-:Y:S01]  /*27b0*/  @!P3 LEA.HI.X.SX32 R40, R52, R44, 0x1, P5 ;  /* 0x0000002c3428b211 */ /* 0x000fe200028f0eff */
[----:B------:R-:W-:Y:S01]  /*27c0*/  @!P4 IMAD R69, R66, c[0x0][0x1d4], R69 ;  /* 0x000075004245ca24 */ /* 0x000fe200078e0245 */
[C---:B------:R-:W-:Y:S01]  /*27d0*/  @!P3 LEA R52, P5, R37.reuse, c[0x0][0x198], 0x2 ;  /* 0x000066002534ba11 */ /* 0x040fe200078a10ff */
[----:B------:R-:W-:Y:S01]  /*27e0*/  @!P0 IMAD R36, R36, c[0x0][0x1d4], R53 ;  /* 0x0000750024248a24 */ /* 0x000fe200078e0235 */
[----:B------:R0:W4:Y:S02]  /*27f0*/  @P1 LDG.E.U8 R38, [R38.64] ;  /* 0x0000002426261981 */ /* 0x000124000c1e1100 */
[----:B------:R-:W-:-:S02]  /*2800*/  @!P3 LEA.HI.X R53, R37, c[0x0][0x19c], R40, 0x2, P5 ;  /* 0x000067002535ba11 */ /* 0x000fc400028f1428 */
[C---:B------:R-:W-:Y:S02]  /*2810*/  @!P4 IADD3 R41, P5, R33.reuse, R69, RZ ;  /* 0x000000452129c210 */ /* 0x040fe40007fbe0ff */
[----:B------:R-:W-:Y:S01]  /*2820*/  @!P0 IADD3 R37, P6, R33, R36, RZ ;  /* 0x0000002421258210 */ /* 0x000fe20007fde0ff */
[----:B------:R-:W5:Y:S01]  /*2830*/  @!P3 LDG.E R60, [R52.64] ;  /* 0x00000024343cb981 */ /* 0x000f62000c1e1900 */
[-C--:B------:R-:W-:Y:S02]  /*2840*/  @!P4 LEA.HI.X.SX32 R64, R69, R44.reuse, 0x1, P5 ;  /* 0x0000002c4540c211 */ /* 0x080fe400028f0eff */
[----:B------:R-:W-:Y:S02]  /*2850*/  @!P4 LEA R40, P3, R41, c[0x0][0x198], 0x2 ;  /* 0x000066002928ca11 */ /* 0x000fe400078610ff */
[----:B------:R-:W-:Y:S02]  /*2860*/  @!P0 LEA.HI.X.SX32 R62, R36, R44, 0x1, P6 ;  /* 0x0000002c243e8211 */ /* 0x000fe400030f0eff */
[----:B------:R-:W-:-:S02]  /*2870*/  @!P0 LEA R36, P5, R37, c[0x0][0x198], 0x2 ;  /* 0x0000660025248a11 */ /* 0x000fc400078a10ff */
[----:B------:R-:W-:Y:S02]  /*2880*/  @!P4 LEA.HI.X R41, R41, c[0x0][0x19c], R64, 0x2, P3 ;  /* 0x000067002929ca11 */ /* 0x000fe400018f1440 */
[----:B------:R-:W-:-:S03]  /*2890*/  @!P0 LEA.HI.X R37, R37, c[0x0][0x19c], R62, 0x2, P5 ;  /* 0x0000670025258a11 */ /* 0x000fc600028f143e */
[----:B------:R-:W4:Y:S04]  /*28a0*/  @!P4 LDG.E R61, [R40.64] ;  /* 0x00000024283dc981 */ /* 0x000f28000c1e1900 */
[----:B------:R-:W4:Y:S01]  /*28b0*/  @!P0 LDG.E R58, [R36.64] ;  /* 0x00000024243a8981 */ /* 0x000f22000c1e1900 */
[----:B0-----:R-:W-:-:S04]  /*28c0*/  FMUL.FTZ R39, R8, R47 ;  /* 0x0000002f08277220 */ /* 0x001fc80000410000 */
        /* <DEDUP_REMOVED lines=10> */
[----:B--2---:R-:W-:-:S04]  /*2970*/  FFMA.FTZ R39, R24, R57, R39 ;  /* 0x0000003918277223 */ /* 0x004fc80000010027 */
[----:B---3--:R-:W-:-:S04]  /*2980*/  FFMA.FTZ R39, R28, R59, R39 ;  /* 0x0000003b1c277223 */ /* 0x008fc80000010027 */
[----:B-----5:R-:W-:Y:S01]  /*2990*/  FFMA.FTZ R39, R29, R60, R39 ;  /* 0x0000003c1d277223 */ /* 0x020fe20000010027 */
[----:B----4-:R-:W-:-:S03]  /*29a0*/  ISETP.NE.AND P0, PT, R38, RZ, P1 ;  /* 0x000000ff2600720c */ /* 0x010fc60000f05270 */
[----:B------:R-:W-:-:S04]  /*29b0*/  FFMA.FTZ R39, R30, R61, R39 ;  /* 0x0000003d1e277223 */ /* 0x000fc80000010027 */
[----:B------:R-:W-:Y:S01]  /*29c0*/  FFMA.FTZ R41, R31, R58, R39 ;  /* 0x0000003a1f297223 */ /* 0x000fe20000010027 */
[----:B------:R-:W-:Y:S05]  /*29d0*/  BRA.DIV ~URZ, `(.L_x_2424) ;  /* 0x00002be27f007947 */ /* 0x000fea000b800000 */
[----:B------:R0:W1:Y:S02]  /*29e0*/  SHFL.BFLY PT, R39, R41, 0x2, 0x1f ;  /* 0x0c401f0029277f89 */ /* 0x00006400000e0000 */
.L_x_2468:
[----:B01----:R-:W-:Y:S01]  /*29f0*/  FADD.FTZ R41, R41, R39 ;  /* 0x0000002729297221 */ /* 0x003fe20000010000 */
[----:B------:R-:W-:Y:S05]  /*2a00*/  BRA.DIV ~URZ, `(.L_x_2425) ;  /* 0x00002c127f007947 */ /* 0x000fea000b800000 */
[----:B------:R0:W1:Y:S02]  /*2a10*/  SHFL.BFLY PT, R39, R41, 0x1, 0x1f ;  /* 0x0c201f0029277f89 */ /* 0x00006400000e0000 */
.L_x_2469:
        /* <DEDUP_REMOVED lines=15> */
[----:B------:R-:W-:-:S04]  /*2b10*/  @P1 SEL R38, R2, RZ, !P3 ;  /* 0x000000ff02261207 */ /* 0x000fc80005800000 */
[----:B------:R-:W-:-:S06]  /*2b20*/  @P1 IADD3 R38, R38, R32, -R25 ;  /* 0x0000002026261210 */ /* 0x000fcc0007ffe819 */
[----:B------:R-:W2:Y:S01]  /*2b30*/  @P1 I2F R38, R38 ;  /* 0x0000002600261306 */ /* 0x000ea20000201400 */
[----:B------:R-:W-:Y:S01]  /*2b40*/  FMUL.FTZ R39, R39, c[0x0][0x1f0] ;  /* 0x00007c0027277a20 */ /* 0x000fe20000410000 */
[----:B------:R-:W-:-:S03]  /*2b50*/  IADD3 R52, R32, -UR39, RZ ;  /* 0x8000002720347c10 */ /* 0x000fc6000fffe0ff */
[----:B---3--:R-:W-:-:S04]  /*2b60*/  @P2 FADD.FTZ R39, R39, R36 ;  /* 0x0000002427272221 */ /* 0x008fc80000010000 */
[----:B--2---:R-:W-:-:S05]  /*2b70*/  @P1 FFMA.FTZ R39, R38, R40, R39 ;  /* 0x0000002826271223 */ /* 0x004fca0000010027 */
[----:B------:R1:W-:Y:S01]  /*2b80*/  STS [R52.X4+0x110], R39 ;  /* 0x0001102734007388 */ /* 0x0003e20000004800 */
[----:B------:R-:W-:-:S03]  /*2b90*/  @!P0 FMNMX.FTZ R4, R4, R39, !PT ;  /* 0x0000002704048209 */ /* 0x000fc60007810000 */
.L_x_2427:
[----:B------:R-:W-:Y:S05]  /*2ba0*/  BSYNC B1 ;  /* 0x0000000000017941 */ /* 0x000fea0003800000 */
.L_x_2426:
[----:B------:R-:W-:-:S04]  /*2bb0*/  IADD3 R32, R32, 0x10, RZ ;  /* 0x0000001020207810 */ /* 0x000fc80007ffe0ff */
[----:B------:R-:W-:-:S13]  /*2bc0*/  ISETP.GE.AND P0, PT, R32, R5, PT ;  /* 0x000000052000720c */ /* 0x000fda0003f06270 */
[----:B01----:R-:W-:Y:S01]  /*2bd0*/  @P0 CALL.REL.NOINC `(.L_x_2423) ;  /* 0x0000001000000944 */ /* 0x003fe20003c00000 */
[----:B------:R-:W-:Y:S05]  /*2be0*/  BRA `(.L_x_2428) ;  /* 0xffffedc000007947 */ /* 0x000fea000383ffff */
.L_x_2423:
[----:B------:R-:W-:Y:S05]  /*2bf0*/  BSYNC B0 ;  /* 0x0000000000007941 */ /* 0x000fea0003800000 */
.L_x_2422:
[----:B------:R-:W1:Y:S02]  /*2c00*/  S2R R5, SR_TID.X ;  /* 0x0000000000057919 */ /* 0x000e640000002100 */
[----:B-1----:R-:W-:Y:S01]  /*2c10*/  SHF.R.S32.HI R2, RZ, 0x1f, R5 ;  /* 0x0000001fff027819 */ /* 0x002fe20000011405 */
[----:B------:R-:W-:Y:S05]  /*2c20*/  BRA.DIV ~URZ, `(.L_x_2429) ;  /* 0x00002a527f007947 */ /* 0x000fea000b800000 */
[----:B------:R1:W3:Y:S02]  /*2c30*/  SHFL.BFLY PT, R39, R4, 0x10, 0x1f ;  /* 0x0e001f0004277f89 */ /* 0x0002e400000e0000 */
.L_x_2470:
[----:B---3--:R-:W-:Y:S01]  /*2c40*/  FMNMX.FTZ R41, R39, R4, !PT ;  /* 0x0000000427297209 */ /* 0x008fe20007810000 */
[----:B------:R-:W-:Y:S05]  /*2c50*/  BRA.DIV ~URZ, `(.L_x_2430) ;  /* 0x00002a927f007947 */ /* 0x000fea000b800000 */
[----:B------:R-:W3:Y:S02]  /*2c60*/  SHFL.BFLY PT, R0, R41, 0x8, 0x1f ;  /* 0x0d001f0029007f89 */ /* 0x000ee400000e0000 */
[----:B---3--:R-:W-:-:S05]  /*2c70*/  FMNMX.FTZ R0, R41, R0, !PT ;  /* 0x0000000029007209 */ /* 0x008fca0007810000 */
[----:B------:R3:W4:Y:S02]  /*2c80*/  SHFL.BFLY PT, R39, R0, 0x4, 0x1f ;  /* 0x0c801f0000277f89 */ /* 0x00072400000e0000 */
.L_x_2471:
[----:B------:R-:W-:Y:S01]  /*2c90*/  LEA.HI R2, R2, R5, RZ, 0x5 ;  /* 0x0000000502027211 */ /* 0x000fe200078f28ff */
[----:B------:R-:W-:Y:S01]  /*2ca0*/  WARPSYNC 0xffffffff ;  /* 0xffffffff00007948 */ /* 0x000fe20003800000 */
[----:B----4-:R-:W-:Y:S02]  /*2cb0*/  FMNMX.FTZ R39, R39, R0, !PT ;  /* 0x0000000027277209 */ /* 0x010fe40007810000 */
[----:B01----:R-:W-:-:S05]  /*2cc0*/  LOP3.LUT R4, R2, 0xffffffe0, RZ, 0xc0, !PT ;  /* 0xffffffe002047812 */ /* 0x003fca00078ec0ff */
[----:B------:R-:W-:-:S05]  /*2cd0*/  IMAD.IADD R5, R5, 0x1, -R4 ;  /* 0x0000000105057824 */ /* 0x000fca00078e0a04 */
[----:B------:R-:W-:-:S13]  /*2ce0*/  ISETP.NE.AND P0, PT, R5, RZ, PT ;  /* 0x000000ff0500720c */ /* 0x000fda0003f05270 */
[----:B------:R-:W-:-:S05]  /*2cf0*/  @!P0 SHF.R.S32.HI R2, RZ, 0x5, R2 ;  /* 0x00000005ff028819 */ /* 0x000fca0000011402 */
[----:B------:R0:W-:Y:S02]  /*2d00*/  @!P0 STS [R2.X4], R39 ;  /* 0x0000002702008388 */ /* 0x0001e40000004800 */
[----:B------:R-:W-:Y:S01]  /*2d10*/  BAR.SYNC.DEFER_BLOCKING 0x0 ;  /* 0x0000000000007b1d */ /* 0x000fe20000010000 */
[----:B------:R-:W-:Y:S01]  /*2d20*/  ISETP.GT.AND P0, PT, R5, 0x1, PT ;  /* 0x000000010500780c */ /* 0x000fe20003f04270 */
[----:B---3--:R-:W-:Y:S02]  /*2d30*/  IMAD.MOV.U32 R0, RZ, RZ, -0x800001 ;  /* 0xff7fffffff007424 */ /* 0x008fe400078e00ff */
[----:B0-----:R-:W-:Y:S02]  /*2d40*/  IMAD.MOV.U32 R2, RZ, RZ, RZ ;  /* 0x000000ffff027224 */ /* 0x001fe400078e00ff */
[----:B------:R-:W0:Y:S01]  /*2d50*/  S2R R4, SR_TID.X ;  /* 0x0000000000047919 */ /* 0x000e220000002100 */
[----:B------:R-:W-:Y:S07]  /*2d60*/  BSSY B0, `(.L_x_2431) ;  /* 0x0000021000007945 */ /* 0x000fee0003800000 */
[----:B------:R-:W1:Y:S01]  /*2d70*/  @!P0 LDS R0, [R5.X4] ;  /* 0x0000000005008984 */ /* 0x000e620000004800 */
[----:B0-----:R-:W-:-:S04]  /*2d80*/  IADD3 R4, R4, UR39, RZ ;  /* 0x0000002704047c10 */ /* 0x001fc8000fffe0ff */
[----:B------:R-:W-:Y:S01]  /*2d90*/  ISETP.GT.AND P3, PT, R4, R25, PT ;  /* 0x000000190400720c */ /* 0x000fe20003f64270 */
[----:B-1----:R-:W0:Y:S02]  /*2da0*/  SHFL.BFLY PT, R7, R0, 0x1, 0x1f ;  /* 0x0c201f0000077f89 */ /* 0x002e2400000e0000 */
[----:B0-----:R-:W-:-:S05]  /*2db0*/  FMNMX.FTZ R7, R7, R0, !PT ;  /* 0x0000000007077209 */ /* 0x001fca0007810000 */
[----:B------:R0:W1:Y:S05]  /*2dc0*/  SHFL.IDX PT, R10, R7, RZ, 0x1f ;  /* 0x00001fff070a7589 */ /* 0x00006a00000e0000 */
[----:B------:R-:W-:Y:S05]  /*2dd0*/  @P3 BRA `(.L_x_2432) ;  /* 0x0000019000003947 */ /* 0x000fea0003800000 */
[----:B------:R-:W-:Y:S01]  /*2de0*/  ISETP.NE.U32.AND P0, PT, RZ, c[0x0][0x200], PT ;  /* 0x00008000ff007a0c */ /* 0x000fe20003f05070 */
[----:B------:R-:W-:Y:S02]  /*2df0*/  IMAD.MOV.U32 R2, RZ, RZ, RZ ;  /* 0x000000ffff027224 */ /* 0x000fe400078e00ff */
[----:B------:R-:W-:Y:S01]  /*2e00*/  IMAD.MOV.U32 R0, RZ, RZ, R4 ;  /* 0x000000ffff007224 */ /* 0x000fe200078e0004 */
[----:B------:R-:W-:-:S08]  /*2e10*/  ISETP.NE.AND.EX P0, PT, RZ, c[0x0][0x204], PT, P0 ;  /* 0x00008100ff007a0c */ /* 0x000fd00003f05300 */
.L_x_2436:
[----:B------:R-:W-:Y:S01]  /*2e20*/  IADD3 R5, R0, -UR39, RZ ;  /* 0x8000002700057c10 */ /* 0x000fe2000fffe0ff */
[----:B------:R-:W-:Y:S03]  /*2e30*/  BSSY B1, `(.L_x_2433) ;  /* 0x000000e000017945 */ /* 0x000fe60003800000 */
[----:B------:R-:W-:Y:S01]  /*2e40*/  LEA R12, R5, 0x110, 0x2 ;  /* 0x00000110050c7811 */ /* 0x000fe200078e10ff */
[----:B------:R-:W-:Y:S05]  /*2e50*/  @!P0 BRA `(.L_x_2434) ;  /* 0x0000007000008947 */ /* 0x000fea0003800000 */
[----:B------:R-:W-:Y:S02]  /*2e60*/  SHF.R.S32.HI R5, RZ, 0x1f, R0 ;  /* 0x0000001fff057819 */ /* 0x000fe40000011400 */
[----:B------:R-:W-:-:S04]  /*2e70*/  IADD3 R8, P1, P2, R0, c[0x0][0x200], R22 ;  /* 0x0000800000087a10 */ /* 0x000fc80007a3e016 */
[----:B------:R-:W-:-:S05]  /*2e80*/  IADD3.X R9, R5, c[0x0][0x204], R18, P1, P2 ;  /* 0x0000810005097a10 */ /* 0x000fca0000fe4412 */
[----:B------:R-:W3:Y:S02]  /*2e90*/  LDG.E.U8 R8, [R8.64] ;  /* 0x0000002408087981 */ /* 0x000ee4000c1e1100 */
[----:B---3--:R-:W-:-:S13]  /*2ea0*/  ISETP.NE.AND P1, PT, R8, RZ, PT ;  /* 0x000000ff0800720c */ /* 0x008fda0003f25270 */
[----:B------:R-:W-:Y:S01]  /*2eb0*/  @P1 IMAD.MOV.U32 R5, RZ, RZ, RZ ;  /* 0x000000ffff051224 */ /* 0x000fe200078e00ff */
[----:B------:R-:W-:Y:S05]  /*2ec0*/  @P1 BRA `(.L_x_2435) ;  /* 0x0000004000001947 */ /* 0x000fea0003800000 */
.L_x_2434:
[----:B------:R-:W3:Y:S02]  /*2ed0*/  LDS R5, [R12] ;  /* 0x000000000c057984 */ /* 0x000ee40000000800 */
[----:B-1-3--:R-:W-:-:S04]  /*2ee0*/  FADD.FTZ R5, -R10, R5 ;  /* 0x000000050a057221 */ /* 0x00afc80000010100 */
[----:B------:R-:W-:-:S06]  /*2ef0*/  FMUL.FTZ R5, R5, 1.4426950216293334961 ;  /* 0x3fb8aa3b05057820 */ /* 0x000fcc0000410000 */
[----:B------:R-:W1:Y:S02]  /*2f00*/  MUFU.EX2 R5, R5 ;  /* 0x0000000500057308 */ /* 0x000e640000000800 */
.L_x_2435:
[----:B------:R-:W-:Y:S05]  /*2f10*/  BSYNC B1 ;  /* 0x0000000000017941 */ /* 0x000fea0003800000 */
.L_x_2433:
[----:B-1----:R1:W-:Y:S01]  /*2f20*/  STS [R12], R5 ;  /* 0x000000050c007388 */ /* 0x0023e20000000800 */
[----:B------:R-:W-:Y:S01]  /*2f30*/  IADD3 R0, R0, 0x40, RZ ;  /* 0x0000004000007810 */ /* 0x000fe20007ffe0ff */
[----:B------:R-:W-:-:S03]  /*2f40*/  FADD.FTZ R2, R5, R2 ;  /* 0x0000000205027221 */ /* 0x000fc60000010000 */
[----:B------:R-:W-:-:S13]  /*2f50*/  ISETP.GT.AND P1, PT, R0, R25, PT ;  /* 0x000000190000720c */ /* 0x000fda0003f24270 */
[----:B-1----:R-:W-:Y:S05]  /*2f60*/  @!P1 BRA `(.L_x_2436) ;  /* 0xfffffeb000009947 */ /* 0x002fea000383ffff */
.L_x_2432:
[----:B------:R-:W-:Y:S05]  /*2f70*/  BSYNC B0 ;  /* 0x0000000000007941 */ /* 0x000fea0003800000 */
.L_x_2431:
[----:B------:R-:W3:Y:S01]  /*2f80*/  SHFL.BFLY PT, R5, R2, 0x10, 0x1f ;  /* 0x0e001f0002057f89 */ /* 0x000ee200000e0000 */
[----:B------:R-:W-:Y:S02]  /*2f90*/  ULDC.U8 UR6, c[0x0][0x26c] ;  /* 0x00009b0000067ab9 */ /* 0x000fe40000000000 */
[----:B------:R-:W-:Y:S01]  /*2fa0*/  ISETP.NE.AND P4, PT, RZ, UR6, PT ;  /* 0x00000006ff007c0c */ /* 0x000fe2000bf85270 */
[----:B------:R-:W4:Y:S01]  /*2fb0*/  S2R R11, SR_TID.X ;  /* 0x00000000000b7919 */ /* 0x000f220000002100 */
[----:B------:R-:W-:Y:S02]  /*2fc0*/  UMOV UR4, URZ ;  /* 0x0000003f00047c82 */ /* 0x000fe40008000000 */
[----:B------:R-:W-:Y:S01]  /*2fd0*/  UMOV UR5, URZ ;  /* 0x0000003f00057c82 */ /* 0x000fe20008000000 */
[----:B------:R-:W5:Y:S01]  /*2fe0*/  S2R R12, SR_TID.X ;  /* 0x00000000000c7919 */ /* 0x000f620000002100 */
[----:B---3--:R-:W-:Y:S01]  /*2ff0*/  FADD.FTZ R5, R5, R2 ;  /* 0x0000000205057221 */ /* 0x008fe20000010000 */
[----:B-1--4-:R-:W-:-:S04]  /*3000*/  LOP3.LUT P0, R10, R11, 0x1f, RZ, 0xc0, !PT ;  /* 0x0000001f0b0a7812 */ /* 0x012fc8000780c0ff */
[----:B------:R-:W1:Y:S01]  /*3010*/  SHFL.BFLY PT, R0, R5, 0x8, 0x1f ;  /* 0x0d001f0005007f89 */ /* 0x000e6200000e0000 */
[----:B------:R-:W-:-:S08]  /*3020*/  ISETP.GT.U32.AND P1, PT, R10, 0x1, PT ;  /* 0x000000010a00780c */ /* 0x000fd00003f24070 */
[----:B------:R-:W-:-:S04]  /*3030*/  @!P0 SHF.R.U32.HI R2, RZ, 0x3, R11 ;  /* 0x00000003ff028819 */ /* 0x000fc8000001160b */
[----:B------:R-:W-:Y:S01]  /*3040*/  @!P0 LOP3.LUT R2, R2, 0x1ffffffc, RZ, 0xc0, !PT ;  /* 0x1ffffffc02028812 */ /* 0x000fe200078ec0ff */
[----:B-1----:R-:W-:Y:S01]  /*3050*/  FADD.FTZ R0, R5, R0 ;  /* 0x0000000005007221 */ /* 0x002fe20000010000 */
[----:B-----5:R-:W-:-:S04]  /*3060*/  SHF.R.S32.HI R5, RZ, 0x1f, R12 ;  /* 0x0000001fff057819 */ /* 0x020fc8000001140c */
[----:B0-----:R-:W0:Y:S02]  /*3070*/  SHFL.BFLY PT, R7, R0, 0x4, 0x1f ;  /* 0x0c801f0000077f89 */ /* 0x001e2400000e0000 */
[----:B0-----:R-:W-:Y:S01]  /*3080*/  FADD.FTZ R7, R0, R7 ;  /* 0x0000000700077221 */ /* 0x001fe20000010000 */
[----:B------:R-:W-:-:S04]  /*3090*/  LEA.HI R0, R5, R12, RZ, 0x4 ;  /* 0x0000000c05007211 */ /* 0x000fc800078f20ff */
[----:B------:R-:W0:Y:S01]  /*30a0*/  SHFL.BFLY PT, R8, R7, 0x2, 0x1f ;  /* 0x0c401f0007087f89 */ /* 0x000e2200000e0000 */
[----:B------:R-:W-:Y:S02]  /*30b0*/  LOP3.LUT R5, R0, 0xfffffff0, RZ, 0xc0, !PT ;  /* 0xfffffff000057812 */ /* 0x000fe400078ec0ff */
[----:B------:R-:W-:Y:S01]  /*30c0*/  SHF.R.S32.HI R0, RZ, 0x4, R0 ;  /* 0x00000004ff007819 */ /* 0x000fe20000011400 */
[----:B0-----:R-:W-:Y:S02]  /*30d0*/  FADD.FTZ R8, R7, R8 ;  /* 0x0000000807087221 */ /* 0x001fe40000010000 */
[----:B------:R-:W-:-:S03]  /*30e0*/  IMAD.IADD R7, R12, 0x1, -R5 ;  /* 0x000000010c077824 */ /* 0x000fc600078e0a05 */
[----:B------:R-:W0:Y:S02]  /*30f0*/  SHFL.BFLY PT, R9, R8, 0x1, 0x1f ;  /* 0x0c201f0008097f89 */ /* 0x000e2400000e0000 */
[----:B------:R-:W-:Y:S01]  /*3100*/  ISETP.GT.AND P2, PT, R7, 0xb, PT ;  /* 0x0000000b0700780c */ /* 0x000fe20003f44270 */
[----:B0-----:R-:W-:Y:S01]  /*3110*/  FADD.FTZ R9, R8, R9 ;  /* 0x0000000908097221 */ /* 0x001fe20000010000 */
[----:B------:R-:W-:-:S04]  /*3120*/  SHF.R.S32.HI R8, RZ, 0x1f, R25 ;  /* 0x0000001fff087819 */ /* 0x000fc80000011419 */
[----:B------:R-:W-:Y:S01]  /*3130*/  @!P0 STS [R2+0x8], R9 ;  /* 0x0000080902008388 */ /* 0x000fe20000000800 */
[----:B------:R-:W-:-:S03]  /*3140*/  LEA.HI R8, R8, R25, RZ, 0x2 ;  /* 0x0000001908087211 */ /* 0x000fc600078f10ff */
[----:B------:R-:W-:Y:S01]  /*3150*/  BAR.SYNC.DEFER_BLOCKING 0x0 ;  /* 0x0000000000007b1d */ /* 0x000fe20000010000 */
[----:B------:R-:W-:Y:S02]  /*3160*/  LOP3.LUT R8, R8, 0xfffffffc, RZ, 0xc0, !PT ;  /* 0xfffffffc08087812 */ /* 0x000fe400078ec0ff */
[----:B------:R-:W-:-:S03]  /*3170*/  ISETP.EQ.U32.AND P0, PT, RZ, c[0x0][0x190], PT ;  /* 0x00006400ff007a0c */ /* 0x000fc60003f02070 */
[----:B------:R-:W-:Y:S01]  /*3180*/  IMAD.IADD R5, R25, 0x1, -R8 ;  /* 0x0000000119057824 */ /* 0x000fe200078e0a08 */
[----:B------:R0:W1:Y:S04]  /*3190*/  @!P1 LDS R9, [R10.X4+0x8] ;  /* 0x000008000a099984 */ /* 0x0000680000004800 */
[----:B------:R-:W-:-:S04]  /*31a0*/  ISETP.NE.OR P1, PT, R0, R5, P2 ;  /* 0x000000050000720c */ /* 0x000fc80001725670 */
[----:B------:R-:W-:Y:S01]  /*31b0*/  ISETP.EQ.OR.EX P0, PT, RZ, c[0x0][0x194], P1, P0 ;  /* 0x00006500ff007a0c */ /* 0x000fe20000f02700 */
[----:B0-----:R-:W-:-:S12]  /*31c0*/  CS2R R10, SRZ ;  /* 0x00000000000a7805 */ /* 0x001fd8000001ff00 */
[----:B------:R-:W0:Y:S01]  /*31d0*/  @!P0 S2R R13, SR_CTAID.X ;  /* 0x00000000000d8919 */ /* 0x000e220000002500 */
[----:B------:R-:W-:-:S03]  /*31e0*/  @!P0 IMAD.MOV.U32 R21, RZ, RZ, 0x4 ;  /* 0x00000004ff158424 */ /* 0x000fc600078e00ff */
[----:B-1----:R-:W1:Y:S02]  /*31f0*/  SHFL.BFLY PT, R2, R9, 0x1, 0x1f ;  /* 0x0c201f0009027f89 */ /* 0x002e6400000e0000 */
[----:B-1----:R-:W-:Y:S02]  /*3200*/  FADD.FTZ R5, R2, R9 ;  /* 0x0000000902057221 */ /* 0x002fe40000010000 */
[----:B------:R-:W-:Y:S01]  /*3210*/  IMAD.SHL.U32 R2, R7, 0x4, RZ ;  /* 0x0000000407027824 */ /* 0x000fe200078e00ff */
[----:B------:R-:W-:-:S03]  /*3220*/  CS2R R8, SRZ ;  /* 0x0000000000087805 */ /* 0x000fc6000001ff00 */
[----:B0-----:R-:W-:Y:S01]  /*3230*/  @!P0 IMAD R20, R13, 0x30, R2 ;  /* 0x000000300d148824 */ /* 0x001fe200078e0202 */
[----:B------:R-:W0:Y:S03]  /*3240*/  SHFL.IDX PT, R5, R5, RZ, 0x1f ;  /* 0x00001fff05057589 */ /* 0x000e2600000e0000 */
[----:B------:R-:W-:Y:S01]  /*3250*/  @!P0 IMAD.WIDE R20, R20, R21, c[0x0][0x190] ;  /* 0x0000640014148625 */ /* 0x000fe200078e0215 */
[----:B------:R-:W-:Y:S05]  /*3260*/  @!P4 BRA `(.L_x_2437) ;  /* 0x000000a00000c947 */ /* 0x000fea0003800000 */
[----:B------:R-:W1:Y:S01]  /*3270*/  S2UR UR5, SR_CTAID.X ;  /* 0x00000000000579c3 */ /* 0x000e620000002500 */
[----:B------:R-:W-:Y:S02]  /*3280*/  ULDC UR7, c[0x0][0x1d8] ;  /* 0x0000760000077ab9 */ /* 0x000fe40000000800 */
[----:B------:R-:W-:-:S05]  /*3290*/  ULDC UR4, c[0x0][0x268] ;  /* 0x00009a0000047ab9 */ /* 0x000fca0000000800 */
[----:B------:R-:W1:Y:S02]  /*32a0*/  S2UR UR6, SR_CTAID.Y ;  /* 0x00000000000679c3 */ /* 0x000e640000002600 */
[----:B-1----:R-:W-:-:S03]  /*32b0*/  UIMAD UR5, UR6, UR7, UR5 ;  /* 0x00000007060572a4 */ /* 0x002fc6000f8e0205 */
[----:B------:R-:W-:Y:S02]  /*32c0*/  ULDC UR6, c[0x0][0x1ec] ;  /* 0x00007b0000067ab9 */ /* 0x000fe40000000800 */
[----:B------:R-:W-:-:S03]  /*32d0*/  UIMAD UR4, UR5, UR4, UR6 ;  /* 0x00000004050472a4 */ /* 0x000fc6000f8e0206 */
[----:B------:R-:W-:Y:S02]  /*32e0*/  ULDC UR5, c[0x0][0x1d4] ;  /* 0x0000750000057ab9 */ /* 0x000fe40000000800 */
[----:B------:R-:W-:-:S04]  /*32f0*/  UIMAD UR4, UR4, UR5, URZ ;  /* 0x00000005040472a4 */ /* 0x000fc8000f8e023f */
[----:B------:R-:W-:-:S06]  /*3300*/  USHF.R.S32.HI UR5, URZ, 0x1f, UR4 ;  /* 0x0000001f3f057899 */ /* 0x000fcc0008011404 */
.L_x_2437:
[----:B------:R-:W-:Y:S01]  /*3310*/  BSSY B0, `(.L_x_2438) ;  /* 0x0000011000007945 */ /* 0x000fe20003800000 */
[----:B------:R-:W-:Y:S05]  /*3320*/  @P3 BRA `(.L_x_2439) ;  /* 0x000000f000003947 */ /* 0x000fea0003800000 */
[----:B0-----:R-:W-:-:S04]  /*3330*/  FADD.FTZ R5, R5, 9.9999999747524270788e-07 ;  /* 0x358637bd05057421 */ /* 0x001fc80000010000 */
[----:B------:R0:W1:Y:S03]  /*3340*/  MUFU.RCP R24, R5 ;  /* 0x0000000500187308 */ /* 0x0000660000001000 */
.L_x_2440:
[C---:B0-----:R-:W-:Y:S02]  /*3350*/  IADD3 R5, R4.reuse, -UR39, RZ ;  /* 0x8000002704057c10 */ /* 0x041fe4000fffe0ff */
[C---:B------:R-:W-:Y:S02]  /*3360*/  @P4 IADD3 R13, P3, R4.reuse, UR4, RZ ;  /* 0x00000004040d4c10 */ /* 0x040fe4000ff7e0ff */
[----:B------:R-:W-:Y:S01]  /*3370*/  LEA R15, R5, 0x110, 0x2 ;  /* 0x00000110050f7811 */ /* 0x000fe200078e10ff */
[----:B------:R-:W0:Y:S01]  /*3380*/  LDS R7, [R5.X4+0x110] ;  /* 0x0001100005077984 */ /* 0x000e220000004800 */
[C---:B------:R-:W-:Y:S02]  /*3390*/  @P4 LEA.HI.X.SX32 R14, R4.reuse, UR5, 0x1, P3 ;  /* 0x00000005040e4c11 */ /* 0x040fe400098f0eff */
[----:B------:R-:W-:Y:S02]  /*33a0*/  @P4 LEA R12, P3, R13, c[0x0][0x260], 0x2 ;  /* 0x000098000d0c4a11 */ /* 0x000fe400078610ff */
[----:B------:R-:W-:-:S02]  /*33b0*/  IADD3 R4, R4, 0x40, RZ ;  /* 0x0000004004047810 */ /* 0x000fc40007ffe0ff */
[----:B------:R-:W-:Y:S02]  /*33c0*/  @P4 LEA.HI.X R13, R13, c[0x0][0x264], R14, 0x2, P3 ;  /* 0x000099000d0d4a11 */ /* 0x000fe400018f140e */
[----:B------:R-:W-:Y:S01]  /*33d0*/  ISETP.GT.AND P3, PT, R4, R25, PT ;  /* 0x000000190400720c */ /* 0x000fe20003f64270 */
[----:B01----:R-:W-:-:S05]  /*33e0*/  FMUL.FTZ R7, R7, R24 ;  /* 0x0000001807077220 */ /* 0x003fca0000410000 */
[----:B------:R0:W-:Y:S04]  /*33f0*/  STS [R15], R7 ;  /* 0x000000070f007388 */ /* 0x0001e80000000800 */
[----:B------:R0:W-:Y:S03]  /*3400*/  @P4 STG.E [R12.64], R7 ;  /* 0x000000070c004986 */ /* 0x0001e6000c101924 */
[----:B------:R-:W-:Y:S05]  /*3410*/  @!P3 BRA `(.L_x_2440) ;  /* 0xffffff300000b947 */ /* 0x000fea000383ffff */
.L_x_2439:
[----:B------:R-:W-:Y:S05]  /*3420*/  BSYNC B0 ;  /* 0x0000000000007941 */ /* 0x000fea0003800000 */
.L_x_2438:
[----:B------:R1:W5:Y:S01]  /*3430*/  @!P0 LDG.E.128 R8, [R20.64] ;  /* 0x0000002414088981 */ /* 0x000362000c1e1d00 */
[----:B------:R-:W-:Y:S01]  /*3440*/  BSSY B0, `(.L_x_2441) ;  /* 0x000017c000007945 */ /* 0x000fe20003800000 */
[----:B0-----:R-:W-:Y:S01]  /*3450*/  CS2R R14, SRZ ;  /* 0x00000000000e7805 */ /* 0x001fe2000001ff00 */
[----:B------:R-:W-:Y:S01]  /*3460*/  CS2R R12, SRZ ;  /* 0x00000000000c7805 */ /* 0x000fe2000001ff00 */
[----:B------:R-:W-:Y:S06]  /*3470*/  BAR.SYNC.DEFER_BLOCKING 0x0 ;  /* 0x0000000000007b1d */ /* 0x000fec0000010000 */
[----:B------:R-:W-:Y:S05]  /*3480*/  @P2 BRA `(.L_x_2442) ;  /* 0x0000177000002947 */ /* 0x000fea0003800000 */
[----:B-1----:R-:W-:Y:S01]  /*3490*/  IMNMX R43, R25, c[0x0][0x1d4], PT ;  /* 0x00007500192b7a17 */ /* 0x002fe20003800200 */
[----:B------:R-:W-:Y:S01]  /*34a0*/  IMAD R23, R6, c[0x0][0x1d4], R2 ;  /* 0x0000750006177a24 */ /* 0x000fe200078e0202 */
[----:B------:R-:W-:Y:S01]  /*34b0*/  IADD3 R20, R0, UR39, RZ ;  /* 0x0000002700147c10 */ /* 0x000fe2000fffe0ff */
[----:B------:R-:W-:Y:S01]  /*34c0*/  BSSY B1, `(.L_x_2443) ;  /* 0x0000075000017945 */ /* 0x000fe20003800000 */
[----:B------:R-:W-:Y:S01]  /*34d0*/  CS2R R14, SRZ ;  /* 0x00000000000e7805 */ /* 0x000fe2000001ff00 */
[----:B------:R-:W-:Y:S01]  /*34e0*/  CS2R R12, SRZ ;  /* 0x00000000000c7805 */ /* 0x000fe2000001ff00 */
[----:B------:R-:W-:-:S02]  /*34f0*/  ISETP.GE.AND P0, PT, R20, R43, PT ;  /* 0x0000002b1400720c */ /* 0x000fc40003f06270 */
        /* <DEDUP_REMOVED lines=8> */
[----:B------:R-:W-:-:S04]  /*3580*/  CS2R R14, SRZ ;  /* 0x00000000000e7805 */ /* 0x000fc8000001ff00 */
[----:B------:R-:W-:-:S05]  /*3590*/  IMAD.IADD R5, R4, 0x1, -R5 ;  /* 0x0000000104057824 */ /* 0x000fca00078e0a05 */
[C---:B------:R-:W-:Y:S02]  /*35a0*/  LEA.HI R4, R5.reuse, 0x1, RZ, 0x1e ;  /* 0x0000000105047811 */ /* 0x040fe400078ff0ff */
[----:B------:R-:W-:Y:S02]  /*35b0*/  ISETP.GE.U32.AND P0, PT, R5, 0xc, PT ;  /* 0x0000000c0500780c */ /* 0x000fe40003f06070 */
[----:B------:R-:W-:-:S13]  /*35c0*/  LOP3.LUT P3, R4, R4, 0x3, RZ, 0xc0, !PT ;  /* 0x0000000304047812 */ /* 0x000fda000786c0ff */
[----:B------:R-:W-:Y:S05]  /*35d0*/  @!P3 BRA `(.L_x_2446) ;  /* 0x000001a00000b947 */ /* 0x000fea0003800000 */
[----:B------:R-:W-:Y:S02]  /*35e0*/  IMAD.MOV.U32 R24, RZ, RZ, R4 ;  /* 0x000000ffff187224 */ /* 0x000fe400078e0004 */
[----:B------:R-:W-:Y:S02]  /*35f0*/  IMAD.MOV.U32 R45, RZ, RZ, R20 ;  /* 0x000000ffff2d7224 */ /* 0x000fe400078e0014 */
[----:B------:R-:W-:-:S03]  /*3600*/  IMAD.MOV.U32 R12, RZ, RZ, RZ ;  /* 0x000000ffff0c7224 */ /* 0x000fc600078e00ff */
.L_x_2447:
[----:B------:R-:W-:-:S04]  /*3610*/  IADD3 R4, P3, R22, R45, RZ ;  /* 0x0000002d16047210 */ /* 0x000fc80007f7e0ff */
[----:B------:R-:W-:Y:S02]  /*3620*/  LEA.HI.X.SX32 R5, R45, R18, 0x1, P3 ;  /* 0x000000122d057211 */ /* 0x000fe400018f0eff */
[----:B------:R-:W-:-:S04]  /*3630*/  LEA R28, P3, R4, c[0x0][0x1a8], 0x2 ;  /* 0x00006a00041c7a11 */ /* 0x000fc800078610ff */
[----:B------:R-:W-:-:S05]  /*3640*/  LEA.HI.X R29, R4, c[0x0][0x1ac], R5, 0x2, P3 ;  /* 0x00006b00041d7a11 */ /* 0x000fca00018f1405 */
[----:B------:R-:W3:Y:S01]  /*3650*/  LDG.E R28, [R28.64] ;  /* 0x000000241c1c7981 */ /* 0x000ee2000c1e1900 */
[----:B--2---:R-:W-:-:S06]  /*3660*/  IADD3 R30, R45, -UR39, RZ ;  /* 0x800000272d1e7c10 */ /* 0x004fcc000fffe0ff */
[----:B------:R-:W0:Y:S01]  /*3670*/  LDS R30, [R30.X4+0x110] ;  /* 0x000110001e1e7984 */ /* 0x000e220000004800 */
[----:B---3--:R-:W-:-:S04]  /*3680*/  IMAD R4, R28, c[0x0][0x1d8], RZ ;  /* 0x000076001c047a24 */ /* 0x008fc800078e02ff */
[----:B------:R-:W-:-:S04]  /*3690*/  IMAD R4, R4, c[0x0][0x1d4], R45 ;  /* 0x0000750004047a24 */ /* 0x000fc800078e022d */
[----:B------:R-:W-:-:S05]  /*36a0*/  IMAD R4, R4, 0x30, RZ ;  /* 0x0000003004047824 */ /* 0x000fca00078e02ff */
[----:B------:R-:W-:-:S04]  /*36b0*/  IADD3 R5, P3, R23, R4, RZ ;  /* 0x0000000417057210 */ /* 0x000fc80007f7e0ff */
[----:B------:R-:W-:Y:S02]  /*36c0*/  LEA.HI.X.SX32 R6, R4, R21, 0x1, P3 ;  /* 0x0000001504067211 */ /* 0x000fe400018f0eff */
[----:B------:R-:W-:-:S04]  /*36d0*/  LEA R4, P3, R5, c[0x0][0x1a0], 0x2 ;  /* 0x0000680005047a11 */ /* 0x000fc800078610ff */
[----:B------:R-:W-:-:S06]  /*36e0*/  LEA.HI.X R5, R5, c[0x0][0x1a4], R6, 0x2, P3 ;  /* 0x0000690005057a11 */ /* 0x000fcc00018f1406 */
[----:B------:R-:W0:Y:S01]  /*36f0*/  LDG.E.128 R4, [R4.64] ;  /* 0x0000002404047981 */ /* 0x000e22000c1e1d00 */
        /* <DEDUP_REMOVED lines=8> */
.L_x_2446:
[----:B------:R-:W-:Y:S05]  /*3780*/  BSYNC B2 ;  /* 0x0000000000027941 */ /* 0x000fea0003800000 */
.L_x_2445:
[----:B------:R-:W-:Y:S05]  /*3790*/  @!P0 BRA `(.L_x_2444) ;  /* 0x0000047000008947 */ /* 0x000fea0003800000 */
[C---:B------:R-:W-:Y:S01]  /*37a0*/  LEA R4, R45.reuse, 0x20, 0x2 ;  /* 0x000000202d047811 */ /* 0x040fe200078e10ff */
[----:B------:R-:W-:Y:S01]  /*37b0*/  IMAD.MOV.U32 R47, RZ, RZ, c[0x0][0x1d8] ;  /* 0x00007600ff2f7624 */ /* 0x000fe200078e00ff */
[----:B------:R-:W-:Y:S01]  /*37c0*/  MOV R5, UR39 ;  /* 0x0000002700057c02 */ /* 0x000fe20008000f00 */
[----:B------:R-:W-:Y:S01]  /*37d0*/  IMAD R24, R45, 0x30, RZ ;  /* 0x000000302d187824 */ /* 0x000fe200078e02ff */
[----:B------:R-:W-:Y:S01]  /*37e0*/  IADD3 R51, P0, R22, R45, RZ ;  /* 0x0000002d16337210 */ /* 0x000fe20007f1e0ff */
[----:B------:R-:W-:Y:S02]  /*37f0*/  IMAD R47, R47, c[0x0][0x1d4], RZ ;  /* 0x000075002f2f7a24 */ /* 0x000fe400078e02ff */
[----:B------:R-:W-:Y:S01]  /*3800*/  IMAD R4, R5, -0x4, R4 ;  /* 0xfffffffc05047824 */ /* 0x000fe200078e0204 */
[----:B------:R-:W-:Y:S01]  /*3810*/  LEA.HI.X.SX32 R6, R45, R18, 0x1, P0 ;  /* 0x000000122d067211 */ /* 0x000fe200000f0eff */
[----:B------:R-:W-:Y:S01]  /*3820*/  IMAD R47, R47, 0x30, RZ ;  /* 0x000000302f2f7824 */ /* 0x000fe200078e02ff */
[----:B------:R-:W-:-:S02]  /*3830*/  LEA R40, P0, R51, c[0x0][0x1a8], 0x2 ;  /* 0x00006a0033287a11 */ /* 0x000fc400078010ff */
[----:B------:R-:W-:Y:S02]  /*3840*/  IADD3 R42, R4, 0x110, RZ ;  /* 0x00000110042a7810 */ /* 0x000fe40007ffe0ff */
[----:B------:R-:W-:-:S05]  /*3850*/  LEA.HI.X R51, R51, c[0x0][0x1ac], R6, 0x2, P0 ;  /* 0x00006b0033337a11 */ /* 0x000fca00000f1406 */
.L_x_2448:
        /* <DEDUP_REMOVED lines=27> */
[----:B------:R-:W-:Y:S02]  /*3a10*/  LEA.HI.X R33, R7, c[0x0][0x1a4], R30, 0x2, P3 ;  /* 0x0000690007217a11 */ /* 0x000fe400018f141e */
[----:B------:R-:W-:Y:S01]  /*3a20*/  IADD3 R35, P0, R23, R34, RZ ;  /* 0x0000002217237210 */ /* 0x000fe20007f1e0ff */
[----:B------:R-:W2:Y:S03]  /*3a30*/  LDG.E.128 R4, [R4.64] ;  /* 0x0000002404047981 */ /* 0x000ea6000c1e1d00 */
[----:B------:R-:W-:Y:S01]  /*3a40*/  LEA.HI.X.SX32 R34, R34, R21, 0x1, P0 ;  /* 0x0000001522227211 */ /* 0x000fe200000f0eff */
[----:B------:R-:W1:Y:S01]  /*3a50*/  LDG.E.128 R28, [R28.64] ;  /* 0x000000241c1c7981 */ /* 0x000e62000c1e1d00 */
[----:B------:R-:W-:-:S04]  /*3a60*/  LEA R36, P0, R35, c[0x0][0x1a0], 0x2 ;  /* 0x0000680023247a11 */ /* 0x000fc800078010ff */
[----:B------:R-:W-:Y:S02]  /*3a70*/  LEA.HI.X R37, R35, c[0x0][0x1a4], R34, 0x2, P0 ;  /* 0x0000690023257a11 */ /* 0x000fe400000f1422 */
[----:B------:R-:W3:Y:S04]  /*3a80*/  LDG.E.128 R32, [R32.64] ;  /* 0x0000002420207981 */ /* 0x000ee8000c1e1d00 */
        /* <DEDUP_REMOVED lines=11> */
[-C--:B-1----:R-:W-:Y:S02]  /*3b40*/  FFMA.FTZ R41, R28, R46.reuse, R41 ;  /* 0x0000002e1c297223 */ /* 0x082fe40000010029 */
[-C--:B------:R-:W-:Y:S02]  /*3b50*/  FFMA.FTZ R4, R29, R46.reuse, R4 ;  /* 0x0000002e1d047223 */ /* 0x080fe40000010004 */
[-C--:B------:R-:W-:Y:S02]  /*3b60*/  FFMA.FTZ R5, R30, R46.reuse, R5 ;  /* 0x0000002e1e057223 */ /* 0x080fe40000010005 */
[----:B------:R-:W-:Y:S02]  /*3b70*/  FFMA.FTZ R44, R31, R46, R44 ;  /* 0x0000002e1f2c7223 */ /* 0x000fe4000001002c */
[----:B---3--:R-:W-:-:S02]  /*3b80*/  FFMA.FTZ R41, R32, R48, R41 ;  /* 0x0000003020297223 */ /* 0x008fc40000010029 */
[-C--:B------:R-:W-:Y:S02]  /*3b90*/  FFMA.FTZ R4, R33, R48.reuse, R4 ;  /* 0x0000003021047223 */ /* 0x080fe40000010004 */
[-C--:B------:R-:W-:Y:S02]  /*3ba0*/  FFMA.FTZ R5, R34, R48.reuse, R5 ;  /* 0x0000003022057223 */ /* 0x080fe40000010005 */
[----:B------:R-:W-:Y:S02]  /*3bb0*/  FFMA.FTZ R44, R35, R48, R44 ;  /* 0x00000030232c7223 */ /* 0x000fe4000001002c */
[-C--:B----4-:R-:W-:Y:S02]  /*3bc0*/  FFMA.FTZ R12, R36, R49.reuse, R41 ;  /* 0x00000031240c7223 */ /* 0x090fe40000010029 */
[-C--:B------:R-:W-:Y:S02]  /*3bd0*/  FFMA.FTZ R13, R37, R49.reuse, R4 ;  /* 0x00000031250d7223 */ /* 0x080fe40000010004 */
[----:B------:R-:W-:-:S02]  /*3be0*/  FFMA.FTZ R14, R38, R49, R5 ;  /* 0x00000031260e7223 */ /* 0x000fc40000010005 */
[----:B------:R-:W-:Y:S01]  /*3bf0*/  FFMA.FTZ R15, R39, R49, R44 ;  /* 0x00000031270f7223 */ /* 0x000fe2000001002c */
[----:B------:R-:W-:Y:S05]  /*3c00*/  @!P0 BRA `(.L_x_2448) ;  /* 0xfffffc5000008947 */ /* 0x000fea000383ffff */
.L_x_2444:
[----:B------:R-:W-:Y:S05]  /*3c10*/  BSYNC B1 ;  /* 0x0000000000017941 */ /* 0x000fea0003800000 */
.L_x_2443:
[----:B------:R-:W-:-:S13]  /*3c20*/  ISETP.GE.AND P0, PT, R20, R25, PT ;  /* 0x000000191400720c */ /* 0x000fda0003f06270 */
[----:B------:R-:W-:Y:S05]  /*3c30*/  @P0 BRA `(.L_x_2442) ;  /* 0x00000fc000000947 */ /* 0x000fea0003800000 */
[----:B------:R-:W-:Y:S01]  /*3c40*/  LOP3.LUT R4, RZ, R0, RZ, 0x33, !PT ;  /* 0x00000000ff047212 */ /* 0x000fe200078e33ff */
[----:B------:R-:W-:Y:S03]  /*3c50*/  BSSY B1, `(.L_x_2449) ;  /* 0x0000039000017945 */ /* 0x000fe60003800000 */
[----:B------:R-:W-:-:S04]  /*3c60*/  IADD3 R32, R25, -UR39, R4 ;  /* 0x8000002719207c10 */ /* 0x000fc8000fffe004 */
[----:B------:R-:W-:-:S04]  /*3c70*/  LEA.HI R4, R32, 0x1, RZ, 0x1e ;  /* 0x0000000120047811 */ /* 0x000fc800078ff0ff */
[----:B------:R-:W-:-:S13]  /*3c80*/  LOP3.LUT P0, R4, R4, 0x3, RZ, 0xc0, !PT ;  /* 0x0000000304047812 */ /* 0x000fda000780c0ff */
[----:B------:R-:W-:Y:S05]  /*3c90*/  @!P0 BRA `(.L_x_2450) ;  /* 0x0000034000008947 */ /* 0x000fea0003800000 */
[----:B------:R-:W-:Y:S01]  /*3ca0*/  IMAD.MOV.U32 R24, RZ, RZ, R4 ;  /* 0x000000ffff187224 */ /* 0x000fe200078e0004 */
[----:B--2---:R-:W-:Y:S02]  /*3cb0*/  LEA R30, R0, 0x110, 0x2 ;  /* 0x00000110001e7811 */ /* 0x004fe400078e10ff */
.L_x_2453:
[----:B------:R-:W-:Y:S01]  /*3cc0*/  ISETP.GE.AND P3, PT, R20, c[0x0][0x1d4], PT ;  /* 0x0000750014007a0c */ /* 0x000fe20003f66270 */
[----:B------:R-:W-:Y:S01]  /*3cd0*/  BSSY B2, `(.L_x_2451) ;  /* 0x000002d000027945 */ /* 0x000fe20003800000 */
[----:B------:R-:W-:-:S04]  /*3ce0*/  IADD3 R24, R24, -0x1, RZ ;  /* 0xffffffff18187810 */ /* 0x000fc80007ffe0ff */
[----:B------:R-:W-:-:S07]  /*3cf0*/  ISETP.NE.AND P0, PT, R24, RZ, PT ;  /* 0x000000ff1800720c */ /* 0x000fce0003f05270 */
        /* <DEDUP_REMOVED lines=14> */
[----:B------:R-:W0:Y:S02]  /*3de0*/  LDS R31, [R30] ;  /* 0x000000001e1f7984 */ /* 0x000e240000000800 */
        /* <DEDUP_REMOVED lines=22> */
[----:B------:R-:W0:Y:S02]  /*3f50*/  LDG.E.128 R4, [R4.64] ;  /* 0x0000002404047981 */ /* 0x000e24000c1e1d00 */
[-C--:B0-----:R-:W-:Y:S02]  /*3f60*/  FFMA.FTZ R12, R4, R31.reuse, R12 ;  /* 0x0000001f040c7223 */ /* 0x081fe4000001000c */
[-C--:B------:R-:W-:Y:S02]  /*3f70*/  FFMA.FTZ R13, R5, R31.reuse, R13 ;  /* 0x0000001f050d7223 */ /* 0x080fe4000001000d */
[-C--:B------:R-:W-:Y:S02]  /*3f80*/  FFMA.FTZ R14, R6, R31.reuse, R14 ;  /* 0x0000001f060e7223 */ /* 0x080fe4000001000e */
[----:B------:R-:W-:Y:S02]  /*3f90*/  FFMA.FTZ R15, R7, R31, R15 ;  /* 0x0000001f070f7223 */ /* 0x000fe4000001000f */
.L_x_2452:
[----:B------:R-:W-:Y:S05]  /*3fa0*/  BSYNC B2 ;  /* 0x0000000000027941 */ /* 0x000fea0003800000 */
.L_x_2451:
[----:B------:R-:W-:Y:S02]  /*3fb0*/  IADD3 R20, R20, 0x4, RZ ;  /* 0x0000000414147810 */ /* 0x000fe40007ffe0ff */
[----:B------:R-:W-:Y:S01]  /*3fc0*/  IADD3 R30, R30, 0x10, RZ ;  /* 0x000000101e1e7810 */ /* 0x000fe20007ffe0ff */
[----:B------:R-:W-:Y:S05]  /*3fd0*/  @P0 BRA `(.L_x_2453) ;  /* 0xfffffce000000947 */ /* 0x000fea000383ffff */
.L_x_2450:
[----:B------:R-:W-:Y:S05]  /*3fe0*/  BSYNC B1 ;  /* 0x0000000000017941 */ /* 0x000fea0003800000 */
.L_x_2449:
[----:B------:R-:W-:-:S13]  /*3ff0*/  ISETP.GE.U32.AND P0, PT, R32, 0xc, PT ;  /* 0x0000000c2000780c */ /* 0x000fda0003f06070 */
[----:B------:R-:W-:Y:S05]  /*4000*/  @!P0 BRA `(.L_x_2442) ;  /* 0x00000bf000008947 */ /* 0x000fea0003800000 */
[----:B------:R-:W-:Y:S01]  /*4010*/  LEA R4, R20, 0x20, 0x2 ;  /* 0x0000002014047811 */ /* 0x000fe200078e10ff */
[----:B------:R-:W-:-:S04]  /*4020*/  IMAD.U32 R5, RZ, RZ, UR39 ;  /* 0x00000027ff057e24 */ /* 0x000fc8000f8e00ff */
[----:B------:R-:W-:-:S05]  /*4030*/  IMAD R4, R5, -0x4, R4 ;  /* 0xfffffffc05047824 */ /* 0x000fca00078e0204 */
[----:B------:R-:W-:Y:S02]  /*4040*/  IADD3 R24, R4, 0x110, RZ ;  /* 0x0000011004187810 */ /* 0x000fe40007ffe0ff */
.L_x_2462:
[C---:B------:R-:W-:Y:S01]  /*4050*/  ISETP.GE.AND P5, PT, R20.reuse, c[0x0][0x1d4], PT ;  /* 0x0000750014007a0c */ /* 0x040fe20003fa6270 */
[----:B------:R-:W-:Y:S01]  /*4060*/  BSSY B1, `(.L_x_2454) ;  /* 0x0000031000017945 */ /* 0x000fe20003800000 */
[C---:B------:R-:W-:Y:S02]  /*4070*/  IADD3 R33, R20.reuse, 0x4, RZ ;  /* 0x0000000414217810 */ /* 0x040fe40007ffe0ff */
[C---:B------:R-:W-:Y:S02]  /*4080*/  IADD3 R32, R20.reuse, 0x8, RZ ;  /* 0x0000000814207810 */ /* 0x040fe40007ffe0ff */
[----:B--2---:R-:W-:Y:S02]  /*4090*/  IADD3 R31, R20, 0xc, RZ ;  /* 0x0000000c141f7810 */ /* 0x004fe40007ffe0ff */
[----:B------:R-:W-:Y:S02]  /*40a0*/  ISETP.GE.AND P0, PT, R33, c[0x0][0x1d4], PT ;  /* 0x0000750021007a0c */ /* 0x000fe40003f06270 */
[----:B------:R-:W-:-:S02]  /*40b0*/  ISETP.GE.AND P3, PT, R32, c[0x0][0x1d4], PT ;  /* 0x0000750020007a0c */ /* 0x000fc40003f66270 */
[----:B------:R-:W-:Y:S01]  /*40c0*/  ISETP.GE.AND P4, PT, R31, c[0x0][0x1d4], PT ;  /* 0x000075001f007a0c */ /* 0x000fe20003f86270 */
[----:B------:R-:W-:Y:S07]  /*40d0*/  @!P5 BRA `(.L_x_2455) ;  /* 0x000002900000d947 */ /* 0x000fee0003800000 */
[----:B------:R-:W-:Y:S02]  /*40e0*/  IABS R7, c[0x0][0x1d4] ;  /* 0x0000750000077a13 */ /* 0x000fe40000000000 */
[----:B------:R-:W-:Y:S02]  /*40f0*/  IABS R30, R20 ;  /* 0x00000014001e7213 */ /* 0x000fe40000000000 */
[----:B------:R-:W0:Y:S08]  /*4100*/  I2F.RP R6, R7 ;  /* 0x0000000700067306 */ /* 0x000e300000209400 */
        /* <DEDUP_REMOVED lines=8> */
[----:B------:R-:W0:Y:S02]  /*4190*/  LDS R30, [R24+-0x20] ;  /* 0xffffe000181e7984 */ /* 0x000e240000000800 */
[----:B------:R-:W-:-:S04]  /*41a0*/  IMAD.HI.U32 R4, R4, R5, RZ ;  /* 0x0000000504047227 */ /* 0x000fc800078e00ff */
[----:B------:R-:W-:-:S04]  /*41b0*/  IMAD.MOV R4, RZ, RZ, -R4 ;  /* 0x000000ffff047224 */ /* 0x000fc800078e0a04 */
        /* <DEDUP_REMOVED lines=27> */
.L_x_2455:
[----:B------:R-:W-:Y:S05]  /*4370*/  BSYNC B1 ;  /* 0x0000000000017941 */ /* 0x000fea0003800000 */
.L_x_2454:
[----:B------:R-:W-:Y:S01]  /*4380*/  BSSY B1, `(.L_x_2456) ;  /* 0x000002b000017945 */ /* 0x000fe20003800000 */
[----:B------:R-:W-:Y:S05]  /*4390*/  @!P0 BRA `(.L_x_2457) ;  /* 0x0000029000008947 */ /* 0x000fea0003800000 */
[----:B------:R-:W-:Y:S02]  /*43a0*/  IABS R7, c[0x0][0x1d4] ;  /* 0x0000750000077a13 */ /* 0x000fe40000000000 */
[----:B------:R-:W-:-:S02]  /*43b0*/  IABS R30, R33 ;  /* 0x00000021001e7213 */ /* 0x000fc40000000000 */
        /* <DEDUP_REMOVED lines=39> */
.L_x_2457:
[----:B------:R-:W-:Y:S05]  /*4630*/  BSYNC B1 ;  /* 0x0000000000017941 */ /* 0x000fea0003800000 */
.L_x_2456:
        /* <DEDUP_REMOVED lines=43> */
.L_x_2459:
[----:B------:R-:W-:Y:S05]  /*48f0*/  BSYNC B1 ;  /* 0x0000000000017941 */ /* 0x000fea0003800000 */
.L_x_2458:
        /* <DEDUP_REMOVED lines=15> */
[----:B------:R-:W0:Y:S02]  /*49f0*/  LDS R30, [R24+0x10] ;  /* 0x00001000181e7984 */ /* 0x000e240000000800 */
        /* <DEDUP_REMOVED lines=27> */
.L_x_2461:
[----:B------:R-:W-:Y:S05]  /*4bb0*/  BSYNC B1 ;  /* 0x0000000000017941 */ /* 0x000fea0003800000 */
.L_x_2460:
[----:B------:R-:W-:Y:S02]  /*4bc0*/  IADD3 R20, R20, 0x10, RZ ;  /* 0x0000001014147810 */ /* 0x000fe40007ffe0ff */
[----:B------:R-:W-:-:S02]  /*4bd0*/  IADD3 R24, R24, 0x40, RZ ;  /* 0x0000004018187810 */ /* 0x000fc40007ffe0ff */
[----:B------:R-:W-:-:S13]  /*4be0*/  ISETP.GE.AND P0, PT, R20, R25, PT ;  /* 0x000000191400720c */ /* 0x000fda0003f06270 */
[----:B------:R-:W-:Y:S05]  /*4bf0*/  @!P0 BRA `(.L_x_2462) ;  /* 0xfffff45000008947 */ /* 0x000fea000383ffff */
.L_x_2442:
[----:B-1----:R-:W-:Y:S05]  /*4c00*/  BSYNC B0 ;  /* 0x0000000000007941 */ /* 0x002fea0003800000 */
.L_x_2441:
[----:B------:R-:W0:Y:S01]  /*4c10*/  S2R R4, SR_TID.X ;  /* 0x0000000000047919 */ /* 0x000e220000002100 */
[----:B------:R-:W-:Y:S01]  /*4c20*/  BSSY B0, `(.L_x_2463) ;  /* 0x000003b000007945 */ /* 0x000fe20003800000 */
[----:B0-----:R-:W-:-:S04]  /*4c30*/  IADD3 R4, R4, 0xf, RZ ;  /* 0x0000000f04047810 */ /* 0x001fc80007ffe0ff */
[----:B------:R-:W-:Y:S01]  /*4c40*/  ISETP.GT.U32.OR P0, PT, R4, 0x1e, P2 ;  /* 0x0000001e0400780c */ /* 0x000fe20001704470 */
[----:B------:R-:W-:Y:S07]  /*4c50*/  @P1 BRA `(.L_x_2464) ;  /* 0x0000037000001947 */ /* 0x000fee0003800000 */
[----:B------:R-:W-:Y:S01]  /*4c60*/  ULDC.64 UR4, c[0x0][0x240] ;  /* 0x0000900000047ab9 */ /* 0x000fe20000000a00 */
[----:B------:R-:W-:Y:S01]  /*4c70*/  MOV R4, c[0x0][0x258] ;  /* 0x0000960000047a02 */ /* 0x000fe20000000f00 */
[----:B------:R-:W-:Y:S01]  /*4c80*/  UISETP.NE.U32.AND UP0, UPT, URZ, UR4, UPT ;  /* 0x000000043f00728c */ /* 0x000fe2000bf05070 */
[----:B------:R-:W-:Y:S01]  /*4c90*/  IMAD.MOV.U32 R21, RZ, RZ, 0x4 ;  /* 0x00000004ff157424 */ /* 0x000fe200078e00ff */
[----:B------:R-:W0:Y:S01]  /*4ca0*/  LDS R3, [R3] ;  /* 0x0000000003037984 */ /* 0x000e220000000800 */
[----:B------:R-:W-:Y:S01]  /*4cb0*/  ISETP.NE.AND P3, PT, R4, 0x2, PT ;  /* 0x000000020400780c */ /* 0x000fe20003f65270 */
[----:B------:R-:W-:Y:S01]  /*4cc0*/  UISETP.NE.AND.EX UP0, UPT, URZ, UR5, UPT, UP0 ;  /* 0x000000053f00728c */ /* 0x000fe2000bf05300 */
[----:B------:R-:W-:-:S05]  /*4cd0*/  IMAD.IADD R4, R17, 0x1, R2 ;  /* 0x0000000111047824 */ /* 0x000fca00078e0202 */
[----:B------:R-:W-:-:S06]  /*4ce0*/  PLOP3.LUT P4, PT, PT, PT, UP0, 0x80, 0x0 ;  /* 0x000000000000781c */ /* 0x000fcc0003f8f008 */
[C---:B------:R-:W-:Y:S01]  /*4cf0*/  @!P3 IADD3 R24, P1, R4.reuse, c[0x0][0x188], RZ ;  /* 0x000062000418ba10 */ /* 0x040fe20007f3e0ff */
[----:B------:R1:W3:Y:S03]  /*4d00*/  @!P3 LDG.E R26, [R26.64+0x4] ;  /* 0x000004241a1ab981 */ /* 0x0002e6000c1e1900 */
[----:B------:R-:W-:-:S03]  /*4d10*/  @!P3 LEA.HI.X.SX32 R25, R4, c[0x0][0x18c], 0x1, P1 ;  /* 0x000063000419ba11 */ /* 0x000fc600008f0eff */
[----:B------:R-:W4:Y:S04]  /*4d20*/  @P4 S2R R18, SR_CTAID.X ;  /* 0x0000000000124919 */ /* 0x000f280000002500 */
[----:B--2---:R-:W2:Y:S01]  /*4d30*/  @!P3 LDG.E R24, [R24.64] ;  /* 0x000000241818b981 */ /* 0x004ea2000c1e1900 */
[----:B----4-:R-:W4:Y:S01]  /*4d40*/  @P4 R2UR UR4, R18 ;  /* 0x00000000120443c2 */ /* 0x010f2200000e0000 */
[----:B------:R-:W-:Y:S01]  /*4d50*/  ULDC UR5, c[0x0][0x1d8] ;  /* 0x0000760000057ab9 */ /* 0x000fe20000000800 */
[----:B------:R-:W-:Y:S01]  /*4d60*/  @P3 IMAD.WIDE R4, R4, R21, c[0x0][0x188] ;  /* 0x0000620004043625 */ /* 0x000fe200078e0215 */
[----:B----4-:R-:W-:-:S06]  /*4d70*/  @UP0 UIMAD UR4, UR38, UR5, UR4 ;  /* 0x00000005260402a4 */ /* 0x010fcc000f8e0204 */
[----:B------:R-:W-:-:S04]  /*4d80*/  IMAD.U32 R7, RZ, RZ, UR4 ;  /* 0x00000004ff077e24 */ /* 0x000fc8000f8e00ff */
[----:B------:R-:W-:Y:S02]  /*4d90*/  @P4 IMAD R20, R7, 0x30, R2 ;  /* 0x0000003007144824 */ /* 0x000fe400078e0202 */
[----:B------:R-:W4:Y:S02]  /*4da0*/  @P3 LDG.E.128 R4, [R4.64] ;  /* 0x0000002404043981 */ /* 0x000f24000c1e1d00 */
[----:B------:R-:W-:-:S06]  /*4db0*/  @P4 IMAD.WIDE R20, R20, R21, c[0x0][0x238] ;  /* 0x00008e0014144625 */ /* 0x000fcc00078e0215 */
[----:B------:R-:W4:Y:S01]  /*4dc0*/  @P4 LDG.E.128 R20, [R20.64] ;  /* 0x0000002414144981 */ /* 0x000f22000c1e1d00 */
[----:B-1----:R-:W-:Y:S02]  /*4dd0*/  IMAD R27, R19, c[0x0][0x1d4], R2 ;  /* 0x00007500131b7a24 */ /* 0x002fe400078e0202 */
[----:B------:R-:W-:-:S03]  /*4de0*/  IMAD R16, R16, 0x30, RZ ;  /* 0x0000003010107824 */ /* 0x000fc600078e02ff */
[----:B------:R-:W-:Y:S02]  /*4df0*/  SHF.R.S32.HI R31, RZ, 0x1f, R27 ;  /* 0x0000001fff1f7819 */ /* 0x000fe4000001141b */
[----:B------:R-:W-:Y:S02]  /*4e00*/  IADD3 R27, P1, R16, R27, RZ ;  /* 0x0000001b101b7210 */ /* 0x000fe40007f3e0ff */
[----:B--2---:R-:W-:Y:S02]  /*4e10*/  @!P3 PRMT R18, R24, 0x9910, RZ ;  /* 0x000099101812b816 */ /* 0x004fe400000000ff */
[----:B------:R-:W-:Y:S02]  /*4e20*/  @!P3 SHF.R.U32.HI R25, RZ, 0x18, R24 ;  /* 0x00000018ff19b819 */ /* 0x000fe40000011618 */
[----:B------:R-:W-:Y:S02]  /*4e30*/  @!P3 SHF.R.S32.HI R18, RZ, 0x8, R18 ;  /* 0x00000008ff12b819 */ /* 0x000fe40000011412 */
[----:B------:R-:W-:Y:S01]  /*4e40*/  @!P3 SHF.R.U32.HI R17, RZ, 0x10, R24 ;  /* 0x00000010ff11b819 */ /* 0x000fe20000011618 */
[----:B------:R1:W3:Y:S08]  /*4e50*/  @!P3 I2F.S8 R28, R24 ;  /* 0x00000018001cb306 */ /* 0x0002f00000001400 */
[----:B------:R2:W0:Y:S08]  /*4e60*/  @!P3 I2F.S8 R29, R17 ;  /* 0x00000011001db306 */ /* 0x0004300000001400 */
[----:B------:R-:W0:Y:S08]  /*4e70*/  @!P3 I2F.S8 R25, R25 ;  /* 0x000000190019b306 */ /* 0x000e300000001400 */
[----:B------:R-:W0:Y:S01]  /*4e80*/  @!P3 I2F.S16 R18, R18 ;  /* 0x000000120012b306 */ /* 0x000e220000101400 */
[----:B-1----:R-:W-:-:S02]  /*4e90*/  LEA.HI.X.SX32 R24, R16, R31, 0x1, P1 ;  /* 0x0000001f10187211 */ /* 0x002fc400008f0eff */
[----:B------:R-:W-:-:S04]  /*4ea0*/  LEA R16, P1, R27, c[0x0][0x1a0], 0x2 ;  /* 0x000068001b107a11 */ /* 0x000fc800078210ff */
[----:B--2---:R-:W-:Y:S01]  /*4eb0*/  LEA.HI.X R17, R27, c[0x0][0x1a4], R24, 0x2, P1 ;  /* 0x000069001b117a11 */ /* 0x004fe200008f1418 */
[-C--:B---3--:R-:W-:Y:S02]  /*4ec0*/  @!P3 FMUL.FTZ R4, R28, R26.reuse ;  /* 0x0000001a1c04b220 */ /* 0x088fe40000410000 */
[-C--:B0-----:R-:W-:Y:S02]  /*4ed0*/  @!P3 FMUL.FTZ R6, R29, R26.reuse ;  /* 0x0000001a1d06b220 */ /* 0x081fe40000410000 */
[-C--:B------:R-:W-:Y:S02]  /*4ee0*/  @!P3 FMUL.FTZ R7, R25, R26.reuse ;  /* 0x0000001a1907b220 */ /* 0x080fe40000410000 */
[----:B------:R-:W-:Y:S02]  /*4ef0*/  @!P3 FMUL.FTZ R5, R18, R26 ;  /* 0x0000001a1205b220 */ /* 0x000fe40000410000 */
[----:B----45:R-:W-:Y:S02]  /*4f00*/  FADD.FTZ R4, R4, R8 ;  /* 0x0000000804047221 */ /* 0x030fe40000010000 */
[----:B------:R-:W-:-:S02]  /*4f10*/  FADD.FTZ R6, R6, R10 ;  /* 0x0000000a06067221 */ /* 0x000fc40000010000 */
[----:B------:R-:W-:Y:S02]  /*4f20*/  FADD.FTZ R7, R7, R11 ;  /* 0x0000000b07077221 */ /* 0x000fe40000010000 */
        /* <DEDUP_REMOVED lines=10> */
.L_x_2464:
[----:B------:R-:W-:Y:S05]  /*4fd0*/  BSYNC B0 ;  /* 0x0000000000007941 */ /* 0x000fea0003800000 */
.L_x_2463:
[----:B------:R-:W-:Y:S06]  /*4fe0*/  BAR.SYNC.DEFER_BLOCKING 0x0 ;  /* 0x0000000000007b1d */ /* 0x000fec0000010000 */
[----:B------:R-:W-:Y:S05]  /*4ff0*/  @P2 BRA `(.L_x_2465) ;  /* 0x0000019000002947 */ /* 0x000fea0003800000 */
[----:B-----5:R-:W1:Y:S01]  /*5000*/  S2R R8, SR_TID.X ;  /* 0x0000000000087919 */ /* 0x020e620000002100 */
[----:B------:R-:W-:Y:S01]  /*5010*/  IMAD R0, R0, 0x30, R2 ;  /* 0x0000003000007824 */ /* 0x000fe200078e0202 */
[----:B------:R-:W-:Y:S01]  /*5020*/  WARPSYNC 0xffffffff ;  /* 0xffffffff00007948 */ /* 0x000fe20003800000 */
[----:B-1----:R-:W-:-:S02]  /*5030*/  LOP3.LUT R3, R8, 0xffffffe0, RZ, 0xc0, !PT ;  /* 0xffffffe008037812 */ /* 0x002fc400078ec0ff */
[C---:B------:R-:W-:Y:S02]  /*5040*/  ISETP.GT.AND P3, PT, R8.reuse, 0x1f, PT ;  /* 0x0000001f0800780c */ /* 0x040fe40003f64270 */
[----:B------:R-:W-:Y:S02]  /*5050*/  ISETP.NE.AND P1, PT, R3, 0x20, PT ;  /* 0x000000200300780c */ /* 0x000fe40003f25270 */
[C---:B------:R-:W-:Y:S02]  /*5060*/  LOP3.LUT R3, R8.reuse, 0xfffffff0, RZ, 0xc0, !PT ;  /* 0xfffffff008037812 */ /* 0x040fe400078ec0ff */
[----:B------:R-:W-:-:S09]  /*5070*/  ISETP.GT.AND P2, PT, R8, 0xf, PT ;  /* 0x0000000f0800780c */ /* 0x000fd20003f44270 */
[----:B------:R-:W-:Y:S04]  /*5080*/  @!P1 STS.128 [R0.X4+-0x70], R12 ;  /* 0xffff900c00009388 */ /* 0x000fe80000004c00 */
[----:B------:R-:W-:Y:S01]  /*5090*/  BAR.SYNC.DEFER_BLOCKING 0x0 ;  /* 0x0000000000007b1d */ /* 0x000fe20000010000 */
[----:B------:R-:W-:-:S05]  /*50a0*/  ISETP.NE.AND P1, PT, R3, 0x10, PT ;  /* 0x000000100300780c */ /* 0x000fca0003f25270 */
[----:B0-----:R-:W0:Y:S02]  /*50b0*/  @!P3 LDS.128 R4, [R0.X4+0x110] ;  /* 0x000110000004b984 */ /* 0x001e240000004c00 */
        /* <DEDUP_REMOVED lines=13> */
.L_x_2465:
[----:B------:R-:W-:Y:S05]  /*5190*/  @P0 EXIT ;  /* 0x000000000000094d */ /* 0x000fea0003800000 */
[----:B------:R-:W-:-:S05]  /*51a0*/  IMAD.MOV.U32 R0, RZ, RZ, c[0x0][0x258] ;  /* 0x00009600ff007624 */ /* 0x000fca00078e00ff */
[----:B------:R-:W-:-:S13]  /*51b0*/  ISETP.NE.AND P0, PT, R0, 0x2, PT ;  /* 0x000000020000780c */ /* 0x000fda0003f05270 */
[----:B0-----:R-:W-:Y:S02]  /*51c0*/  @P0 IMAD.IADD R4, R19, 0x1, R2 ;  /* 0x0000000113040824 */ /* 0x001fe400078e0202 */
[----:B------:R-:W-:-:S04]  /*51d0*/  @P0 IMAD.MOV.U32 R5, RZ, RZ, 0x4 ;  /* 0x00000004ff050424 */ /* 0x000fc800078e00ff */
[----:B------:R-:W-:-:S05]  /*51e0*/  @P0 IMAD.WIDE R4, R4, R5, c[0x0][0x160] ;  /* 0x0000580004040625 */ /* 0x000fca00078e0205 */
[----:B------:R0:W-:Y:S01]  /*51f0*/  @P0 STG.E.128 [R4.64], R12 ;  /* 0x0000000c04000986 */ /* 0x0001e2000c101d24 */
[----:B------:R-:W-:Y:S05]  /*5200*/  @P0 EXIT ;  /* 0x000000000000094d */ /* 0x000fea0003800000 */
[----:B0-----:R-:W-:Y:S02]  /*5210*/  IMAD.MOV.U32 R4, RZ, RZ, c[0x0][0x250] ;  /* 0x00009400ff047624 */ /* 0x001fe400078e00ff */
[----:B------:R-:W-:-:S05]  /*5220*/  IMAD.MOV.U32 R5, RZ, RZ, c[0x0][0x254] ;  /* 0x00009500ff057624 */ /* 0x000fca00078e00ff */
[----:B------:R-:W3:Y:S01]  /*5230*/  LDG.E R4, [R4.64] ;  /* 0x0000002404047981 */ /* 0x000ee2000c1e1900 */
[----:B------:R-:W-:-:S05]  /*5240*/  IMAD.IADD R19, R19, 0x1, R2 ;  /* 0x0000000113137824 */ /* 0x000fca00078e0202 */
[----:B------:R-:W-:Y:S01]  /*5250*/  IADD3 R2, P0, R19, c[0x0][0x160], RZ ;  /* 0x0000580013027a10 */ /* 0x000fe20007f1e0ff */
[C---:B---3--:R-:W-:Y:S02]  /*5260*/  FMUL.FTZ R12, R4.reuse, R12 ;  /* 0x0000000c040c7220 */ /* 0x048fe40000410000 */
[C---:B------:R-:W-:Y:S02]  /*5270*/  FMUL.FTZ R13, R4.reuse, R13 ;  /* 0x0000000d040d7220 */ /* 0x040fe40000410000 */
[C---:B------:R-:W-:Y:S02]  /*5280*/  FMUL.FTZ R14, R4.reuse, R14 ;  /* 0x0000000e040e7220 */ /* 0x040fe40000410000 */
[----:B------:R-:W0:Y:S01]  /*5290*/  F2I.S8.NTZ R12, R12 ;  /* 0x0000000c000c7305 */ /* 0x000e220000202100 */
[----:B------:R-:W-:-:S07]  /*52a0*/  FMUL.FTZ R15, R4, R15 ;  /* 0x0000000f040f7220 */ /* 0x000fce0000410000 */
[----:B------:R-:W1:Y:S08]  /*52b0*/  F2I.S8.NTZ R13, R13 ;  /* 0x0000000d000d7305 */ /* 0x000e700000202100 */
[----:B------:R-:W3:Y:S01]  /*52c0*/  F2I.S8.NTZ R14, R14 ;  /* 0x0000000e000e7305 */ /* 0x000ee20000202100 */
[----:B0-----:R-:W-:-:S04]  /*52d0*/  PRMT R0, R12, 0x8880, RZ ;  /* 0x000088800c007816 */ /* 0x001fc800000000ff */
[----:B------:R-:W-:-:S03]  /*52e0*/  PRMT R0, R0, 0x7710, RZ ;  /* 0x0000771000007816 */ /* 0x000fc600000000ff */
[----:B------:R-:W0:Y:S01]  /*52f0*/  F2I.S8.NTZ R15, R15 ;  /* 0x0000000f000f7305 */ /* 0x000e220000202100 */
[----:B-1----:R-:W-:Y:S02]  /*5300*/  PRMT R3, R13, 0x8880, RZ ;  /* 0x000088800d037816 */ /* 0x002fe400000000ff */
[----:B------:R-:W-:Y:S02]  /*5310*/  LOP3.LUT R0, R0, 0xff, RZ, 0xc0, !PT ;  /* 0x000000ff00007812 */ /* 0x000fe400078ec0ff */
[----:B------:R-:W-:Y:S02]  /*5320*/  PRMT R3, R3, 0x7710, RZ ;  /* 0x0000771003037816 */ /* 0x000fe400000000ff */
[----:B---3--:R-:W-:Y:S02]  /*5330*/  PRMT R4, R14, 0x8880, RZ ;  /* 0x000088800e047816 */ /* 0x008fe400000000ff */
        /* <DEDUP_REMOVED lines=9> */
.L_x_2418:
[----:B------:R-:W-:Y:S01]  /*53d0*/  IMAD.MOV.U32 R40, RZ, RZ, 0x10 ;  /* 0x00000010ff287424 */ /* 0x000fe200078e00ff */
[----:B------:R-:W-:Y:S01]  /*53e0*/  MOV R36, 0x5420 ;  /* 0x0000542000247802 */ /* 0x000fe20000000f00 */
[----:B------:R-:W-:Y:S02]  /*53f0*/  IMAD.MOV.U32 R39, RZ, RZ, 0x1f ;  /* 0x0000001fff277424 */ /* 0x000fe400078e00ff */
[----:B------:R-:W-:Y:S02]  /*5400*/  IMAD.MOV.U32 R38, RZ, RZ, -0x1 ;  /* 0xffffffffff267424 */ /* 0x000fe400078e00ff */
[----:B------:R-:W-:Y:S05]  /*5410*/  CALL.REL.NOINC `($__internal_20_$__cuda_sm70_shflsync_bfly_p) ;  /* 0x000003a000007944 */ /* 0x000fea0003c00000 */
[----:B01----:R-:W-:Y:S05]  /*5420*/  BRA `(.L_x_2466) ;  /* 0xffffc12000007947 */ /* 0x003fea000383ffff */
.L_x_2419:
[----:B------:R-:W-:Y:S01]  /*5430*/  IMAD.MOV.U32 R40, RZ, RZ, 0x8 ;  /* 0x00000008ff287424 */ /* 0x000fe200078e00ff */
[----:B------:R-:W-:Y:S01]  /*5440*/  MOV R36, 0x5480 ;  /* 0x0000548000247802 */ /* 0x000fe20000000f00 */
[----:B------:R-:W-:Y:S02]  /*5450*/  IMAD.MOV.U32 R39, RZ, RZ, 0x1f ;  /* 0x0000001fff277424 */ /* 0x000fe400078e00ff */
[----:B------:R-:W-:Y:S02]  /*5460*/  IMAD.MOV.U32 R38, RZ, RZ, -0x1 ;  /* 0xffffffffff267424 */ /* 0x000fe400078e00ff */
[----:B------:R-:W-:Y:S05]  /*5470*/  CALL.REL.NOINC `($__internal_20_$__cuda_sm70_shflsync_bfly_p) ;  /* 0x0000034000007944 */ /* 0x000fea0003c00000 */
[----:B01----:R-:W-:Y:S01]  /*5480*/  FADD.FTZ R41, R41, R39 ;  /* 0x0000002729297221 */ /* 0x003fe20000010000 */
[----:B------:R-:W-:Y:S01]  /*5490*/  MOV R36, 0x54e0 ;  /* 0x000054e000247802 */ /* 0x000fe20000000f00 */
[----:B------:R-:W-:-:S02]  /*54a0*/  IMAD.MOV.U32 R40, RZ, RZ, 0x4 ;  /* 0x00000004ff287424 */ /* 0x000fc400078e00ff */
[----:B------:R-:W-:Y:S02]  /*54b0*/  IMAD.MOV.U32 R39, RZ, RZ, 0x1f ;  /* 0x0000001fff277424 */ /* 0x000fe400078e00ff */
[----:B------:R-:W-:Y:S02]  /*54c0*/  IMAD.MOV.U32 R38, RZ, RZ, -0x1 ;  /* 0xffffffffff267424 */ /* 0x000fe400078e00ff */
[----:B------:R-:W-:Y:S05]  /*54d0*/  CALL.REL.NOINC `($__internal_20_$__cuda_sm70_shflsync_bfly_p) ;  /* 0x000002e000007944 */ /* 0x000fea0003c00000 */
[----:B01----:R-:W-:Y:S01]  /*54e0*/  FADD.FTZ R41, R41, R39 ;  /* 0x0000002729297221 */ /* 0x003fe20000010000 */
[----:B------:R-:W-:Y:S01]  /*54f0*/  MOV R36, 0x5540 ;  /* 0x0000554000247802 */ /* 0x000fe20000000f00 */
[----:B------:R-:W-:Y:S02]  /*5500*/  IMAD.MOV.U32 R40, RZ, RZ, 0x2 ;  /* 0x00000002ff287424 */ /* 0x000fe400078e00ff */
[----:B------:R-:W-:Y:S02]  /*5510*/  IMAD.MOV.U32 R39, RZ, RZ, 0x1f ;  /* 0x0000001fff277424 */ /* 0x000fe400078e00ff */
[----:B------:R-:W-:Y:S02]  /*5520*/  IMAD.MOV.U32 R38, RZ, RZ, -0x1 ;  /* 0xffffffffff267424 */ /* 0x000fe400078e00ff */
[----:B------:R-:W-:Y:S05]  /*5530*/  CALL.REL.NOINC `($__internal_20_$__cuda_sm70_shflsync_bfly_p) ;  /* 0x0000028000007944 */ /* 0x000fea0003c00000 */
[----:B-1----:R-:W-:Y:S01]  /*5540*/  FADD.FTZ R4, R41, R39 ;  /* 0x0000002729047221 */ /* 0x002fe20000010000 */
[----:B------:R-:W-:Y:S01]  /*5550*/  MOV R36, 0x55b0 ;  /* 0x000055b000247802 */ /* 0x000fe20000000f00 */
[----:B0-----:R-:W-:-:S02]  /*5560*/  IMAD.MOV.U32 R40, RZ, RZ, 0x1 ;  /* 0x00000001ff287424 */ /* 0x001fc400078e00ff */
[----:B------:R-:W-:Y:S02]  /*5570*/  IMAD.MOV.U32 R39, RZ, RZ, 0x1f ;  /* 0x0000001fff277424 */ /* 0x000fe400078e00ff */
[----:B------:R-:W-:Y:S02]  /*5580*/  IMAD.MOV.U32 R38, RZ, RZ, -0x1 ;  /* 0xffffffffff267424 */ /* 0x000fe400078e00ff */
[----:B------:R-:W-:Y:S02]  /*5590*/  IMAD.MOV.U32 R41, RZ, RZ, R4 ;  /* 0x000000ffff297224 */ /* 0x000fe400078e0004 */
[----:B------:R-:W-:Y:S05]  /*55a0*/  CALL.REL.NOINC `($__internal_20_$__cuda_sm70_shflsync_bfly_p) ;  /* 0x0000021000007944 */ /* 0x000fea0003c00000 */
[----:B01----:R-:W-:Y:S05]  /*55b0*/  BRA `(.L_x_2467) ;  /* 0xffffc02000007947 */ /* 0x003fea000383ffff */
.L_x_2424:
[----:B------:R-:W-:Y:S01]  /*55c0*/  IMAD.MOV.U32 R40, RZ, RZ, 0x2 ;  /* 0x00000002ff287424 */ /* 0x000fe200078e00ff */
[----:B------:R-:W-:Y:S01]  /*55d0*/  MOV R36, 0x5610 ;  /* 0x0000561000247802 */ /* 0x000fe20000000f00 */
[----:B------:R-:W-:Y:S02]  /*55e0*/  IMAD.MOV.U32 R39, RZ, RZ, 0x1f ;  /* 0x0000001fff277424 */ /* 0x000fe400078e00ff */
[----:B------:R-:W-:Y:S02]  /*55f0*/  IMAD.MOV.U32 R38, RZ, RZ, -0x1 ;  /* 0xffffffffff267424 */ /* 0x000fe400078e00ff */
[----:B------:R-:W-:Y:S05]  /*5600*/  CALL.REL.NOINC `($__internal_20_$__cuda_sm70_shflsync_bfly_p) ;  /* 0x000001b000007944 */ /* 0x000fea0003c00000 */
[----:B01----:R-:W-:Y:S05]  /*5610*/  BRA `(.L_x_2468) ;  /* 0xffffd3d000007947 */ /* 0x003fea000383ffff */
.L_x_2425:
[----:B------:R-:W-:Y:S01]  /*5620*/  IMAD.MOV.U32 R40, RZ, RZ, 0x1 ;  /* 0x00000001ff287424 */ /* 0x000fe200078e00ff */
[----:B------:R-:W-:Y:S01]  /*5630*/  MOV R36, 0x5670 ;  /* 0x0000567000247802 */ /* 0x000fe20000000f00 */
[----:B------:R-:W-:-:S02]  /*5640*/  IMAD.MOV.U32 R39, RZ, RZ, 0x1f ;  /* 0x0000001fff277424 */ /* 0x000fc400078e00ff */
[----:B------:R-:W-:Y:S02]  /*5650*/  IMAD.MOV.U32 R38, RZ, RZ, -0x1 ;  /* 0xffffffffff267424 */ /* 0x000fe400078e00ff */
[----:B------:R-:W-:Y:S05]  /*5660*/  CALL.REL.NOINC `($__internal_20_$__cuda_sm70_shflsync_bfly_p) ;  /* 0x0000015000007944 */ /* 0x000fea0003c00000 */
[----:B01----:R-:W-:Y:S05]  /*5670*/  BRA `(.L_x_2469) ;  /* 0xffffd3a000007947 */ /* 0x003fea000383ffff */
.L_x_2429:
[----:B------:R-:W-:Y:S01]  /*5680*/  IMAD.MOV.U32 R41, RZ, RZ, R4 ;  /* 0x000000ffff297224 */ /* 0x000fe200078e0004 */
[----:B------:R-:W-:Y:S01]  /*5690*/  MOV R36, 0x56e0 ;  /* 0x000056e000247802 */ /* 0x000fe20000000f00 */
[----:B------:R-:W-:Y:S02]  /*56a0*/  IMAD.MOV.U32 R40, RZ, RZ, 0x10 ;  /* 0x00000010ff287424 */ /* 0x000fe400078e00ff */
[----:B------:R-:W-:Y:S02]  /*56b0*/  IMAD.MOV.U32 R39, RZ, RZ, 0x1f ;  /* 0x0000001fff277424 */ /* 0x000fe400078e00ff */
[----:B------:R-:W-:Y:S02]  /*56c0*/  IMAD.MOV.U32 R38, RZ, RZ, -0x1 ;  /* 0xffffffffff267424 */ /* 0x000fe400078e00ff */
[----:B0-2---:R-:W-:Y:S05]  /*56d0*/  CALL.REL.NOINC `($__internal_20_$__cuda_sm70_shflsync_bfly_p) ;  /* 0x000000e000007944 */ /* 0x005fea0003c00000 */
[----:B01----:R-:W-:Y:S05]  /*56e0*/  BRA `(.L_x_2470) ;  /* 0xffffd55000007947 */ /* 0x003fea000383ffff */
.L_x_2430:
[----:B------:R-:W-:Y:S01]  /*56f0*/  IMAD.MOV.U32 R40, RZ, RZ, 0x8 ;  /* 0x00000008ff287424 */ /* 0x000fe200078e00ff */
[----:B------:R-:W-:Y:S01]  /*5700*/  MOV R36, 0x5740 ;  /* 0x0000574000247802 */ /* 0x000fe20000000f00 */
[----:B------:R-:W-:Y:S02]  /*5710*/  IMAD.MOV.U32 R39, RZ, RZ, 0x1f ;  /* 0x0000001fff277424 */ /* 0x000fe400078e00ff */
[----:B------:R-:W-:-:S02]  /*5720*/  IMAD.MOV.U32 R38, RZ, RZ, -0x1 ;  /* 0xffffffffff267424 */ /* 0x000fc400078e00ff */
[----:B012---:R-:W-:Y:S05]  /*5730*/  CALL.REL.NOINC `($__internal_20_$__cuda_sm70_shflsync_bfly_p) ;  /* 0x0000008000007944 */ /* 0x007fea0003c00000 */
[----:B-1----:R-:W-:Y:S01]  /*5740*/  FMNMX.FTZ R0, R41, R39, !PT ;  /* 0x0000002729007209 */ /* 0x002fe20007810000 */
[----:B0-----:R-:W-:Y:S01]  /*5750*/  IMAD.MOV.U32 R40, RZ, RZ, 0x4 ;  /* 0x00000004ff287424 */ /* 0x001fe200078e00ff */
[----:B------:R-:W-:Y:S01]  /*5760*/  MOV R36, 0x57b0 ;  /* 0x000057b000247802 */ /* 0x000fe20000000f00 */
[----:B------:R-:W-:-:S02]  /*5770*/  IMAD.MOV.U32 R39, RZ, RZ, 0x1f ;  /* 0x0000001fff277424 */ /* 0x000fc400078e00ff */
[----:B------:R-:W-:Y:S02]  /*5780*/  IMAD.MOV.U32 R38, RZ, RZ, -0x1 ;  /* 0xffffffffff267424 */ /* 0x000fe400078e00ff */
[----:B------:R-:W-:Y:S02]  /*5790*/  IMAD.MOV.U32 R41, RZ, RZ, R0 ;  /* 0x000000ffff297224 */ /* 0x000fe400078e0000 */
[----:B------:R-:W-:Y:S05]  /*57a0*/  CALL.REL.NOINC `($__internal_20_$__cuda_sm70_shflsync_bfly_p) ;  /* 0x0000001000007944 */ /* 0x000fea0003c00000 */
[----:B01----:R-:W-:Y:S05]  /*57b0*/  BRA `(.L_x_2471) ;  /* 0xffffd4d000007947 */ /* 0x003fea000383ffff */
        .weak           $__internal_20_$__cuda_sm70_shflsync_bfly_p
        .type           $__internal_20_$__cuda_sm70_shflsync_bfly_p,@function
        .size           $__internal_20_$__cuda_sm70_shflsync_bfly_p,(.L_x_2745 - $__internal_20_$__cuda_sm70_shflsync_bfly_p)
$__internal_20_$__cuda_sm70_shflsync_bfly_p:
[----:B------:R-:W-:Y:S01]  /*57c0*/  IMAD.MOV.U32 R37, RZ, RZ, 0x0 ;  /* 0x00000000ff257424 */ /* 0x000fe200078e00ff */
[----:B------:R-:W-:Y:S04]  /*57d0*/  WARPSYNC R38 ;  /* 0x0000002600007348 */ /* 0x000fe80003800000 */
[----:B------:R0:W1:Y:S01]  /*57e0*/  SHFL.BFLY PT, R39, R41, R40, R39 ;  /* 0x0c00002829277389 */ /* 0x00006200000e0027 */
[----:B------:R-:W-:Y:S05]  /*57f0*/  RET.REL.NODEC R36 `(_ZN4mmha33masked_multihead_attention_kernelIfLi48ELi64ELi4ELi16ELi64ELb0ELb1EEEv26Multihead_attention_paramsIT_XT5_EE) ;  /* 0xffffa80024007950 */ /* 0x000fea0003c3ffff */
.L_x_2472:
        /* <DEDUP_REMOVED lines=16> */
.L_x_2745:


//--------------------- .text._ZN4mmha33masked_multihead_attention_kernelIfLi48ELi64ELi1ELi16ELi256ELb0ELb0EEEv26Multihead_attention_paramsIT_XT5_EE --------------------------
	.section	.text._ZN4mmha33masked_multihead_attention_kernelIfLi48ELi64ELi1ELi16ELi256ELb0ELb0EEEv26Multihead_attention_paramsIT_XT5_EE,"ax",@progbits
	.sectioninfo	@"SHI_REGISTERS=164"
	.align	128
        .global         _ZN4mmha33masked_multihead_attention_kernelIfLi48ELi64ELi1ELi16ELi256ELb0ELb0EEEv26Multihead_attention_paramsIT_XT5_EE
        .type           _ZN4mmha33masked_multihead_attention_kernelIfLi48ELi64ELi1ELi16ELi256ELb0ELb0EEEv26Multihead_attention_paramsIT_XT5_EE,@function
        .size           _ZN4mmha33masked_multihead_attention_kernelIfLi48ELi64ELi1ELi16ELi256ELb0ELb0EEEv26Multihead_attention_paramsIT_XT5_EE,(.L_x_2746 - _ZN4mmha33masked_multihead_attention_kernelIfLi48ELi64ELi1ELi16ELi256ELb0ELb0EEEv26Multihead_attention_paramsIT_XT5_EE)
        .other          _ZN4mmha33masked_multihead_attention_kernelIfLi48ELi64ELi1ELi16ELi256ELb0ELb0EEEv26Multihead_attention_paramsIT_XT5_EE,@"STO_CUDA_ENTRY STV_DEFAULT"
_ZN4mmha33masked_multihead_attention_kernelIfLi48ELi64ELi1ELi16ELi256ELb0ELb0EEEv26Multihead_attention_paramsIT_XT5_EE:
.text._ZN4mmha33masked_multihead_attention_kernelIfLi48ELi64ELi1ELi16ELi256ELb0ELb0EEEv26Multihead_attention_paramsIT_XT5_EE:
        /* <DEDUP_REMOVED lines=11> */
.L_x_2473:
        /* <DEDUP_REMOVED lines=11> */
[----:B0-----:R-:W-:Y:S01]  /*0160*/  IMAD.MOV.U32 R4, RZ, RZ, RZ ;  /* 0x000000ffff047224 */ /* 0x001fe200078e00ff */
[----:B---3--:R-:W-:-:S05]  /*0170*/  IADD3 R6, RZ, -R5, RZ ;  /* 0x80000005ff067210 */ /* 0x008fca0007ffe0ff */
[----:B------:R-:W-:-:S04]  /*0180*/  IMAD R9, R6, R7, RZ ;  /* 0x0000000706097224 */ /* 0x000fc800078e02ff */
[----:B------:R-:W-:-:S06]  /*0190*/  IMAD.HI.U32 R5, R5, R9, R4 ;  /* 0x0000000905057227 */ /* 0x000fcc00078e0004 */
[----:B------:R-:W-:-:S04]  /*01a0*/  IMAD.HI.U32 R5, R5, R0, RZ ;  /* 0x0000000005057227 */ /* 0x000fc800078e00ff */
[----:B------:R-:W-:-:S04]  /*01b0*/  IMAD.MOV R4, RZ, RZ, -R5 ;  /* 0x000000ffff047224 */ /* 0x000fc800078e0a05 */
[----:B------:R-:W-:-:S05]  /*01c0*/  IMAD R0, R7, R4, R0 ;  /* 0x0000000407007224 */ /* 0x000fca00078e0200 */
[----:B------:R-:W-:Y:S02]  /*01d0*/  ISETP.GT.U32.AND P3, PT, R7, R0, PT ;  /* 0x000000000700720c */ /* 0x000fe40003f64070 */
[----:B------:R-:W-:-:S11]  /*01e0*/  IABS R8, c[0x0][0x1d4] ;  /* 0x0000750000087a13 */ /* 0x000fd60000000000 */
[----:B------:R-:W-:-:S04]  /*01f0*/  @!P3 IADD3 R0, R0, -R7, RZ ;  /* 0x800000070000b210 */ /* 0x000fc80007ffe0ff */
        /* <DEDUP_REMOVED lines=11> */
[----:B------:R-:W-:Y:S02]  /*02b0*/  ISETP.NE.AND.EX P1, PT, RZ, c[0x0][0x244], PT, P1 ;  /* 0x00009100ff007a0c */ /* 0x000fe40003f25310 */
[----:B------:R-:W-:Y:S01]  /*02c0*/  ISETP.NE.AND P3, PT, RZ, c[0x0][0x1d0], PT ;  /* 0x00007400ff007a0c */ /* 0x000fe20003f65270 */
[----:B------:R-:W0:Y:S01]  /*02d0*/  S2R R17, SR_TID.X ;  /* 0x0000000000117919 */ /* 0x000e220000002100 */
[----:B------:R-:W-:-:S03]  /*02e0*/  @P2 IADD3 R5, R5, 0x1, RZ ;  /* 0x0000000105052810 */ /* 0x000fc60007ffe0ff */
[----:B------:R-:W3:Y:S02]  /*02f0*/  S2R R147, SR_CTAID.X ;  /* 0x0000000000937919 */ /* 0x000ee40000002500 */
[----:B------:R-:W-:-:S04]  /*0300*/  IMAD.MOV.U32 R34, RZ, RZ, R5 ;  /* 0x000000ffff227224 */ /* 0x000fc800078e0005 */
[----:B------:R-:W-:Y:S01]  /*0310*/  @!P4 IMAD.MOV R34, RZ, RZ, -R34 ;  /* 0x000000ffff22c224 */ /* 0x000fe200078e0a22 */
[----:B------:R-:W-:Y:S02]  /*0320*/  @P1 MOV R5, 0x4 ;  /* 0x0000000400051802 */ /* 0x000fe40000000f00 */
[----:B------:R-:W-:Y:S01]  /*0330*/  @!P3 LOP3.LUT R34, RZ, c[0x0][0x1d0], RZ, 0x33, !PT ;  /* 0x00007400ff22ba12 */ /* 0x000fe200078e33ff */
[----:B-1----:R-:W-:-:S04]  /*0340*/  IMAD.MOV.U32 R2, RZ, RZ, RZ ;  /* 0x000000ffff027224 */ /* 0x002fc800078e00ff */
[----:B------:R-:W-:-:S04]  /*0350*/  @P1 IMAD.WIDE R4, R34, R5, c[0x0][0x240] ;  /* 0x0000900022041625 */ /* 0x000fc800078e0205 */
[----:B------:R-:W-:Y:S01]  /*0360*/  IMAD.MOV.U32 R0, RZ, RZ, c[0x0][0x258] ;  /* 0x00009600ff007624 */ /* 0x000fe200078e00ff */
[----:B------:R1:W5:Y:S01]  /*0370*/  @P1 LDG.E R2, [R4.64] ;  /* 0x0000002404021981 */ /* 0x000362000c1e1900 */
[----:B0-----:R-:W-:Y:S01]  /*0380*/  ISETP.GE.AND P4, PT, R17, 0x18, PT ;  /* 0x000000181100780c */ /* 0x001fe20003f86270 */
[----:B---3--:R-:W-:Y:S01]  /*0390*/  IMAD R19, R20, c[0x0][0x1d8], R147 ;  /* 0x0000760014137a24 */ /* 0x008fe200078e0293 */
[----:B------:R-:W-:-:S03]  /*03a0*/  ISETP.NE.AND P3, PT, RZ, c[0x0][0x1c8], PT ;  /* 0x00007200ff007a0c */ /* 0x000fc60003f65270 */
[----:B------:R-:W-:Y:S02]  /*03b0*/  IMAD R29, R19, 0x30, RZ ;  /* 0x00000030131d7824 */ /* 0x000fe400078e02ff */
[----:B-1----:R-:W-:Y:S02]  /*03c0*/  IMAD.MOV.U32 R5, RZ, RZ, 0x1 ;  /* 0x00000001ff057424 */ /* 0x002fe400078e00ff */
[----:B------:R-:W-:Y:S01]  /*03d0*/  IMAD R18, R20, c[0x0][0x1d4], RZ ;  /* 0x0000750014127a24 */ /* 0x000fe200078e02ff */
[----:B------:R-:W-:Y:S01]  /*03e0*/  BSSY B0, `(.L_x_2474) ;  /* 0x000002d000007945 */ /* 0x000fe20003800000 */
[----:B------:R-:W-:Y:S01]  /*03f0*/  IMAD.MOV.U32 R24, RZ, RZ, c[0x0][0x248] ;  /* 0x00009200ff187624 */ /* 0x000fe200078e00ff */
[----:B------:R-:W-:Y:S01]  /*0400*/  MOV R25, c[0x0][0x24c] ;  /* 0x0000930000197a02 */ /* 0x000fe20000000f00 */
[----:B------:R-:W-:Y:S01]  /*0410*/  @P4 CS2R R32, SRZ ;  /* 0x0000000000204805 */ /* 0x000fe2000001ff00 */
[----:B------:R-:W-:Y:S02]  /*0420*/  SHF.R.S32.HI R22, RZ, 0x1f, R18 ;  /* 0x0000001fff167819 */ /* 0x000fe40000011412 */
[----:B--2---:R-:W-:-:S02]  /*0430*/  @P0 IADD3 R16, R3, c[0x0][0x210], RZ ;  /* 0x0000840003100a10 */ /* 0x004fc40007ffe0ff */
[----:B------:R-:W-:Y:S01]  /*0440*/  MOV R3, R9 ;  /* 0x0000000900037202 */ /* 0x000fe20000000f00 */
[----:B------:R-:W-:-:S04]  /*0450*/  @!P0 IMAD.MOV.U32 R16, RZ, RZ, c[0x0][0x1ec] ;  /* 0x00007b00ff108624 */ /* 0x000fc800078e00ff */
[----:B------:R-:W-:Y:S01]  /*0460*/  IMAD R3, R3, R8, RZ ;  /* 0x0000000803037224 */ /* 0x000fe200078e02ff */
[----:B------:R-:W-:-:S03]  /*0470*/  IABS R23, R16 ;  /* 0x0000001000177213 */ /* 0x000fc60000000000 */
[----:B------:R-:W-:-:S06]  /*0480*/  IMAD.HI.U32 R7, R7, R3, R6 ;  /* 0x0000000307077227 */ /* 0x000fcc00078e0006 */
        /* <DEDUP_REMOVED lines=9> */
[----:B------:R-:W-:Y:S02]  /*0520*/  IMAD R26, R20, c[0x0][0x1c8], R0 ;  /* 0x00007200141a7a24 */ /* 0x000fe400078e0200 */
[----:B------:R-:W-:-:S03]  /*0530*/  IMAD.SHL.U32 R3, R17, 0x2, RZ ;  /* 0x0000000211037824 */ /* 0x000fc600078e00ff */
[----:B------:R-:W-:Y:S01]  /*0540*/  SEL R26, R29, R26, !P3 ;  /* 0x0000001a1d1a7207 */ /* 0x000fe20005800000 */
[----:B------:R-:W-:Y:S01]  /*0550*/  IMAD.IADD R10, R0, 0x1, R3 ;  /* 0x00000001000a7824 */ /* 0x000fe200078e0203 */
[----:B------:R-:W-:-:S05]  /*0560*/  IADD3 R144, R16, -c[0x0][0x1d4], R5 ;  /* 0x8000750010907a10 */ /* 0x000fca0007ffe005 */
[----:B------:R-:W-:Y:S01]  /*0570*/  @!P1 IADD3 R23, R23, -R8, RZ ;  /* 0x8000000817179210 */ /* 0x000fe20007ffe0ff */
[----:B------:R-:W-:Y:S01]  /*0580*/  IMAD.IADD R0, R3, 0x1, R26 ;  /* 0x0000000103007824 */ /* 0x000fe200078e021a */
[----:B------:R-:W-:Y:S02]  /*0590*/  ISETP.NE.AND P1, PT, RZ, c[0x0][0x1d4], PT ;  /* 0x00007500ff007a0c */ /* 0x000fe40003f25270 */
[----:B------:R-:W-:Y:S01]  /*05a0*/  @!P2 IADD3 R23, -R23, RZ, RZ ;  /* 0x000000ff1717a210 */ /* 0x000fe20007ffe1ff */
[----:B------:R-:W-:Y:S05]  /*05b0*/  @P4 BRA `(.L_x_2475) ;  /* 0x000000f000004947 */ /* 0x000fea0003800000 */
[----:B------:R-:W-:-:S05]  /*05c0*/  IMAD.MOV.U32 R4, RZ, RZ, c[0x0][0x258] ;  /* 0x00009600ff047624 */ /* 0x000fca00078e00ff */
[----:B------:R-:W-:-:S13]  /*05d0*/  ISETP.NE.AND P2, PT, R4, 0x2, PT ;  /* 0x000000020400780c */ /* 0x000fda0003f45270 */
[----:B------:R-:W-:-:S04]  /*05e0*/  @!P2 IADD3 R8, P3, R0, c[0x0][0x168], RZ ;  /* 0x00005a000008aa10 */ /* 0x000fc80007f7e0ff */
[----:B------:R-:W-:-:S05]  /*05f0*/  @!P2 LEA.HI.X.SX32 R9, R0, c[0x0][0x16c], 0x1, P3 ;  /* 0x00005b000009aa11 */ /* 0x000fca00018f0eff */
[----:B------:R-:W2:Y:S01]  /*0600*/  @!P2 LDG.E.U16 R8, [R8.64] ;  /* 0x000000240808a981 */ /* 0x000ea2000c1e1500 */
[----:B------:R-:W-:Y:S01]  /*0610*/  @P2 MOV R7, 0x4 ;  /* 0x0000000400072802 */ /* 0x000fe20000000f00 */
        /* <DEDUP_REMOVED lines=9> */
.L_x_2475:
[----:B0-----:R-:W-:Y:S05]  /*06b0*/  BSYNC B0 ;  /* 0x0000000000007941 */ /* 0x001fea0003800000 */
.L_x_2474:
[----:B------:R-:W-:Y:S01]  /*06c0*/  BSSY B0, `(.L_x_2476) ;  /* 0x0000014000007945 */ /* 0x000fe20003800000 */
[----:B------:R-:W-:Y:S01]  /*06d0*/  IMNMX R144, RZ, R144, !PT ;  /* 0x00000090ff907217 */ /* 0x000fe20007800200 */
[----:B------:R-:W-:Y:S01]  /*06e0*/  IMAD R34, R34, c[0x0][0x1d8], RZ ;  /* 0x0000760022227a24 */ /* 0x000fe200078e02ff */
[----:B------:R-:W-:Y:S01]  /*06f0*/  @!P1 LOP3.LUT R23, RZ, c[0x0][0x1d4], RZ, 0x33, !PT ;  /* 0x00007500ff179a12 */ /* 0x000fe200078e33ff */
[----:B------:R-:W-:Y:S05]  /*0700*/  @!P0 BRA `(.L_x_2477) ;  /* 0x0000007000008947 */ /* 0x000fea0003800000 */
[----:B------:R-:W-:Y:S01]  /*0710*/  ISETP.GT.AND P0, PT, R17, 0x17, PT ;  /* 0x000000171100780c */ /* 0x000fe20003f04270 */
[----:B------:R-:W-:-:S12]  /*0720*/  CS2R R30, SRZ ;  /* 0x00000000001e7805 */ /* 0x000fd8000001ff00 */
[----:B------:R-:W-:Y:S05]  /*0730*/  @P0 BRA `(.L_x_2478) ;  /* 0x000000c000000947 */ /* 0x000fea0003800000 */
[----:B------:R-:W-:-:S10]  /*0740*/  HFMA2.MMA R5, -RZ, RZ, 0, 2.384185791015625e-07 ;  /* 0x00000004ff057435 */ /* 0x000fd400000001ff */
[----:B------:R-:W-:-:S05]  /*0750*/  IMAD.WIDE R4, R0, R5, c[0x0][0x178] ;  /* 0x00005e0000047625 */ /* 0x000fca00078e0205 */
[----:B------:R0:W5:Y:S01]  /*0760*/  LDG.E.64 R30, [R4.64] ;  /* 0x00000024041e7981 */ /* 0x000162000c1e1b00 */
[----:B------:R-:W-:Y:S05]  /*0770*/  BRA `(.L_x_2478) ;  /* 0x0000008000007947 */ /* 0x000fea0003800000 */
.L_x_2477:
[C---:B------:R-:W-:Y:S01]  /*0780*/  IADD3 R4, P0, R0.reuse, c[0x0][0x178], RZ ;  /* 0x00005e0000047a10 */ /* 0x040fe20007f1e0ff */
[----:B------:R-:W2:Y:S03]  /*0790*/  LDG.E R7, [R24.64+0x4] ;  /* 0x0000042418077981 */ /* 0x000ea6000c1e1900 */
[----:B------:R-:W-:-:S05]  /*07a0*/  LEA.HI.X.SX32 R5, R0, c[0x0][0x17c], 0x1, P0 ;  /* 0x00005f0000057a11 */ /* 0x000fca00000f0eff */
[----:B------:R-:W3:Y:S02]  /*07b0*/  LDG.E.U16 R4, [R4.64] ;  /* 0x0000002404047981 */ /* 0x000ee4000c1e1500 */
[----:B---3--:R-:W2:Y:S08]  /*07c0*/  I2F.S8 R0, R4 ;  /* 0x0000000400007306 */ /* 0x008eb00000001400 */
[----:B------:R-:W0:Y:S01]  /*07d0*/  I2F.S8 R6, R4.B1 ;  /* 0x1000000400067306 */ /* 0x000e220000001400 */
[----:B--2---:R-:W-:-:S02]  /*07e0*/  FMUL.FTZ R30, R0, R7 ;  /* 0x00000007001e7220 */ /* 0x004fc40000410000 */
[----:B0-----:R-:W-:-:S05]  /*07f0*/  FMUL.FTZ R31, R6, R7 ;  /* 0x00000007061f7220 */ /* 0x001fca0000410000 */
.L_x_2478:
[----:B------:R-:W-:Y:S05]  /*0800*/  BSYNC B0 ;  /* 0x0000000000007941 */ /* 0x000fea0003800000 */
.L_x_2476:
        /* <DEDUP_REMOVED lines=13> */
[----:B-----5:R-:W-:Y:S01]  /*08e0*/  @!P0 IMAD R0, R2, c[0x0][0x1d8], R147 ;  /* 0x0000760002008a24 */ /* 0x020fe200078e0293 */
[----:B------:R-:W-:-:S02]  /*08f0*/  @!P0 MOV R9, 0x4 ;  /* 0x0000000400098802 */ /* 0x000fc40000000f00 */
[----:B------:R-:W-:Y:S01]  /*0900*/  ISETP.NE.AND.EX P3, PT, RZ, c[0x0][0x1fc], PT, P3 ;  /* 0x00007f00ff007a0c */ /* 0x000fe20003f65330 */
[----:B------:R-:W-:Y:S02]  /*0910*/  @!P1 IMAD.MOV.U32 R7, RZ, RZ, 0x4 ;  /* 0x00000004ff079424 */ /* 0x000fe400078e00ff */
        /* <DEDUP_REMOVED lines=11> */
[----:B------:R-:W-:Y:S02]  /*09d0*/  ULDC.U8 UR4, c[0x0][0x1e4] ;  /* 0x0000790000047ab9 */ /* 0x000fe40000000000 */
[----:B------:R-:W-:Y:S02]  /*09e0*/  ISETP.NE.AND P2, PT, RZ, UR4, PT ;  /* 0x00000004ff007c0c */ /* 0x000fe4000bf45270 */
[----:B------:R0:W5:Y:S01]  /*09f0*/  @P3 LDG.E R27, [R10.64] ;  /* 0x000000240a1b3981 */ /* 0x000162000c1e1900 */
[----:B------:R-:W-:Y:S02]  /*0a00*/  ISETP.LT.AND P3, PT, RZ, c[0x0][0x1e0], PT ;  /* 0x00007800ff007a0c */ /* 0x000fe40003f61270 */
[----:B------:R-:W-:Y:S01]  /*0a10*/  ISETP.GE.AND P1, PT, R17, 0x20, PT ;  /* 0x000000201100780c */ /* 0x000fe20003f26270 */
[----:B--2---:R-:W-:-:S02]  /*0a20*/  FADD.FTZ R30, R12, R30 ;  /* 0x0000001e0c1e7221 */ /* 0x004fc40000010000 */
[----:B------:R-:W-:Y:S02]  /*0a30*/  FADD.FTZ R31, R13, R31 ;  /* 0x0000001f0d1f7221 */ /* 0x000fe40000010000 */
[----:B---3--:R-:W-:Y:S02]  /*0a40*/  @!P0 FMUL.FTZ R30, R30, R8 ;  /* 0x000000081e1e8220 */ /* 0x008fe40000410000 */
[----:B------:R-:W-:Y:S02]  /*0a50*/  @!P0 FMUL.FTZ R31, R31, R9 ;  /* 0x000000091f1f8220 */ /* 0x000fe40000410000 */
[----:B----4-:R-:W-:Y:S02]  /*0a60*/  FADD.FTZ R32, R14, R32 ;  /* 0x000000200e207221 */ /* 0x010fe40000010000 */
[----:B------:R-:W-:Y:S01]  /*0a70*/  FADD.FTZ R33, R15, R33 ;  /* 0x000000210f217221 */ /* 0x000fe20000010000 */
[----:B------:R-:W-:Y:S05]  /*0a80*/  @!P2 BRA P3, `(.L_x_2479) ;  /* 0x000007600000a947 */ /* 0x000fea0001800000 */
[----:B0-----:R-:W-:-:S04]  /*0a90*/  MOV R0, c[0x0][0x1e0] ;  /* 0x0000780000007a02 */ /* 0x001fc80000000f00 */
[----:B------:R-:W-:-:S13]  /*0aa0*/  ISETP.LT.OR P0, PT, R0, 0x1, !P2 ;  /* 0x000000010000780c */ /* 0x000fda0005701670 */
[----:B------:R-:W-:Y:S05]  /*0ab0*/  @P0 BRA `(.L_x_2480) ;  /* 0x000008b000000947 */ /* 0x000fea0003800000 */
[----:B------:R-:W-:Y:S02]  /*0ac0*/  LEA.HI R0, R0, c[0x0][0x1e0], RZ, 0x1 ;  /* 0x0000780000007a11 */ /* 0x000fe400078f08ff */
[----:B------:R-:W-:Y:S02]  /*0ad0*/  IABS R8, R3 ;  /* 0x0000000300087213 */ /* 0x000fe40000000000 */
[----:B------:R-:W-:Y:S02]  /*0ae0*/  SHF.R.S32.HI R36, RZ, 0x1, R0 ;  /* 0x00000001ff247819 */ /* 0x000fe40000011400 */
[----:B------:R-:W-:Y:S02]  /*0af0*/  ISETP.LT.AND P1, PT, R3, c[0x0][0x1e0], !P1 ;  /* 0x0000780003007a0c */ /* 0x000fe40004f21270 */
[-C--:B------:R-:W-:Y:S02]  /*0b00*/  IABS R7, R36.reuse ;  /* 0x0000002400077213 */ /* 0x080fe40000000000 */
[----:B------:R-:W-:-:S02]  /*0b10*/  IABS R10, R36 ;  /* 0x00000024000a7213 */ /* 0x000fc40000000000 */
[----:B------:R-:W0:Y:S01]  /*0b20*/  I2F.RP R0, R7 ;  /* 0x0000000700007306 */ /* 0x000e220000209400 */
[----:B------:R-:W-:-:S07]  /*0b30*/  P2R R38, PR, RZ, 0x2 ;  /* 0x00000002ff267803 */ /* 0x000fce0000000000 */
        /* <DEDUP_REMOVED lines=20> */
[----:B------:R-:W-:Y:S02]  /*0c80*/  ISETP.NE.U32.AND P0, PT, R0, 0x1, PT ;  /* 0x000000010000780c */ /* 0x000fe40003f05070 */
[----:B------:R-:W-:-:S05]  /*0c90*/  MOV R35, R5 ;  /* 0x0000000500237202 */ /* 0x000fca0000000f00 */
        /* <DEDUP_REMOVED lines=10> */
[----:B------:R-:W-:Y:S01]  /*0d40*/  MOV R7, c[0x4][0xd4] ;  /* 0x0100350000077a02 */ /* 0x000fe20000000f00 */
[----:B------:R-:W-:Y:S01]  /*0d50*/  IMAD.MOV.U32 R8, RZ, RZ, 0x53f ;  /* 0x0000053fff087424 */ /* 0x000fe200078e00ff */
[----:B------:R-:W-:Y:S01]  /*0d60*/  MOV R11, c[0x4][0x1c] ;  /* 0x01000700000b7a02 */ /* 0x000fe20000000f00 */
[----:B------:R-:W-:Y:S02]  /*0d70*/  IMAD.MOV.U32 R10, RZ, RZ, c[0x4][0x18] ;  /* 0x01000600ff0a7624 */ /* 0x000fe400078e00ff */
[----:B------:R-:W-:-:S02]  /*0d80*/  IMAD.MOV.U32 R12, RZ, RZ, 0x1 ;  /* 0x00000001ff0c7424 */ /* 0x000fc400078e00ff */
        /* <DEDUP_REMOVED lines=8> */
[----:B-1---5:R-:W-:Y:S05]  /*0e10*/  CALL.ABS.NOINC R14 ;  /* 0x000000000e007343 */ /* 0x022fea0003c00000 */
.L_x_2481:
        /* <DEDUP_REMOVED lines=20> */
[----:B------:R-:W-:Y:S01]  /*0f60*/  SHF.L.U32 R7, R0, 0x1, RZ ;  /* 0x0000000100077819 */ /* 0x000fe200000006ff */
[----:B------:R-:W-:Y:S02]  /*0f70*/  BSSY B1, `(.L_x_2484) ;  /* 0x000001d000017945 */ /* 0x000fe40003800000 */
[--C-:B------:R-:W-:Y:S01]  /*0f80*/  IMAD R36, R36, 0x4, R13.reuse ;  /* 0x0000000424247824 */ /* 0x100fe200078e020d */
[----:B------:R-:W-:Y:S01]  /*0f90*/  ISETP.GE.AND P0, PT, R7, c[0x0][0x1e0], PT ;  /* 0x0000780007007a0c */ /* 0x000fe20003f06270 */
[C---:B------:R-:W-:Y:S02]  /*0fa0*/  IMAD R15, R5.reuse, 0x4, R13 ;  /* 0x00000004050f7824 */ /* 0x040fe400078e020d */
[----:B------:R-:W-:Y:S01]  /*0fb0*/  IMAD R12, R5, 0x4, R36 ;  /* 0x00000004050c7824 */ /* 0x000fe200078e0224 */
[----:B------:R0:W2:Y:S04]  /*0fc0*/  LDS R33, [R36] ;  /* 0x0000000024217984 */ /* 0x0000a80000000800 */
[----:B------:R0:W3:Y:S04]  /*0fd0*/  LDS R30, [R15] ;  /* 0x000000000f1e7984 */ /* 0x0000e80000000800 */
[----:B------:R0:W4:Y:S01]  /*0fe0*/  LDS R31, [R12] ;  /* 0x000000000c1f7984 */ /* 0x0001220000000800 */
        /* <DEDUP_REMOVED lines=21> */
.L_x_2485:
[----:B------:R-:W-:Y:S05]  /*1140*/  BSYNC B1 ;  /* 0x0000000000017941 */ /* 0x000fea0003800000 */
.L_x_2484:
[----:B---3--:R3:W-:Y:S04]  /*1150*/  STS [R15], R30 ;  /* 0x0000001e0f007388 */ /* 0x0087e80000000800 */
[----:B----4-:R3:W-:Y:S04]  /*1160*/  STS [R12], R31 ;  /* 0x0000001f0c007388 */ /* 0x0107e80000000800 */
[----:B-1----:R3:W-:Y:S04]  /*1170*/  STS [R13], R32 ;  /* 0x000000200d007388 */ /* 0x0027e80000000800 */
[----:B--2---:R3:W-:Y:S02]  /*1180*/  STS [R36], R33 ;  /* 0x0000002124007388 */ /* 0x0047e40000000800 */
.L_x_2483:
[----:B------:R-:W-:Y:S05]  /*1190*/  BSYNC B0 ;  /* 0x0000000000007941 */ /* 0x000fea0003800000 */
.L_x_2482:
[----:B------:R-:W-:Y:S06]  /*11a0*/  BAR.SYNC.DEFER_BLOCKING 0x0 ;  /* 0x0000000000007b1d */ /* 0x000fec0000010000 */
[----:B0--3--:R0:W1:Y:S04]  /*11b0*/  @P6 LDS.64 R32, [R10] ;  /* 0x000000000a206984 */ /* 0x0090680000000a00 */
[----:B------:R0:W2:Y:S04]  /*11c0*/  @P6 LDS.64 R30, [R11] ;  /* 0x000000000b1e6984 */ /* 0x0000a80000000a00 */
[----:B------:R-:W-:Y:S06]  /*11d0*/  BAR.SYNC.DEFER_BLOCKING 0x0 ;  /* 0x0000000000007b1d */ /* 0x000fec0000010000 */
[----:B------:R-:W-:Y:S05]  /*11e0*/  BRA `(.L_x_2480) ;  /* 0x0000018000007947 */ /* 0x000fea0003800000 */
.L_x_2479:
        /* <DEDUP_REMOVED lines=23> */
.L_x_2486:
[----:B------:R-:W-:Y:S05]  /*1360*/  BSYNC B0 ;  /* 0x0000000000007941 */ /* 0x000fea0003800000 */
.L_x_2480:
[----:B0-----:R-:W-:Y:S01]  /*1370*/  ISETP.GT.AND P0, PT, R17, 0x1f, PT ;  /* 0x0000001f1100780c */ /* 0x001fe20003f04270 */
[----:B------:R-:W-:Y:S01]  /*1380*/  BSSY B0, `(.L_x_2487) ;  /* 0x0000022000007945 */ /* 0x000fe20003800000 */
[----:B------:R-:W-:-:S11]  /*1390*/  HFMA2.MMA R4, -RZ, RZ, 0, 0 ;  /* 0x00000000ff047435 */ /* 0x000fd600000001ff */
[----:B------:R-:W-:Y:S05]  /*13a0*/  @P0 BRA `(.L_x_2488) ;  /* 0x000001f000000947 */ /* 0x000fea0003800000 */
[----:B-1----:R0:W-:Y:S01]  /*13b0*/  STS.64 [R17.X8+0x40], R32 ;  /* 0x0000402011007388 */ /* 0x0021e20000008a00 */
[----:B------:R-:W-:Y:S01]  /*13c0*/  ISETP.GT.AND P0, PT, R17, 0x17, PT ;  /* 0x000000171100780c */ /* 0x000fe20003f04270 */
[----:B------:R-:W-:Y:S01]  /*13d0*/  BSSY B1, `(.L_x_2489) ;  /* 0x000000f000017945 */ /* 0x000fe20003800000 */
[----:B--2---:R-:W-:-:S11]  /*13e0*/  FMUL.FTZ R3, R31, R33 ;  /* 0x000000211f037220 */ /* 0x004fd60000410000 */
[----:B------:R-:W-:Y:S05]  /*13f0*/  @P0 BRA `(.L_x_2490) ;  /* 0x000000c000000947 */ /* 0x000fea0003800000 */
[----:B0-----:R-:W-:Y:S02]  /*1400*/  LEA.HI R0, R17, R17, RZ, 0x1 ;  /* 0x0000001111007211 */ /* 0x001fe400078f08ff */
[----:B------:R-:W-:Y:S02]  /*1410*/  MOV R5, 0x4 ;  /* 0x0000000400057802 */ /* 0x000fe40000000f00 */
[C---:B------:R-:W-:Y:S01]  /*1420*/  LOP3.LUT R4, R0.reuse, 0x7ffffffe, RZ, 0xc0, !PT ;  /* 0x7ffffffe00047812 */ /* 0x040fe200078ec0ff */
[----:B------:R-:W-:-:S04]  /*1430*/  IMAD.SHL.U32 R0, R0, 0x2, RZ ;  /* 0x0000000200007824 */ /* 0x000fc800078e00ff */
[----:B------:R-:W-:Y:S01]  /*1440*/  IMAD.IADD R4, R17, 0x1, -R4 ;  /* 0x0000000111047824 */ /* 0x000fe200078e0a04 */
[----:B------:R-:W-:-:S04]  /*1450*/  LOP3.LUT R0, R0, 0xfffffffc, RZ, 0xc0, !PT ;  /* 0xfffffffc00007812 */ /* 0x000fc800078ec0ff */
[----:B------:R-:W-:Y:S01]  /*1460*/  LEA R4, R23, R4, 0x1 ;  /* 0x0000000417047211 */ /* 0x000fe200078e08ff */
[----:B------:R-:W-:-:S04]  /*1470*/  IMAD.IADD R29, R29, 0x1, R0 ;  /* 0x000000011d1d7824 */ /* 0x000fc800078e0200 */
[----:B------:R-:W-:-:S04]  /*1480*/  IMAD.SHL.U32 R0, R4, 0x2, RZ ;  /* 0x0000000204007824 */ /* 0x000fc800078e00ff */
[----:B------:R-:W-:-:S04]  /*1490*/  IMAD R0, R29, c[0x0][0x1d4], R0 ;  /* 0x000075001d007a24 */ /* 0x000fc800078e0200 */
[----:B------:R-:W-:-:S05]  /*14a0*/  IMAD.WIDE R4, R0, R5, c[0x0][0x198] ;  /* 0x0000660000047625 */ /* 0x000fca00078e0205 */
[----:B------:R0:W-:Y:S02]  /*14b0*/  STG.E.64 [R4.64], R30 ;  /* 0x0000001e04007986 */ /* 0x0001e4000c101b24 */
.L_x_2490:
[----:B0-----:R-:W-:Y:S05]  /*14c0*/  BSYNC B1 ;  /* 0x0000000000017941 */ /* 0x001fea0003800000 */
.L_x_2489:
[----:B------:R-:W-:Y:S01]  /*14d0*/  FFMA.FTZ R6, R30, R32, R3 ;  /* 0x000000201e067223 */ /* 0x000fe20000010003 */
[----:B------:R-:W-:Y:S05]  /*14e0*/  BRA.DIV ~URZ, `(.L_x_2491) ;  /* 0x000048227f007947 */ /* 0x000fea000b800000 */
[----:B------:R0:W1:Y:S02]  /*14f0*/  SHFL.BFLY PT, R0, R6, 0x10, 0x1f ;  /* 0x0e001f0006007f89 */ /* 0x00006400000e0000 */
.L_x_2570:
        /* <DEDUP_REMOVED lines=9> */
.L_x_2571:
[----:B-1----:R-:W-:Y:S02]  /*1590*/  FADD.FTZ R4, R5, R6 ;  /* 0x0000000605047221 */ /* 0x002fe40000010000 */
.L_x_2488:
[----:B------:R-:W-:Y:S05]  /*15a0*/  BSYNC B0 ;  /* 0x0000000000007941 */ /* 0x000fea0003800000 */
.L_x_2487:
[----:B------:R-:W-:Y:S01]  /*15b0*/  ISETP.NE.AND P0, PT, R17, RZ, PT ;  /* 0x000000ff1100720c */ /* 0x000fe20003f05270 */
[----:B0-----:R-:W-:-:S04]  /*15c0*/  IMAD.IADD R6, R16, 0x1, -R144 ;  /* 0x0000000110067824 */ /* 0x001fc800078e0a90 */
[----:B------:R-:W-:-:S08]  /*15d0*/  IMAD.SHL.U32 R0, R6, 0x4, RZ ;  /* 0x0000000406007824 */ /* 0x000fd000078e00ff */
[----:B------:R-:W-:Y:S01]  /*15e0*/  @P0 MOV R3, 0xff7fffff ;  /* 0xff7fffff00030802 */ /* 0x000fe20000000f00 */
        /* <DEDUP_REMOVED lines=12> */
.L_x_2494:
[----:B------:R0:W-:Y:S02]  /*16b0*/  STS [R0+0x140], R3 ;  /* 0x0001400300007388 */ /* 0x0001e40000000800 */
.L_x_2493:
[----:B------:R-:W-:Y:S02]  /*16c0*/  WARPSYNC 0xffffffff ;  /* 0xffffffff00007948 */ /* 0x000fe40003800000 */
[----:B------:R-:W-:Y:S01]  /*16d0*/  IADD3 R4, R6, 0x1f, RZ ;  /* 0x0000001f06047810 */ /* 0x000fe20007ffe0ff */
[----:B------:R-:W-:Y:S01]  /*16e0*/  IMAD R21, R34, c[0x0][0x1d0], R147 ;  /* 0x0000740022157a24 */ /* 0x000fe200078e0293 */
[----:B------:R-:W-:Y:S01]  /*16f0*/  IADD3 R81, R144, R17, RZ ;  /* 0x0000001190517210 */ /* 0x000fe20007ffe0ff */
[----:B------:R-:W-:Y:S01]  /*1700*/  BAR.SYNC.DEFER_BLOCKING 0x0 ;  /* 0x0000000000007b1d */ /* 0x000fe20000010000 */
[----:B------:R-:W-:Y:S01]  /*1710*/  SHF.R.S32.HI R5, RZ, 0x1f, R4 ;  /* 0x0000001fff057819 */ /* 0x000fe20000011404 */
[----:B------:R-:W-:-:S03]  /*1720*/  IMAD R21, R21, 0x30, RZ ;  /* 0x0000003015157824 */ /* 0x000fc600078e02ff */
        /* <DEDUP_REMOVED lines=8> */
[----:B------:R-:W-:Y:S01]  /*17b0*/  MOV R153, c[0x0][0x1d4] ;  /* 0x0000750000997a02 */ /* 0x000fe20000000f00 */
[----:B------:R-:W-:Y:S01]  /*17c0*/  IMAD.MOV.U32 R156, RZ, RZ, c[0x0][0x1e8] ;  /* 0x00007a00ff9c7624 */ /* 0x000fe200078e00ff */
[----:B------:R-:W4:Y:S01]  /*17d0*/  I2F.RP R52, R145 ;  /* 0x0000009100347306 */ /* 0x000f220000209400 */
[----:B------:R-:W0:Y:S01]  /*17e0*/  LDS.128 R8, [0x50] ;  /* 0x00005000ff087984 */ /* 0x000e220000000c00 */
[----:B------:R-:W-:Y:S02]  /*17f0*/  IMAD R152, R21, c[0x0][0x1d4], RZ ;  /* 0x0000750015987a24 */ /* 0x000fe400078e02ff */
[----:B------:R-:W-:Y:S01]  /*1800*/  IMAD.MOV.U32 R146, RZ, RZ, 0x4 ;  /* 0x00000004ff927424 */ /* 0x000fe200078e00ff */
[----:B------:R-:W2:Y:S01]  /*1810*/  LDS.128 R12, [0x60] ;  /* 0x00006000ff0c7984 */ /* 0x000ea20000000c00 */
[C---:B------:R-:W-:Y:S01]  /*1820*/  IMAD R154, R147.reuse, c[0x0][0x220], R16 ;  /* 0x00008800939a7a24 */ /* 0x040fe200078e0210 */
[----:B------:R-:W-:Y:S01]  /*1830*/  IADD3 R156, R156, c[0x0][0x210], RZ ;  /* 0x000084009c9c7a10 */ /* 0x000fe20007ffe0ff */
[----:B------:R-:W-:Y:S01]  /*1840*/  IMAD.WIDE R146, R147, R146, c[0x0][0x228] ;  /* 0x00008a0093927625 */ /* 0x000fe200078e0292 */
[----:B--2---:R-:W2:Y:S01]  /*1850*/  LDS.128 R28, [0x70] ;  /* 0x00007000ff1c7984 */ /* 0x004ea20000000c00 */
[----:B------:R-:W-:-:S02]  /*1860*/  SHF.R.S32.HI R155, RZ, 0x1f, R152 ;  /* 0x0000001fff9b7819 */ /* 0x000fc40000011498 */
        /* <DEDUP_REMOVED lines=8> */
[----:B------:R-:W4:Y:S01]  /*18f0*/  LDS.128 R56, [0xe0] ;  /* 0x0000e000ff387984 */ /* 0x000f220000000c00 */
[----:B------:R3:W2:Y:S03]  /*1900*/  F2I.FTZ.U32.TRUNC.NTZ R151, R150 ;  /* 0x0000009600977305 */ /* 0x0006a6000021f000 */
[----:B------:R-:W0:Y:S04]  /*1910*/  LDS.128 R52, [0xd0] ;  /* 0x0000d000ff347984 */ /* 0x000e280000000c00 */
[----:B------:R-:W0:Y:S04]  /*1920*/  LDS.128 R60, [0xf0] ;  /* 0x0000f000ff3c7984 */ /* 0x000e280000000c00 */
[----:B------:R-:W0:Y:S01]  /*1930*/  LDS.128 R64, [0x100] ;  /* 0x00010000ff407984 */ /* 0x000e220000000c00 */
[----:B---3--:R-:W-:-:S03]  /*1940*/  HFMA2.MMA R150, -RZ, RZ, 0, 0 ;  /* 0x00000000ff967435 */ /* 0x008fc600000001ff */
[----:B------:R-:W3:Y:S01]  /*1950*/  LDS.128 R68, [0x110] ;  /* 0x00011000ff447984 */ /* 0x000ee20000000c00 */
[----:B--2---:R-:W-:-:S03]  /*1960*/  IMAD.MOV R80, RZ, RZ, -R151 ;  /* 0x000000ffff507224 */ /* 0x004fc600078e0a97 */
[----:B------:R-:W2:Y:S01]  /*1970*/  LDS.128 R72, [0x120] ;  /* 0x00012000ff487984 */ /* 0x000ea20000000c00 */
[----:B------:R-:W-:-:S03]  /*1980*/  IMAD R83, R80, R145, RZ ;  /* 0x0000009150537224 */ /* 0x000fc600078e02ff */
[----:B------:R-:W0:Y:S01]  /*1990*/  LDS.128 R76, [0x130] ;  /* 0x00013000ff4c7984 */ /* 0x000e220000000c00 */
[----:B------:R-:W-:-:S04]  /*19a0*/  IMAD.HI.U32 R150, R151, R83, R150 ;  /* 0x0000005397967227 */ /* 0x000fc800078e0096 */
[----:B-1----:R-:W-:Y:S02]  /*19b0*/  IMAD.MOV.U32 R151, RZ, RZ, R81 ;  /* 0x000000ffff977224 */ /* 0x002fe400078e0051 */
.L_x_2531:
[----:B------:R-:W-:-:S04]  /*19c0*/  ISETP.NE.U32.AND P0, PT, RZ, c[0x0][0x200], PT ;  /* 0x00008000ff007a0c */ /* 0x000fc80003f05070 */
[----:B------:R-:W-:-:S13]  /*19d0*/  ISETP.NE.AND.EX P0, PT, RZ, c[0x0][0x204], PT, P0 ;  /* 0x00008100ff007a0c */ /* 0x000fda0003f05300 */
[----:B0-----:R-:W-:Y:S02]  /*19e0*/  @P0 SHF.R.S32.HI R149, RZ, 0x1f, R151 ;  /* 0x0000001fff950819 */ /* 0x001fe40000011497 */
[----:B------:R-:W-:-:S04]  /*19f0*/  @P0 IADD3 R148, P1, P2, R151, c[0x0][0x200], R18 ;  /* 0x0000800097940a10 */ /* 0x000fc80007a3e012 */
[----:B------:R-:W-:-:S05]  /*1a00*/  @P0 IADD3.X R149, R149, c[0x0][0x204], R22, P1, P2 ;  /* 0x0000810095950a10 */ /* 0x000fca0000fe4416 */
[----:B----4-:R1:W4:Y:S01]  /*1a10*/  @P0 LDG.E.U8 R148, [R148.64] ;  /* 0x0000002494940981 */ /* 0x010322000c1e1100 */
        /* <DEDUP_REMOVED lines=9> */
[----:B------:R-:W-:-:S04]  /*1ab0*/  @!P1 IADD3 R158, R158, -R161, RZ ;  /* 0x800000a19e9e9210 */ /* 0x000fc80007ffe0ff */
[----:B------:R-:W-:-:S13]  /*1ac0*/  ISETP.GT.U32.AND P1, PT, R145, R158, PT ;  /* 0x0000009e9100720c */ /* 0x000fda0003f24070 */
[----:B------:R-:W-:Y:S01]  /*1ad0*/  @!P1 IMAD.IADD R158, R158, 0x1, -R161 ;  /* 0x000000019e9e9824 */ /* 0x000fe200078e0aa1 */
[----:B------:R-:W-:-:S03]  /*1ae0*/  ISETP.GE.AND P1, PT, R151, R16, PT ;  /* 0x000000109700720c */ /* 0x000fc60003f26270 */
[----:B-1----:R-:W-:-:S05]  /*1af0*/  IMAD.MOV.U32 R149, RZ, RZ, R158 ;  /* 0x000000ffff957224 */ /* 0x002fca00078e009e */
[----:B------:R-:W-:Y:S02]  /*1b00*/  @!P2 IADD3 R149, -R149, RZ, RZ ;  /* 0x000000ff9595a210 */ /* 0x000fe40007ffe1ff */
[----:B------:R-:W-:Y:S02]  /*1b10*/  @!P3 LOP3.LUT R149, RZ, c[0x0][0x1d4], RZ, 0x33, !PT ;  /* 0x00007500ff95ba12 */ /* 0x000fe400078e33ff */
[----:B----4-:R-:W-:Y:S01]  /*1b20*/  ISETP.NE.AND P0, PT, R148, RZ, P0 ;  /* 0x000000ff9400720c */ /* 0x010fe20000705270 */
[----:B---3-5:R-:W-:Y:S07]  /*1b30*/  @P1 BRA `(.L_x_2498) ;  /* 0x000000a000001947 */ /* 0x028fee0003800000 */
        /* <DEDUP_REMOVED lines=10> */
.L_x_2498:
[----:B------:R-:W-:Y:S05]  /*1be0*/  BSYNC B1 ;  /* 0x0000000000017941 */ /* 0x000fea0003800000 */
.L_x_2497:
[----:B------:R-:W-:Y:S01]  /*1bf0*/  BSSY B1, `(.L_x_2499) ;  /* 0x000000d000017945 */ /* 0x000fe20003800000 */
[----:B------:R-:W-:Y:S01]  /*1c00*/  IADD3 R148, R149, c[0x0][0x1d4], RZ ;  /* 0x0000750095947a10 */ /* 0x000fe20007ffe0ff */
        /* <DEDUP_REMOVED lines=11> */
.L_x_2500:
[----:B------:R-:W-:Y:S05]  /*1cc0*/  BSYNC B1 ;  /* 0x0000000000017941 */ /* 0x000fea0003800000 */
.L_x_2499:
[----:B------:R-:W-:Y:S01]  /*1cd0*/  BSSY B1, `(.L_x_2501) ;  /* 0x000000d000017945 */ /* 0x000fe20003800000 */
[----:B------:R-:W-:Y:S01]  /*1ce0*/  IADD3 R148, R148, c[0x0][0x1d4], RZ ;  /* 0x0000750094947a10 */ /* 0x000fe20007ffe0ff */
        /* <DEDUP_REMOVED lines=11> */
.L_x_2502:
[----:B------:R-:W-:Y:S05]  /*1da0*/  BSYNC B1 ;  /* 0x0000000000017941 */ /* 0x000fea0003800000 */
.L_x_2501:
        /* <DEDUP_REMOVED lines=13> */
.L_x_2504:
[----:B------:R-:W-:Y:S05]  /*1e80*/  BSYNC B1 ;  /* 0x0000000000017941 */ /* 0x000fea0003800000 */
.L_x_2503:
[----:B------:R-:W-:Y:S01]  /*1e90*/  IMAD.MOV.U32 R158, RZ, RZ, c[0x0][0x1d4] ;  /* 0x00007500ff9e7624 */ /* 0x000fe200078e00ff */
[----:B------:R-:W-:Y:S04]  /*1ea0*/  BSSY B1, `(.L_x_2505) ;  /* 0x000000d000017945 */ /* 0x000fe80003800000 */
[----:B------:R-:W-:Y:S01]  /*1eb0*/  LEA R148, R158, R149, 0x2 ;  /* 0x000000959e947211 */ /* 0x000fe200078e10ff */
        /* <DEDUP_REMOVED lines=11> */
.L_x_2506:
[----:B------:R-:W-:Y:S05]  /*1f70*/  BSYNC B1 ;  /* 0x0000000000017941 */ /* 0x000fea0003800000 */
.L_x_2505:
        /* <DEDUP_REMOVED lines=13> */
.L_x_2508:
[----:B------:R-:W-:Y:S05]  /*2050*/  BSYNC B1 ;  /* 0x0000000000017941 */ /* 0x000fea0003800000 */
.L_x_2507:
[----:B------:R-:W-:Y:S01]  /*2060*/  BSSY B1, `(.L_x_2509) ;  /* 0x000000d000017945 */ /* 0x000fe20003800000 */
[----:B------:R-:W-:Y:S05]  /*2070*/  @P1 BRA `(.L_x_2510) ;  /* 0x000000b000001947 */ /* 0x000fea0003800000 */
[----:B------:R-:W-:Y:S01]  /*2080*/  IADD3 R104, R148, c[0x0][0x1d4], RZ ;  /* 0x0000750094687a10 */ /* 0x000fe20007ffe0ff */
[----:B------:R-:W-:-:S03]  /*2090*/  CS2R R106, SRZ ;  /* 0x00000000006a7805 */ /* 0x000fc6000001ff00 */
[----:B------:R-:W-:Y:S02]  /*20a0*/  SHF.L.U32 R148, R104, 0x2, RZ ;  /* 0x0000000268947819 */ /* 0x000fe400000006ff */
        /* <DEDUP_REMOVED lines=8> */
.L_x_2510:
[----:B------:R-:W-:Y:S05]  /*2130*/  BSYNC B1 ;  /* 0x0000000000017941 */ /* 0x000fea0003800000 */
.L_x_2509:
[----:B------:R-:W-:Y:S01]  /*2140*/  BSSY B1, `(.L_x_2511) ;  /* 0x000000f000017945 */ /* 0x000fe20003800000 */
[C-C-:B------:R-:W-:Y:S02]  /*2150*/  IMAD R157, R158.reuse, 0xa, R149.reuse ;  /* 0x0000000a9e9d7824 */ /* 0x140fe400078e0295 */
[C-C-:B------:R-:W-:Y:S02]  /*2160*/  IMAD R148, R158.reuse, 0xd, R149.reuse ;  /* 0x0000000d9e947824 */ /* 0x140fe400078e0295 */
[----:B------:R-:W-:Y:S01]  /*2170*/  IMAD R149, R158, 0x7, R149 ;  /* 0x000000079e957824 */ /* 0x000fe200078e0295 */
        /* <DEDUP_REMOVED lines=11> */
.L_x_2512:
[----:B------:R-:W-:Y:S05]  /*2230*/  BSYNC B1 ;  /* 0x0000000000017941 */ /* 0x000fea0003800000 */
.L_x_2511:
        /* <DEDUP_REMOVED lines=13> */
.L_x_2514:
[----:B------:R-:W-:Y:S05]  /*2310*/  BSYNC B1 ;  /* 0x0000000000017941 */ /* 0x000fea0003800000 */
.L_x_2513:
        /* <DEDUP_REMOVED lines=13> */
.L_x_2516:
[----:B------:R-:W-:Y:S05]  /*23f0*/  BSYNC B1 ;  /* 0x0000000000017941 */ /* 0x000fea0003800000 */
.L_x_2515:
        /* <DEDUP_REMOVED lines=12> */
.L_x_2518:
[----:B------:R-:W-:Y:S05]  /*24c0*/  BSYNC B1 ;  /* 0x0000000000017941 */ /* 0x000fea0003800000 */
.L_x_2517:
        /* <DEDUP_REMOVED lines=13> */
.L_x_2520:
[----:B------:R-:W-:Y:S05]  /*25a0*/  BSYNC B1 ;  /* 0x0000000000017941 */ /* 0x000fea0003800000 */
.L_x_2519:
        /* <DEDUP_REMOVED lines=13> */
.L_x_2522:
[----:B------:R-:W-:Y:S05]  /*2680*/  BSYNC B1 ;  /* 0x0000000000017941 */ /* 0x000fea0003800000 */
.L_x_2521:
        /* <DEDUP_REMOVED lines=12> */
.L_x_2524:
[----:B------:R-:W-:Y:S05]  /*2750*/  BSYNC B1 ;  /* 0x0000000000017941 */ /* 0x000fea0003800000 */
.L_x_2523:
        /* <DEDUP_REMOVED lines=13> */
.L_x_2526:
[----:B------:R-:W-:Y:S05]  /*2830*/  BSYNC B1 ;  /* 0x0000000000017941 */ /* 0x000fea0003800000 */
.L_x_2525:
        /* <DEDUP_REMOVED lines=13> */
.L_x_2528:
[----:B------:R-:W-:Y:S05]  /*2910*/  BSYNC B1 ;  /* 0x0000000000017941 */ /* 0x000fea0003800000 */
.L_x_2527:
        /* <DEDUP_REMOVED lines=9> */
[----:B------:R-:W4:Y:S05]  /*29b0*/  @P1 LDG.E R157, [R146.64] ;  /* 0x00000024929d1981 */ /* 0x000f2a000c1e1900 */
[----:B---3--:R1:W3:Y:S01]  /*29c0*/  @P2 LDG.E R148, [R148.64] ;  /* 0x0000002494942981 */ /* 0x0082e2000c1e1900 */
[----:B0----5:R-:W-:Y:S02]  /*29d0*/  FMUL.FTZ R158, R9, R85 ;  /* 0x00000055099e7220 */ /* 0x021fe40000410000 */
        /* <DEDUP_REMOVED lines=25> */
[----:B-1----:R-:W-:-:S02]  /*2b70*/  FMUL.FTZ R149, R10, R86 ;  /* 0x000000560a957220 */ /* 0x002fc40000410000 */
[----:B------:R-:W-:Y:S02]  /*2b80*/  FFMA.FTZ R158, R69, R133, R158 ;  /* 0x00000085459e7223 */ /* 0x000fe4000001009e */
[----:B------:R-:W-:Y:S02]  /*2b90*/  FFMA.FTZ R159, R68, R132, R159 ;  /* 0x00000084449f7223 */ /* 0x000fe4000001009f */
[----:B------:R-:W-:Y:S02]  /*2ba0*/  FFMA.FTZ R149, R6, R82, R149 ;  /* 0x0000005206957223 */ /* 0x000fe40000010095 */
[----:B--2---:R-:W-:Y:S02]  /*2bb0*/  FFMA.FTZ R158, R73, R137, R158 ;  /* 0x00000089499e7223 */ /* 0x004fe4000001009e */
[----:B------:R-:W-:Y:S02]  /*2bc0*/  FFMA.FTZ R159, R72, R136, R159 ;  /* 0x00000088489f7223 */ /* 0x000fe4000001009f */
[----:B------:R-:W-:-:S02]  /*2bd0*/  FFMA.FTZ R149, R14, R90, R149 ;  /* 0x0000005a0e957223 */ /* 0x000fc40000010095 */
[----:B------:R-:W-:Y:S02]  /*2be0*/  FFMA.FTZ R161, R77, R141, R158 ;  /* 0x0000008d4da17223 */ /* 0x000fe4000001009e */
[----:B------:R-:W-:Y:S02]  /*2bf0*/  FFMA.FTZ R160, R76, R140, R159 ;  /* 0x0000008c4ca07223 */ /* 0x000fe4000001009f */
[----:B------:R-:W-:Y:S02]  /*2c00*/  FMUL.FTZ R158, R11, R87 ;  /* 0x000000570b9e7220 */ /* 0x000fe40000410000 */
        /* <DEDUP_REMOVED lines=24> */
[----:B------:R-:W-:Y:S02]  /*2d90*/  FADD.FTZ R149, R160, R161 ;  /* 0x000000a1a0957221 */ /* 0x000fe40000010000 */
[----:B------:R-:W-:Y:S02]  /*2da0*/  FFMA.FTZ R158, R67, R131, R158 ;  /* 0x00000083439e7223 */ /* 0x000fe4000001009e */
[----:B------:R-:W-:Y:S01]  /*2db0*/  FFMA.FTZ R160, R78, R142, R159 ;  /* 0x0000008e4ea07223 */ /* 0x000fe2000001009f */
[----:B------:R-:W-:Y:S01]  /*2dc0*/  @P1 SEL R159, R27, RZ, !P3 ;  /* 0x000000ff1b9f1207 */ /* 0x000fe20005800000 */
[----:B------:R-:W-:-:S03]  /*2dd0*/  FFMA.FTZ R158, R71, R135, R158 ;  /* 0x00000087479e7223 */ /* 0x000fc6000001009e */
[----:B------:R-:W-:Y:S01]  /*2de0*/  @P1 IADD3 R159, R159, R151, -R16 ;  /* 0x000000979f9f1210 */ /* 0x000fe20007ffe810 */
[----:B------:R-:W-:Y:S02]  /*2df0*/  FFMA.FTZ R158, R75, R139, R158 ;  /* 0x0000008b4b9e7223 */ /* 0x000fe4000001009e */
[----:B------:R-:W-:Y:S02]  /*2e00*/  FADD.FTZ R149, R160, R149 ;  /* 0x00000095a0957221 */ /* 0x000fe40000010000 */
[----:B------:R-:W-:Y:S01]  /*2e10*/  FFMA.FTZ R158, R79, R143, R158 ;  /* 0x0000008f4f9e7223 */ /* 0x000fe2000001009e */
[----:B------:R-:W4:Y:S03]  /*2e20*/  @P1 I2F R159, R159 ;  /* 0x0000009f009f1306 */ /* 0x000f260000201400 */
[----:B------:R-:W-:-:S04]  /*2e30*/  FADD.FTZ R149, R158, R149 ;  /* 0x000000959e957221 */ /* 0x000fc80000010000 */
[----:B------:R-:W-:Y:S02]  /*2e40*/  FMUL.FTZ R158, R149, c[0x0][0x1f0] ;  /* 0x00007c00959e7a20 */ /* 0x000fe40000410000 */
[----:B------:R-:W-:Y:S02]  /*2e50*/  IMAD.IADD R149, R151, 0x1, -R144 ;  /* 0x0000000197957824 */ /* 0x000fe400078e0a90 */
[----:B---3--:R-:W-:-:S04]  /*2e60*/  @P2 FADD.FTZ R158, R158, R148 ;  /* 0x000000949e9e2221 */ /* 0x008fc80000010000 */
[----:B----4-:R-:W-:-:S05]  /*2e70*/  @P1 FFMA.FTZ R158, R159, R157, R158 ;  /* 0x0000009d9f9e1223 */ /* 0x010fca000001009e */
[----:B------:R0:W-:Y:S01]  /*2e80*/  STS [R149.X4+0x140], R158 ;  /* 0x0001409e95007388 */ /* 0x0001e20000004800 */
[----:B------:R-:W-:-:S03]  /*2e90*/  @!P0 FMNMX.FTZ R3, R3, R158, !PT ;  /* 0x0000009e03038209 */ /* 0x000fc60007810000 */
.L_x_2530:
[----:B------:R-:W-:Y:S05]  /*2ea0*/  BSYNC B1 ;  /* 0x0000000000017941 */ /* 0x000fea0003800000 */
.L_x_2529:
[----:B------:R-:W-:-:S04]  /*2eb0*/  IADD3 R151, R151, 0x100, RZ ;  /* 0x0000010097977810 */ /* 0x000fc80007ffe0ff */
[----:B------:R-:W-:-:S13]  /*2ec0*/  ISETP.GE.AND P0, PT, R151, R20, PT ;  /* 0x000000149700720c */ /* 0x000fda0003f06270 */
[----:B------:R-:W-:Y:S01]  /*2ed0*/  @P0 CALL.REL.NOINC `(.L_x_2496) ;  /* 0x0000001000000944 */ /* 0x000fe20003c00000 */
[----:B------:R-:W-:Y:S05]  /*2ee0*/  BRA `(.L_x_2531) ;  /* 0xffffead000007947 */ /* 0x000fea000383ffff */
.L_x_2496:
[----:B------:R-:W-:Y:S05]  /*2ef0*/  BSYNC B0 ;  /* 0x0000000000007941 */ /* 0x000fea0003800000 */
.L_x_2495:
[----:B------:R-:W4:Y:S01]  /*2f00*/  SHFL.BFLY PT, R4, R3, 0x10, 0x1f ;  /* 0x0e001f0003047f89 */ /* 0x000f2200000e0000 */
[----:B0-----:R-:W-:Y:S01]  /*2f10*/  SHF.R.S32.HI R10, RZ, 0x1f, R17 ;  /* 0x0000001fff0a7819 */ /* 0x001fe20000011411 */
[----:B------:R-:W-:Y:S03]  /*2f20*/  BSSY B0, `(.L_x_2532) ;  /* 0x0000037000007945 */ /* 0x000fe60003800000 */
[----:B------:R-:W-:-:S04]  /*2f30*/  LEA.HI R9, R10, R17, RZ, 0x5 ;  /* 0x000000110a097211 */ /* 0x000fc800078f28ff */
[----:B------:R-:W-:-:S04]  /*2f40*/  LOP3.LUT R12, R9, 0xffffffe0, RZ, 0xc0, !PT ;  /* 0xffffffe0090c7812 */ /* 0x000fc800078ec0ff */
[----:B------:R-:W-:-:S04]  /*2f50*/  IADD3 R12, -R12, R17, RZ ;  /* 0x000000110c0c7210 */ /* 0x000fc80007ffe1ff */
[C---:B------:R-:W-:Y:S02]  /*2f60*/  ISETP.NE.AND P0, PT, R12.reuse, RZ, PT ;  /* 0x000000ff0c00720c */ /* 0x040fe40003f05270 */
[----:B------:R-:W-:Y:S02]  /*2f70*/  ISETP.GT.AND P1, PT, R12, 0x7, PT ;  /* 0x000000070c00780c */ /* 0x000fe40003f24270 */
[----:B----4-:R-:W-:Y:S01]  /*2f80*/  FMNMX.FTZ R4, R4, R3, !PT ;  /* 0x0000000304047209 */ /* 0x010fe20007810000 */
[----:B------:R-:W-:-:S04]  /*2f90*/  IMAD.MOV.U32 R3, RZ, RZ, -0x800001 ;  /* 0xff7fffffff037424 */ /* 0x000fc800078e00ff */
        /* <DEDUP_REMOVED lines=9> */
[----:B------:R-:W-:-:S04]  /*3030*/  HFMA2.MMA R7, -RZ, RZ, 0, 0 ;  /* 0x00000000ff077435 */ /* 0x000fc800000001ff */
        /* <DEDUP_REMOVED lines=11> */
[----:B------:R0:W4:Y:S01]  /*30f0*/  SHFL.IDX PT, R11, R6, RZ, 0x1f ;  /* 0x00001fff060b7589 */ /* 0x00012200000e0000 */
[----:B------:R-:W-:Y:S05]  /*3100*/  @P1 BRA `(.L_x_2533) ;  /* 0x0000018000001947 */ /* 0x000fea0003800000 */
[----:B------:R-:W-:Y:S01]  /*3110*/  ISETP.NE.U32.AND P0, PT, RZ, c[0x0][0x200], PT ;  /* 0x00008000ff007a0c */ /* 0x000fe20003f05070 */
[----:B------:R-:W-:-:S03]  /*3120*/  IMAD.MOV.U32 R7, RZ, RZ, RZ ;  /* 0x000000ffff077224 */ /* 0x000fc600078e00ff */
[----:B------:R-:W-:-:S07]  /*3130*/  ISETP.NE.AND.EX P0, PT, RZ, c[0x0][0x204], PT, P0 ;  /* 0x00008100ff007a0c */ /* 0x000fce0003f05300 */
.L_x_2537:
[----:B0-----:R-:W-:Y:S01]  /*3140*/  IMAD.IADD R4, R3, 0x1, -R144 ;  /* 0x0000000103047824 */ /* 0x001fe200078e0a90 */
[----:B------:R-:W-:Y:S04]  /*3150*/  BSSY B1, `(.L_x_2534) ;  /* 0x000000e000017945 */ /* 0x000fe80003800000 */
[----:B------:R-:W-:Y:S01]  /*3160*/  LEA R9, R4, 0x140, 0x2 ;  /* 0x0000014004097811 */ /* 0x000fe200078e10ff */
[----:B------:R-:W-:Y:S05]  /*3170*/  @!P0 BRA `(.L_x_2535) ;  /* 0x0000007000008947 */ /* 0x000fea0003800000 */
[----:B------:R-:W-:Y:S02]  /*3180*/  SHF.R.S32.HI R5, RZ, 0x1f, R3 ;  /* 0x0000001fff057819 */ /* 0x000fe40000011403 */
[----:B------:R-:W-:-:S04]  /*3190*/  IADD3 R4, P2, P3, R3, c[0x0][0x200], R18 ;  /* 0x0000800003047a10 */ /* 0x000fc80007b5e012 */
[----:B------:R-:W-:-:S05]  /*31a0*/  IADD3.X R5, R5, c[0x0][0x204], R22, P2, P3 ;  /* 0x0000810005057a10 */ /* 0x000fca00017e6416 */
[----:B----4-:R-:W4:Y:S02]  /*31b0*/  LDG.E.U8 R4, [R4.64] ;  /* 0x0000002404047981 */ /* 0x010f24000c1e1100 */
[----:B----4-:R-:W-:-:S13]  /*31c0*/  ISETP.NE.AND P2, PT, R4, RZ, PT ;  /* 0x000000ff0400720c */ /* 0x010fda0003f45270 */
[----:B0-----:R-:W-:Y:S01]  /*31d0*/  @P2 MOV R6, RZ ;  /* 0x000000ff00062202 */ /* 0x001fe20000000f00 */
[----:B------:R-:W-:Y:S05]  /*31e0*/  @P2 BRA `(.L_x_2536) ;  /* 0x0000004000002947 */ /* 0x000fea0003800000 */
.L_x_2535:
[----:B------:R-:W0:Y:S02]  /*31f0*/  LDS R4, [R9] ;  /* 0x0000000009047984 */ /* 0x000e240000000800 */
[----:B0---4-:R-:W-:-:S04]  /*3200*/  FADD.FTZ R4, -R11, R4 ;  /* 0x000000040b047221 */ /* 0x011fc80000010100 */
[----:B------:R-:W-:-:S04]  /*3210*/  FMUL.FTZ R4, R4, 1.4426950216293334961 ;  /* 0x3fb8aa3b04047820 */ /* 0x000fc80000410000 */
[----:B------:R0:W4:Y:S03]  /*3220*/  MUFU.EX2 R6, R4 ;  /* 0x0000000400067308 */ /* 0x0001260000000800 */
.L_x_2536:
[----:B------:R-:W-:Y:S05]  /*3230*/  BSYNC B1 ;  /* 0x0000000000017941 */ /* 0x000fea0003800000 */
.L_x_2534:
[----:B----4-:R4:W-:Y:S01]  /*3240*/  STS [R9], R6 ;  /* 0x0000000609007388 */ /* 0x0109e20000000800 */
[----:B------:R-:W-:Y:S01]  /*3250*/  IADD3 R3, R3, 0x100, RZ ;  /* 0x0000010003037810 */ /* 0x000fe20007ffe0ff */
[----:B------:R-:W-:-:S03]  /*3260*/  FADD.FTZ R7, R6, R7 ;  /* 0x0000000706077221 */ /* 0x000fc60000010000 */
[----:B------:R-:W-:-:S13]  /*3270*/  ISETP.GT.AND P2, PT, R3, R16, PT ;  /* 0x000000100300720c */ /* 0x000fda0003f44270 */
[----:B----4-:R-:W-:Y:S05]  /*3280*/  @!P2 BRA `(.L_x_2537) ;  /* 0xfffffeb00000a947 */ /* 0x010fea000383ffff */
.L_x_2533:
[----:B------:R-:W-:Y:S05]  /*3290*/  BSYNC B0 ;  /* 0x0000000000007941 */ /* 0x000fea0003800000 */
.L_x_2532:
        /* <DEDUP_REMOVED lines=35> */
[----:B----4-:R-:W-:Y:S01]  /*34d0*/  FADD.FTZ R3, R6, 9.9999999747524270788e-07 ;  /* 0x358637bd06037421 */ /* 0x010fe20000010000 */
[----:B------:R-:W-:-:S03]  /*34e0*/  IADD3 R9, R144, R17, RZ ;  /* 0x0000001190097210 */ /* 0x000fc60007ffe0ff */
[----:B------:R0:W4:Y:S04]  /*34f0*/  MUFU.RCP R12, R3 ;  /* 0x00000003000c7308 */ /* 0x0001280000001000 */
.L_x_2540:
[C---:B0-----:R-:W-:Y:S01]  /*3500*/  IMAD.IADD R3, R9.reuse, 0x1, -R144 ;  /* 0x0000000109037824 */ /* 0x041fe200078e0a90 */
[----:B------:R-:W-:-:S04]  /*3510*/  @P0 IADD3 R8, P1, R9, R4, RZ ;  /* 0x0000000409080210 */ /* 0x000fc80007f3e0ff */
[----:B------:R-:W0:Y:S01]  /*3520*/  LDS R7, [R3.X4+0x140] ;  /* 0x0001400003077984 */ /* 0x000e220000004800 */
[----:B------:R-:W-:Y:S02]  /*3530*/  @P0 LEA.HI.X.SX32 R11, R9, R5, 0x1, P1 ;  /* 0x00000005090b0211 */ /* 0x000fe400008f0eff */
[C---:B------:R-:W-:Y:S02]  /*3540*/  @P0 LEA R6, P1, R8.reuse, c[0x0][0x260], 0x2 ;  /* 0x0000980008060a11 */ /* 0x040fe400078210ff */
[----:B------:R-:W-:Y:S02]  /*3550*/  LEA R13, R3, 0x140, 0x2 ;  /* 0x00000140030d7811 */ /* 0x000fe400078e10ff */
[----:B------:R-:W-:Y:S01]  /*3560*/  IADD3 R9, R9, 0x100, RZ ;  /* 0x0000010009097810 */ /* 0x000fe20007ffe0ff */
[----:B0---4-:R-:W-:Y:S01]  /*3570*/  FMUL.FTZ R14, R7, R12 ;  /* 0x0000000c070e7220 */ /* 0x011fe20000410000 */
[----:B------:R-:W-:Y:S02]  /*3580*/  @P0 LEA.HI.X R7, R8, c[0x0][0x264], R11, 0x2, P1 ;  /* 0x0000990008070a11 */ /* 0x000fe400008f140b */
[----:B------:R-:W-:-:S02]  /*3590*/  ISETP.GT.AND P1, PT, R9, R16, PT ;  /* 0x000000100900720c */ /* 0x000fc40003f24270 */
[----:B------:R0:W-:Y:S04]  /*35a0*/  STS [R13], R14 ;  /* 0x0000000e0d007388 */ /* 0x0001e80000000800 */
[----:B------:R0:W-:Y:S07]  /*35b0*/  @P0 STG.E [R6.64], R14 ;  /* 0x0000000e06000986 */ /* 0x0001ee000c101924 */
[----:B------:R-:W-:Y:S05]  /*35c0*/  @!P1 BRA `(.L_x_2540) ;  /* 0xffffff3000009947 */ /* 0x000fea000383ffff */
.L_x_2539:
[----:B------:R-:W-:Y:S05]  /*35d0*/  BSYNC B0 ;  /* 0x0000000000007941 */ /* 0x000fea0003800000 */
.L_x_2538:
[----:B------:R-:W-:Y:S01]  /*35e0*/  LEA.HI R3, R10, R17, RZ, 0x4 ;  /* 0x000000110a037211 */ /* 0x000fe200078f20ff */
[----:B------:R-:W-:Y:S01]  /*35f0*/  CS2R R8, SRZ ;  /* 0x0000000000087805 */ /* 0x000fe2000001ff00 */
[----:B0-----:R-:W-:Y:S01]  /*3600*/  SHF.R.S32.HI R5, RZ, 0x1f, R16 ;  /* 0x0000001fff057819 */ /* 0x001fe20000011410 */
[----:B----4-:R-:W-:Y:S01]  /*3610*/  CS2R R10, SRZ ;  /* 0x00000000000a7805 */ /* 0x010fe2000001ff00 */
[----:B------:R-:W-:-:S02]  /*3620*/  LOP3.LUT R4, R3, 0xfffffff0, RZ, 0xc0, !PT ;  /* 0xfffffff003047812 */ /* 0x000fc400078ec0ff */
[-C--:B------:R-:W-:Y:S02]  /*3630*/  LEA.HI R5, R5, R16.reuse, RZ, 0x4 ;  /* 0x0000001005057211 */ /* 0x080fe400078f20ff */
[----:B------:R-:W-:Y:S01]  /*3640*/  SHF.R.S32.HI R3, RZ, 0x4, R3 ;  /* 0x00000004ff037819 */ /* 0x000fe20000011403 */
[----:B------:R-:W-:Y:S01]  /*3650*/  IMAD.IADD R4, R17, 0x1, -R4 ;  /* 0x0000000111047824 */ /* 0x000fe200078e0a04 */
[----:B------:R-:W-:Y:S02]  /*3660*/  LOP3.LUT R5, R5, 0xfffffff0, RZ, 0xc0, !PT ;  /* 0xfffffff005057812 */ /* 0x000fe400078ec0ff */
[----:B------:R-:W-:Y:S01]  /*3670*/  ISETP.EQ.U32.AND P0, PT, RZ, c[0x0][0x190], PT ;  /* 0x00006400ff007a0c */ /* 0x000fe20003f02070 */
[C---:B------:R-:W-:Y:S01]  /*3680*/  IMAD.SHL.U32 R12, R4.reuse, 0x4, RZ ;  /* 0x00000004040c7824 */ /* 0x040fe200078e00ff */
[----:B------:R-:W-:Y:S02]  /*3690*/  ISETP.GT.AND P1, PT, R4, 0xb, PT ;  /* 0x0000000b0400780c */ /* 0x000fe40003f24270 */
[----:B------:R-:W-:-:S04]  /*36a0*/  IADD3 R6, -R5, R16, RZ ;  /* 0x0000001005067210 */ /* 0x000fc80007ffe1ff */
[----:B------:R-:W-:-:S04]  /*36b0*/  ISETP.NE.OR P2, PT, R3, R6, P1 ;  /* 0x000000060300720c */ /* 0x000fc80000f45670 */
[----:B------:R-:W-:-:S13]  /*36c0*/  ISETP.EQ.OR.EX P0, PT, RZ, c[0x0][0x194], P2, P0 ;  /* 0x00006500ff007a0c */ /* 0x000fda0001702700 */
[----:B------:R-:W0:Y:S01]  /*36d0*/  @!P0 S2R R5, SR_CTAID.X ;  /* 0x0000000000058919 */ /* 0x000e220000002500 */
[----:B------:R-:W-:Y:S01]  /*36e0*/  @!P0 IMAD.MOV.U32 R15, RZ, RZ, 0x4 ;  /* 0x00000004ff0f8424 */ /* 0x000fe200078e00ff */
[----:B------:R-:W-:Y:S01]  /*36f0*/  BSSY B1, `(.L_x_2541) ;  /* 0x00001d5000017945 */ /* 0x000fe20003800000 */
[----:B------:R-:W-:Y:S01]  /*3700*/  IMAD R13, R19, c[0x0][0x1d4], RZ ;  /* 0x00007500130d7a24 */ /* 0x000fe200078e02ff */
[----:B------:R-:W-:Y:S01]  /*3710*/  CS2R R6, SRZ ;  /* 0x0000000000067805 */ /* 0x000fe2000001ff00 */
[----:B0-----:R-:W-:-:S04]  /*3720*/  @!P0 IMAD R14, R5, 0x30, R12 ;  /* 0x00000030050e8824 */ /* 0x001fc800078e020c */
[----:B------:R-:W-:Y:S01]  /*3730*/  @!P0 IMAD.WIDE R14, R14, R15, c[0x0][0x190] ;  /* 0x000064000e0e8625 */ /* 0x000fe200078e020f */
[----:B------:R-:W-:-:S04]  /*3740*/  CS2R R4, SRZ ;  /* 0x0000000000047805 */ /* 0x000fc8000001ff00 */
[----:B------:R0:W5:Y:S04]  /*3750*/  @!P0 LDG.E.128 R8, [R14.64] ;  /* 0x000000240e088981 */ /* 0x000168000c1e1d00 */
[----:B------:R-:W-:Y:S06]  /*3760*/  BAR.SYNC.DEFER_BLOCKING 0x0 ;  /* 0x0000000000007b1d */ /* 0x000fec0000010000 */
[----:B------:R-:W-:Y:S05]  /*3770*/  @P1 BRA `(.L_x_2542) ;  /* 0x00001cc000001947 */ /* 0x000fea0003800000 */
[----:B0-----:R-:W-:Y:S01]  /*3780*/  IMNMX R20, R16, c[0x0][0x1d4], PT ;  /* 0x0000750010147a17 */ /* 0x001fe20003800200 */
[----:B------:R-:W-:Y:S01]  /*3790*/  IMAD R21, R21, c[0x0][0x1d4], R12 ;  /* 0x0000750015157a24 */ /* 0x000fe200078e020c */
[----:B------:R-:W-:Y:S01]  /*37a0*/  IADD3 R15, R144, R3, RZ ;  /* 0x00000003900f7210 */ /* 0x000fe20007ffe0ff */
[----:B------:R-:W-:Y:S01]  /*37b0*/  BSSY B0, `(.L_x_2543) ;  /* 0x00000f8000007945 */ /* 0x000fe20003800000 */
[----:B------:R-:W-:Y:S01]  /*37c0*/  CS2R R6, SRZ ;  /* 0x0000000000067805 */ /* 0x000fe2000001ff00 */
[----:B------:R-:W-:Y:S01]  /*37d0*/  CS2R R4, SRZ ;  /* 0x0000000000047805 */ /* 0x000fe2000001ff00 */
[----:B------:R-:W-:-:S02]  /*37e0*/  ISETP.GE.AND P0, PT, R15, R20, PT ;  /* 0x000000140f00720c */ /* 0x000fc40003f06270 */
[----:B------:R-:W-:-:S11]  /*37f0*/  SHF.R.S32.HI R14, RZ, 0x1f, R21 ;  /* 0x0000001fff0e7819 */ /* 0x000fd60000011415 */
[----:B------:R-:W-:Y:S05]  /*3800*/  @P0 BRA `(.L_x_2544) ;  /* 0x00000f2000000947 */ /* 0x000fea0003800000 */
[----:B------:R-:W-:Y:S01]  /*3810*/  IADD3 R4, -R144, -0x2, -R3 ;  /* 0xfffffffe90047810 */ /* 0x000fe20007ffe903 */
[----:B------:R-:W-:Y:S01]  /*3820*/  BSSY B2, `(.L_x_2545) ;  /* 0x0000021000027945 */ /* 0x000fe20003800000 */
[----:B------:R-:W-:Y:S01]  /*3830*/  LOP3.LUT R5, RZ, R20, RZ, 0x33, !PT ;  /* 0x00000014ff057212 */ /* 0x000fe200078e33ff */
[----:B-----5:R-:W-:Y:S01]  /*3840*/  IMAD.MOV.U32 R27, RZ, RZ, R15 ;  /* 0x000000ffff1b7224 */ /* 0x020fe200078e000f */
[----:B------:R-:W-:-:S03]  /*3850*/  CS2R R6, SRZ ;  /* 0x0000000000067805 */ /* 0x000fc6000001ff00 */
[----:B------:R-:W-:-:S05]  /*3860*/  IMAD.IADD R5, R4, 0x1, -R5 ;  /* 0x0000000104057824 */ /* 0x000fca00078e0a05 */
[C---:B------:R-:W-:Y:S02]  /*3870*/  LEA.HI R4, R5.reuse, 0x1, RZ, 0x1c ;  /* 0x0000000105047811 */ /* 0x040fe400078fe0ff */
[----:B------:R-:W-:Y:S02]  /*3880*/  ISETP.GE.U32.AND P0, PT, R5, 0x30, PT ;  /* 0x000000300500780c */ /* 0x000fe40003f06070 */
[----:B------:R-:W-:Y:S02]  /*3890*/  LOP3.LUT P3, R18, R4, 0x3, RZ, 0xc0, !PT ;  /* 0x0000000304127812 */ /* 0x000fe4000786c0ff */
[----:B------:R-:W-:-:S11]  /*38a0*/  CS2R R4, SRZ ;  /* 0x0000000000047805 */ /* 0x000fd6000001ff00 */
[----:B------:R-:W-:Y:S05]  /*38b0*/  @!P3 BRA `(.L_x_2546) ;  /* 0x000001700000b947 */ /* 0x000fea0003800000 */
[----:B------:R-:W-:Y:S01]  /*38c0*/  IMAD R4, R15, 0x30, RZ ;  /* 0x000000300f047824 */ /* 0x000fe200078e02ff */
[----:B------:R-:W-:-:S04]  /*38d0*/  LEA R22, R3, 0x140, 0x2 ;  /* 0x0000014003167811 */ /* 0x000fc800078e10ff */
[----:B------:R-:W-:-:S04]  /*38e0*/  IADD3 R34, P3, R21, R4, RZ ;  /* 0x0000000415227210 */ /* 0x000fc80007f7e0ff */
[----:B------:R-:W-:Y:S01]  /*38f0*/  LEA.HI.X.SX32 R27, R4, R14, 0x1, P3 ;  /* 0x0000000e041b7211 */ /* 0x000fe200018f0eff */
[----:B------:R-:W-:Y:S01]  /*3900*/  IMAD.MOV.U32 R4, RZ, RZ, RZ ;  /* 0x000000ffff047224 */ /* 0x000fe200078e00ff */
[----:B-1----:R-:W-:-:S04]  /*3910*/  LEA R33, P3, R34, c[0x0][0x1a0], 0x2 ;  /* 0x0000680022217a11 */ /* 0x002fc800078610ff */
[----:B------:R-:W-:Y:S02]  /*3920*/  LEA.HI.X R34, R34, c[0x0][0x1a4], R27, 0x2, P3 ;  /* 0x0000690022227a11 */ /* 0x000fe400018f141b */
[----:B------:R-:W-:Y:S02]  /*3930*/  MOV R27, R15 ;  /* 0x0000000f001b7202 */ /* 0x000fe40000000f00 */
.L_x_2547:
[----:B------:R-:W-:Y:S01]  /*3940*/  IMAD.MOV.U32 R28, RZ, RZ, R33 ;  /* 0x000000ffff1c7224 */ /* 0x000fe200078e0021 */
[----:B------:R-:W-:Y:S01]  /*3950*/  MOV R29, R34 ;  /* 0x00000022001d7202 */ /* 0x000fe20000000f00 */
[----:B------:R0:W1:Y:S05]  /*3960*/  LDS R32, [R22] ;  /* 0x0000000016207984 */ /* 0x00006a0000000800 */
[----:B--2---:R-:W1:Y:S01]  /*3970*/  LDG.E.128 R28, [R28.64] ;  /* 0x000000241c1c7981 */ /* 0x004e62000c1e1d00 */
[----:B------:R-:W-:-:S02]  /*3980*/  IADD3 R18, R18, -0x1, RZ ;  /* 0xffffffff12127810 */ /* 0x000fc40007ffe0ff */
[----:B------:R-:W-:Y:S02]  /*3990*/  IADD3 R33, P4, R33, 0xc00, RZ ;  /* 0x00000c0021217810 */ /* 0x000fe40007f9e0ff */
[----:B------:R-:W-:Y:S02]  /*39a0*/  ISETP.NE.AND P3, PT, R18, RZ, PT ;  /* 0x000000ff1200720c */ /* 0x000fe40003f65270 */
[----:B------:R-:W-:Y:S01]  /*39b0*/  IADD3 R27, R27, 0x10, RZ ;  /* 0x000000101b1b7810 */ /* 0x000fe20007ffe0ff */
[----:B------:R-:W-:Y:S01]  /*39c0*/  IMAD.X R34, RZ, RZ, R34, P4 ;  /* 0x000000ffff227224 */ /* 0x000fe200020e0622 */
[----:B0-----:R-:W-:Y:S01]  /*39d0*/  IADD3 R22, R22, 0x40, RZ ;  /* 0x0000004016167810 */ /* 0x001fe20007ffe0ff */
[-C--:B-1----:R-:W-:Y:S02]  /*39e0*/  FFMA.FTZ R4, R28, R32.reuse, R4 ;  /* 0x000000201c047223 */ /* 0x082fe40000010004 */
[-C--:B------:R-:W-:Y:S02]  /*39f0*/  FFMA.FTZ R5, R29, R32.reuse, R5 ;  /* 0x000000201d057223 */ /* 0x080fe40000010005 */
[----:B------:R-:W-:-:S02]  /*3a00*/  FFMA.FTZ R6, R30, R32, R6 ;  /* 0x000000201e067223 */ /* 0x000fc40000010006 */
[----:B------:R-:W-:Y:S02]  /*3a10*/  FFMA.FTZ R7, R31, R32, R7 ;  /* 0x000000201f077223 */ /* 0x000fe40000010007 */
[----:B------:R-:W-:Y:S05]  /*3a20*/  @P3 BRA `(.L_x_2547) ;  /* 0xffffff1000003947 */ /* 0x000fea000383ffff */
.L_x_2546:
[----:B------:R-:W-:Y:S05]  /*3a30*/  BSYNC B2 ;  /* 0x0000000000027941 */ /* 0x000fea0003800000 */
.L_x_2545:
[----:B------:R-:W-:Y:S05]  /*3a40*/  @!P0 BRA `(.L_x_2544) ;  /* 0x00000ce000008947 */ /* 0x000fea0003800000 */
[----:B------:R-:W-:Y:S01]  /*3a50*/  IMAD.IADD R28, R20, 0x1, -R27 ;  /* 0x00000001141c7824 */ /* 0x000fe200078e0a1b */
[C---:B------:R-:W-:Y:S01]  /*3a60*/  LEA R29, R27.reuse, 0x80, 0x2 ;  /* 0x000000801b1d7811 */ /* 0x040fe200078e10ff */
[----:B------:R-:W-:Y:S01]  /*3a70*/  IMAD R18, R27, 0x30, RZ ;  /* 0x000000301b127824 */ /* 0x000fe200078e02ff */
[----:B------:R-:W-:Y:S02]  /*3a80*/  BSSY B2, `(.L_x_2548) ;  /* 0x0000074000027945 */ /* 0x000fe40003800000 */
[----:B------:R-:W-:Y:S01]  /*3a90*/  ISETP.GT.AND P3, PT, R28, 0xc0, PT ;  /* 0x000000c01c00780c */ /* 0x000fe20003f64270 */
[----:B------:R-:W-:Y:S01]  /*3aa0*/  IMAD R29, R144, -0x4, R29 ;  /* 0xfffffffc901d7824 */ /* 0x000fe200078e021d */
[----:B------:R-:W-:-:S04]  /*3ab0*/  IADD3 R22, P0, R21, R18, RZ ;  /* 0x0000001215167210 */ /* 0x000fc80007f1e0ff */
[----:B--2---:R-:W-:Y:S02]  /*3ac0*/  LEA.HI.X.SX32 R31, R18, R14, 0x1, P0 ;  /* 0x0000000e121f7211 */ /* 0x004fe400000f0eff */
[C---:B------:R-:W-:Y:S02]  /*3ad0*/  LEA R92, P0, R22.reuse, c[0x0][0x1a0], 0x2 ;  /* 0x00006800165c7a11 */ /* 0x040fe400078010ff */
[----:B------:R-:W-:Y:S02]  /*3ae0*/  IADD3 R18, R29, 0x140, RZ ;  /* 0x000001401d127810 */ /* 0x000fe40007ffe0ff */
[----:B------:R-:W-:Y:S02]  /*3af0*/  LEA.HI.X R93, R22, c[0x0][0x1a4], R31, 0x2, P0 ;  /* 0x00006900165d7a11 */ /* 0x000fe400000f141f */
[----:B------:R-:W-:Y:S01]  /*3b00*/  PLOP3.LUT P0, PT, PT, PT, PT, 0x80, 0x0 ;  /* 0x000000000000781c */ /* 0x000fe20003f0f070 */
[----:B------:R-:W-:Y:S07]  /*3b10*/  @!P3 BRA `(.L_x_2549) ;  /* 0x000006a00000b947 */ /* 0x000fee0003800000 */
[----:B------:R-:W-:Y:S02]  /*3b20*/  PLOP3.LUT P0, PT, PT, PT, PT, 0x8, 0x0 ;  /* 0x000000000000781c */ /* 0x000fe40003f0e170 */
[----:B------:R-:W-:-:S03]  /*3b30*/  IADD3 R22, R20, -0xc0, RZ ;  /* 0xffffff4014167810 */ /* 0x000fc60007ffe0ff */
.L_x_2550:
[----:B------:R0:W2:Y:S04]  /*3b40*/  LDG.E.128 R64, [R92.64] ;  /* 0x000000245c407981 */ /* 0x0000a8000c1e1d00 */
[----:B------:R0:W4:Y:S04]  /*3b50*/  LDG.E.128 R84, [R92.64+0xc00] ;  /* 0x000c00245c547981 */ /* 0x000128000c1e1d00 */
[----:B------:R0:W5:Y:S04]  /*3b60*/  LDG.E.128 R88, [R92.64+0x1800] ;  /* 0x001800245c587981 */ /* 0x000168000c1e1d00 */
[----:B---3--:R0:W3:Y:S04]  /*3b70*/  LDG.E.128 R80, [R92.64+0x2400] ;  /* 0x002400245c507981 */ /* 0x0080e8000c1e1d00 */
[----:B------:R0:W3:Y:S04]  /*3b80*/  LDG.E.128 R76, [R92.64+0x3000] ;  /* 0x003000245c4c7981 */ /* 0x0000e8000c1e1d00 */
        /* <DEDUP_REMOVED lines=9> */
[----:B-1----:R0:W3:Y:S04]  /*3c20*/  LDG.E.128 R32, [R92.64+0xa800] ;  /* 0x00a800245c207981 */ /* 0x0020e8000c1e1d00 */
[----:B------:R0:W3:Y:S01]  /*3c30*/  LDG.E.128 R28, [R92.64+0xb400] ;  /* 0x00b400245c1c7981 */ /* 0x0000e2000c1e1d00 */
[----:B------:R-:W-:-:S02]  /*3c40*/  IADD3 R94, P3, R92, 0xc000, RZ ;  /* 0x0000c0005c5e7810 */ /* 0x000fc40007f7e0ff */
[----:B------:R-:W-:Y:S01]  /*3c50*/  IADD3 R27, R27, 0x100, RZ ;  /* 0x000001001b1b7810 */ /* 0x000fe20007ffe0ff */
[----:B------:R-:W2:Y:S01]  /*3c60*/  LDS R96, [R18+-0x80] ;  /* 0xffff800012607984 */ /* 0x000ea20000000800 */
[----:B------:R-:W-:Y:S02]  /*3c70*/  IADD3.X R95, RZ, R93, RZ, P3, !PT ;  /* 0x0000005dff5f7210 */ /* 0x000fe40001ffe4ff */
[----:B------:R-:W-:Y:S01]  /*3c80*/  ISETP.GE.AND P3, PT, R27, R22, PT ;  /* 0x000000161b00720c */ /* 0x000fe20003f66270 */
[----:B------:R-:W4:Y:S04]  /*3c90*/  LDS R97, [R18+-0x40] ;  /* 0xffffc00012617984 */ /* 0x000f280000000800 */
[----:B------:R-:W5:Y:S04]  /*3ca0*/  LDS R98, [R18] ;  /* 0x0000000012627984 */ /* 0x000f680000000800 */
[----:B------:R-:W3:Y:S04]  /*3cb0*/  LDS R99, [R18+0x40] ;  /* 0x0000400012637984 */ /* 0x000ee80000000800 */
[----:B------:R-:W1:Y:S04]  /*3cc0*/  LDS R100, [R18+0x80] ;  /* 0x0000800012647984 */ /* 0x000e680000000800 */
[----:B------:R-:W1:Y:S04]  /*3cd0*/  LDS R101, [R18+0xc0] ;  /* 0x0000c00012657984 */ /* 0x000e680000000800 */
[----:B------:R-:W1:Y:S04]  /*3ce0*/  LDS R102, [R18+0x100] ;  /* 0x0001000012667984 */ /* 0x000e680000000800 */
[----:B------:R-:W1:Y:S04]  /*3cf0*/  LDS R103, [R18+0x140] ;  /* 0x0001400012677984 */ /* 0x000e680000000800 */
[----:B0-----:R-:W0:Y:S01]  /*3d00*/  LDS R92, [R18+0x180] ;  /* 0x00018000125c7984 */ /* 0x001e220000000800 */
[----:B--2---:R-:W-:-:S02]  /*3d10*/  FFMA.FTZ R93, R64, R96, R4 ;  /* 0x00000060405d7223 */ /* 0x004fc40000010004 */
[-C--:B------:R-:W-:Y:S01]  /*3d20*/  FFMA.FTZ R4, R65, R96.reuse, R5 ;  /* 0x0000006041047223 */ /* 0x080fe20000010005 */
[----:B------:R-:W-:Y:S01]  /*3d30*/  LDS R64, [R18+0x240] ;  /* 0x0002400012407984 */ /* 0x000fe20000000800 */
[-C--:B------:R-:W-:Y:S02]  /*3d40*/  FFMA.FTZ R5, R66, R96.reuse, R6 ;  /* 0x0000006042057223 */ /* 0x080fe40000010006 */
[----:B------:R-:W-:Y:S01]  /*3d50*/  FFMA.FTZ R96, R67, R96, R7 ;  /* 0x0000006043607223 */ /* 0x000fe20000010007 */
[----:B------:R-:W2:Y:S01]  /*3d60*/  LDS R6, [R18+0x1c0] ;  /* 0x0001c00012067984 */ /* 0x000ea20000000800 */
[-C--:B----4-:R-:W-:Y:S02]  /*3d70*/  FFMA.FTZ R93, R84, R97.reuse, R93 ;  /* 0x00000061545d7223 */ /* 0x090fe4000001005d */
[-C--:B------:R-:W-:Y:S01]  /*3d80*/  FFMA.FTZ R4, R85, R97.reuse, R4 ;  /* 0x0000006155047223 */ /* 0x080fe20000010004 */
[----:B------:R-:W4:Y:S01]  /*3d90*/  LDS R7, [R18+0x200] ;  /* 0x0002000012077984 */ /* 0x000f220000000800 */
[----:B------:R-:W-:-:S02]  /*3da0*/  FFMA.FTZ R5, R86, R97, R5 ;  /* 0x0000006156057223 */ /* 0x000fc40000010005 */
[----:B------:R-:W-:Y:S01]  /*3db0*/  FFMA.FTZ R96, R87, R97, R96 ;  /* 0x0000006157607223 */ /* 0x000fe20000010060 */
[----:B------:R-:W0:Y:S01]  /*3dc0*/  LDS R65, [R18+0x280] ;  /* 0x0002800012417984 */ /* 0x000e220000000800 */
[-C--:B-----5:R-:W-:Y:S02]  /*3dd0*/  FFMA.FTZ R93, R88, R98.reuse, R93 ;  /* 0x00000062585d7223 */ /* 0x0a0fe4000001005d */
[-C--:B------:R-:W-:Y:S01]  /*3de0*/  FFMA.FTZ R4, R89, R98.reuse, R4 ;  /* 0x0000006259047223 */ /* 0x080fe20000010004 */
[----:B------:R-:W5:Y:S01]  /*3df0*/  LDS R66, [R18+0x2c0] ;  /* 0x0002c00012427984 */ /* 0x000f620000000800 */
[-C--:B------:R-:W-:Y:S02]  /*3e00*/  FFMA.FTZ R5, R90, R98.reuse, R5 ;  /* 0x000000625a057223 */ /* 0x080fe40000010005 */
[----:B------:R-:W-:Y:S01]  /*3e10*/  FFMA.FTZ R96, R91, R98, R96 ;  /* 0x000000625b607223 */ /* 0x000fe20000010060 */
[----:B------:R-:W0:Y:S01]  /*3e20*/  LDS R67, [R18+0x300] ;  /* 0x0003000012437984 */ /* 0x000e220000000800 */
[----:B---3--:R-:W-:-:S02]  /*3e30*/  FFMA.FTZ R93, R80, R99, R93 ;  /* 0x00000063505d7223 */ /* 0x008fc4000001005d */
[-C--:B------:R-:W-:Y:S02]  /*3e40*/  FFMA.FTZ R4, R81, R99.reuse, R4 ;  /* 0x0000006351047223 */ /* 0x080fe40000010004 */
[-C--:B------:R-:W-:Y:S02]  /*3e50*/  FFMA.FTZ R5, R82, R99.reuse, R5 ;  /* 0x0000006352057223 */ /* 0x080fe40000010005 */
[----:B------:R-:W-:Y:S02]  /*3e60*/  FFMA.FTZ R96, R83, R99, R96 ;  /* 0x0000006353607223 */ /* 0x000fe40000010060 */
[-C--:B-1----:R-:W-:Y:S02]  /*3e70*/  FFMA.FTZ R93, R76, R100.reuse, R93 ;  /* 0x000000644c5d7223 */ /* 0x082fe4000001005d */
[-C--:B------:R-:W-:Y:S02]  /*3e80*/  FFMA.FTZ R4, R77, R100.reuse, R4 ;  /* 0x000000644d047223 */ /* 0x080fe40000010004 */
[----:B------:R-:W-:-:S02]  /*3e90*/  FFMA.FTZ R5, R78, R100, R5 ;  /* 0x000000644e057223 */ /* 0x000fc40000010005 */
[----:B------:R-:W-:Y:S02]  /*3ea0*/  FFMA.FTZ R96, R79, R100, R96 ;  /* 0x000000644f607223 */ /* 0x000fe40000010060 */
[-C--:B------:R-:W-:Y:S02]  /*3eb0*/  FFMA.FTZ R93, R72, R101.reuse, R93 ;  /* 0x00000065485d7223 */ /* 0x080fe4000001005d */
[-C--:B------:R-:W-:Y:S01]  /*3ec0*/  FFMA.FTZ R4, R73, R101.reuse, R4 ;  /* 0x0000006549047223 */ /* 0x080fe20000010004 */
[----:B------:R1:W3:Y:S01]  /*3ed0*/  LDS R72, [R18+0x340] ;  /* 0x0003400012487984 */ /* 0x0002e20000000800 */
[-C--:B------:R-:W-:Y:S02]  /*3ee0*/  FFMA.FTZ R5, R74, R101.reuse, R5 ;  /* 0x000000654a057223 */ /* 0x080fe40000010005 */
[----:B------:R-:W-:Y:S02]  /*3ef0*/  FFMA.FTZ R96, R75, R101, R96 ;  /* 0x000000654b607223 */ /* 0x000fe40000010060 */
[----:B------:R-:W-:-:S02]  /*3f00*/  FFMA.FTZ R4, R69, R102, R4 ;  /* 0x0000006645047223 */ /* 0x000fc40000010004 */
[-C--:B------:R-:W-:Y:S01]  /*3f10*/  FFMA.FTZ R93, R68, R102.reuse, R93 ;  /* 0x00000066445d7223 */ /* 0x080fe2000001005d */
[----:B-1----:R-:W-:Y:S01]  /*3f20*/  IADD3 R18, R18, 0x400, RZ ;  /* 0x0000040012127810 */ /* 0x002fe20007ffe0ff */
[-C--:B------:R-:W-:Y:S02]  /*3f30*/  FFMA.FTZ R5, R70, R102.reuse, R5 ;  /* 0x0000006646057223 */ /* 0x080fe40000010005 */
[----:B------:R-:W-:Y:S02]  /*3f40*/  FFMA.FTZ R96, R71, R102, R96 ;  /* 0x0000006647607223 */ /* 0x000fe40000010060 */
[-C--:B------:R-:W-:Y:S02]  /*3f50*/  FFMA.FTZ R4, R61, R103.reuse, R4 ;  /* 0x000000673d047223 */ /* 0x080fe40000010004 */
[-C--:B------:R-:W-:Y:S02]  /*3f60*/  FFMA.FTZ R93, R60, R103.reuse, R93 ;  /* 0x000000673c5d7223 */ /* 0x080fe4000001005d */
[----:B------:R-:W-:-:S02]  /*3f70*/  FFMA.FTZ R5, R62, R103, R5 ;  /* 0x000000673e057223 */ /* 0x000fc40000010005 */
[----:B------:R-:W-:Y:S02]  /*3f80*/  FFMA.FTZ R96, R63, R103, R96 ;  /* 0x000000673f607223 */ /* 0x000fe40000010060 */
[-C--:B0-----:R-:W-:Y:S02]  /*3f90*/  FFMA.FTZ R4, R57, R92.reuse, R4 ;  /* 0x0000005c39047223 */ /* 0x081fe40000010004 */
[-C--:B------:R-:W-:Y:S02]  /*3fa0*/  FFMA.FTZ R93, R56, R92.reuse, R93 ;  /* 0x0000005c385d7223 */ /* 0x080fe4000001005d */
[-C--:B------:R-:W-:Y:S02]  /*3fb0*/  FFMA.FTZ R5, R58, R92.reuse, R5 ;  /* 0x0000005c3a057223 */ /* 0x080fe40000010005 */
[----:B------:R-:W-:Y:S02]  /*3fc0*/  FFMA.FTZ R96, R59, R92, R96 ;  /* 0x0000005c3b607223 */ /* 0x000fe40000010060 */
[----:B--2---:R-:W-:-:S02]  /*3fd0*/  FFMA.FTZ R4, R53, R6, R4 ;  /* 0x0000000635047223 */ /* 0x004fc40000010004 */
[-C--:B------:R-:W-:Y:S02]  /*3fe0*/  FFMA.FTZ R93, R52, R6.reuse, R93 ;  /* 0x00000006345d7223 */ /* 0x080fe4000001005d */
[-C--:B------:R-:W-:Y:S02]  /*3ff0*/  FFMA.FTZ R5, R54, R6.reuse, R5 ;  /* 0x0000000636057223 */ /* 0x080fe40000010005 */
[----:B------:R-:W-:Y:S02]  /*4000*/  FFMA.FTZ R96, R55, R6, R96 ;  /* 0x0000000637607223 */ /* 0x000fe40000010060 */
[-C--:B----4-:R-:W-:Y:S02]  /*4010*/  FFMA.FTZ R4, R49, R7.reuse, R4 ;  /* 0x0000000731047223 */ /* 0x090fe40000010004 */
[-C--:B------:R-:W-:Y:S02]  /*4020*/  FFMA.FTZ R93, R48, R7.reuse, R93 ;  /* 0x00000007305d7223 */ /* 0x080fe4000001005d */
[----:B------:R-:W-:-:S02]  /*4030*/  FFMA.FTZ R5, R50, R7, R5 ;  /* 0x0000000732057223 */ /* 0x000fc40000010005 */
[----:B------:R-:W-:Y:S02]  /*4040*/  FFMA.FTZ R96, R51, R7, R96 ;  /* 0x0000000733607223 */ /* 0x000fe40000010060 */
[-C--:B------:R-:W-:Y:S02]  /*4050*/  FFMA.FTZ R4, R45, R64.reuse, R4 ;  /* 0x000000402d047223 */ /* 0x080fe40000010004 */
[-C--:B------:R-:W-:Y:S02]  /*4060*/  FFMA.FTZ R93, R44, R64.reuse, R93 ;  /* 0x000000402c5d7223 */ /* 0x080fe4000001005d */
[-C--:B------:R-:W-:Y:S02]  /*4070*/  FFMA.FTZ R5, R46, R64.reuse, R5 ;  /* 0x000000402e057223 */ /* 0x080fe40000010005 */
[----:B------:R-:W-:Y:S02]  /*4080*/  FFMA.FTZ R96, R47, R64, R96 ;  /* 0x000000402f607223 */ /* 0x000fe40000010060 */
[----:B------:R-:W-:-:S02]  /*4090*/  FFMA.FTZ R4, R41, R65, R4 ;  /* 0x0000004129047223 */ /* 0x000fc40000010004 */
[-C--:B------:R-:W-:Y:S02]  /*40a0*/  FFMA.FTZ R93, R40, R65.reuse, R93 ;  /* 0x00000041285d7223 */ /* 0x080fe4000001005d */
[-C--:B------:R-:W-:Y:S02]  /*40b0*/  FFMA.FTZ R5, R42, R65.reuse, R5 ;  /* 0x000000412a057223 */ /* 0x080fe40000010005 */
[----:B------:R-:W-:Y:S02]  /*40c0*/  FFMA.FTZ R96, R43, R65, R96 ;  /* 0x000000412b607223 */ /* 0x000fe40000010060 */
[-C--:B-----5:R-:W-:Y:S02]  /*40d0*/  FFMA.FTZ R4, R37, R66.reuse, R4 ;  /* 0x0000004225047223 */ /* 0x0a0fe40000010004 */
[-C--:B------:R-:W-:Y:S02]  /*40e0*/  FFMA.FTZ R93, R36, R66.reuse, R93 ;  /* 0x00000042245d7223 */ /* 0x080fe4000001005d */
[----:B------:R-:W-:-:S02]  /*40f0*/  FFMA.FTZ R5, R38, R66, R5 ;  /* 0x0000004226057223 */ /* 0x000fc40000010005 */
[----:B------:R-:W-:Y:S02]  /*4100*/  FFMA.FTZ R96, R39, R66, R96 ;  /* 0x0000004227607223 */ /* 0x000fe40000010060 */
[-C--:B------:R-:W-:Y:S02]  /*4110*/  FFMA.FTZ R6, R33, R67.reuse, R4 ;  /* 0x0000004321067223 */ /* 0x080fe40000010004 */
[-C--:B------:R-:W-:Y:S02]  /*4120*/  FFMA.FTZ R93, R32, R67.reuse, R93 ;  /* 0x00000043205d7223 */ /* 0x080fe4000001005d */
[-C--:B------:R-:W-:Y:S02]  /*4130*/  FFMA.FTZ R7, R34, R67.reuse, R5 ;  /* 0x0000004322077223 */ /* 0x080fe40000010005 */
[----:B------:R-:W-:Y:S02]  /*4140*/  FFMA.FTZ R96, R35, R67, R96 ;  /* 0x0000004323607223 */ /* 0x000fe40000010060 */
[----:B---3--:R-:W-:-:S02]  /*4150*/  FFMA.FTZ R5, R29, R72, R6 ;  /* 0x000000481d057223 */ /* 0x008fc40000010006 */
[-C--:B------:R-:W-:Y:S02]  /*4160*/  FFMA.FTZ R4, R28, R72.reuse, R93 ;  /* 0x000000481c047223 */ /* 0x080fe4000001005d */
[-C--:B------:R-:W-:Y:S02]  /*4170*/  FFMA.FTZ R6, R30, R72.reuse, R7 ;  /* 0x000000481e067223 */ /* 0x080fe40000010007 */
[----:B------:R-:W-:Y:S02]  /*4180*/  FFMA.FTZ R7, R31, R72, R96 ;  /* 0x000000481f077223 */ /* 0x000fe40000010060 */
[----:B------:R-:W-:Y:S02]  /*4190*/  IMAD.MOV.U32 R92, RZ, RZ, R94 ;  /* 0x000000ffff5c7224 */ /* 0x000fe400078e005e */
[----:B------:R-:W-:Y:S01]  /*41a0*/  IMAD.MOV.U32 R93, RZ, RZ, R95 ;  /* 0x000000ffff5d7224 */ /* 0x000fe200078e005f */
[----:B------:R-:W-:Y:S05]  /*41b0*/  @!P3 BRA `(.L_x_2550) ;  /* 0xfffff9800000b947 */ /* 0x000fea000383ffff */
.L_x_2549:
[----:B------:R-:W-:Y:S05]  /*41c0*/  BSYNC B2 ;  /* 0x0000000000027941 */ /* 0x000fea0003800000 */
.L_x_2548:
[----:B------:R-:W-:Y:S01]  /*41d0*/  IADD3 R22, R20, -R27, RZ ;  /* 0x8000001b14167210 */ /* 0x000fe20007ffe0ff */
[----:B------:R-:W-:Y:S03]  /*41e0*/  BSSY B2, `(.L_x_2551) ;  /* 0x000003a000027945 */ /* 0x000fe60003800000 */
[----:B------:R-:W-:-:S13]  /*41f0*/  ISETP.GT.AND P3, PT, R22, 0x40, PT ;  /* 0x000000401600780c */ /* 0x000fda0003f64270 */
[----:B------:R-:W-:Y:S05]  /*4200*/  @!P3 BRA `(.L_x_2552) ;  /* 0x000003700000b947 */ /* 0x000fea0003800000 */
[----:B------:R0:W2:Y:S04]  /*4210*/  LDG.E.128 R56, [R92.64] ;  /* 0x000000245c387981 */ /* 0x0000a8000c1e1d00 */
[----:B------:R0:W4:Y:S04]  /*4220*/  LDG.E.128 R52, [R92.64+0xc00] ;  /* 0x000c00245c347981 */ /* 0x000128000c1e1d00 */
[----:B------:R0:W5:Y:S04]  /*4230*/  LDG.E.128 R48, [R92.64+0x1800] ;  /* 0x001800245c307981 */ /* 0x000168000c1e1d00 */
[----:B---3--:R0:W3:Y:S04]  /*4240*/  LDG.E.128 R44, [R92.64+0x2400] ;  /* 0x002400245c2c7981 */ /* 0x0080e8000c1e1d00 */
[----:B------:R0:W3:Y:S04]  /*4250*/  LDG.E.128 R40, [R92.64+0x3000] ;  /* 0x003000245c287981 */ /* 0x0000e8000c1e1d00 */
[----:B------:R0:W3:Y:S04]  /*4260*/  LDG.E.128 R36, [R92.64+0x3c00] ;  /* 0x003c00245c247981 */ /* 0x0000e8000c1e1d00 */
[----:B-1----:R0:W3:Y:S04]  /*4270*/  LDG.E.128 R32, [R92.64+0x4800] ;  /* 0x004800245c207981 */ /* 0x0020e8000c1e1d00 */
[----:B------:R0:W3:Y:S01]  /*4280*/  LDG.E.128 R28, [R92.64+0x5400] ;  /* 0x005400245c1c7981 */ /* 0x0000e2000c1e1d00 */
[----:B------:R-:W-:-:S02]  /*4290*/  IADD3 R68, P0, R92, 0x6000, RZ ;  /* 0x000060005c447810 */ /* 0x000fc40007f1e0ff */
[----:B------:R-:W-:Y:S01]  /*42a0*/  IADD3 R27, R27, 0x80, RZ ;  /* 0x000000801b1b7810 */ /* 0x000fe20007ffe0ff */
[----:B------:R-:W2:Y:S02]  /*42b0*/  LDS R22, [R18+-0x80] ;  /* 0xffff800012167984 */ /* 0x000ea40000000800 */
[----:B------:R-:W-:Y:S01]  /*42c0*/  IMAD.X R69, RZ, RZ, R93, P0 ;  /* 0x000000ffff457224 */ /* 0x000fe200000e065d */
[----:B------:R-:W-:Y:S01]  /*42d0*/  PLOP3.LUT P0, PT, PT, PT, PT, 0x8, 0x0 ;  /* 0x000000000000781c */ /* 0x000fe20003f0e170 */
[----:B------:R-:W4:Y:S01]  /*42e0*/  LDS R60, [R18+-0x40] ;  /* 0xffffc000123c7984 */ /* 0x000f220000000800 */
[----:B0-----:R-:W-:Y:S01]  /*42f0*/  MOV R92, R68 ;  /* 0x00000044005c7202 */ /* 0x001fe20000000f00 */
[----:B------:R-:W-:Y:S02]  /*4300*/  IMAD.MOV.U32 R93, RZ, RZ, R69 ;  /* 0x000000ffff5d7224 */ /* 0x000fe400078e0045 */
[----:B------:R-:W5:Y:S04]  /*4310*/  LDS R62, [R18] ;  /* 0x00000000123e7984 */ /* 0x000f680000000800 */
[----:B------:R-:W3:Y:S04]  /*4320*/  LDS R63, [R18+0x40] ;  /* 0x00004000123f7984 */ /* 0x000ee80000000800 */
[----:B------:R-:W0:Y:S04]  /*4330*/  LDS R64, [R18+0x80] ;  /* 0x0000800012407984 */ /* 0x000e280000000800 */
[----:B------:R-:W1:Y:S04]  /*4340*/  LDS R65, [R18+0xc0] ;  /* 0x0000c00012417984 */ /* 0x000e680000000800 */
[----:B------:R-:W0:Y:S04]  /*4350*/  LDS R66, [R18+0x100] ;  /* 0x0001000012427984 */ /* 0x000e280000000800 */
[----:B------:R1:W0:Y:S02]  /*4360*/  LDS R67, [R18+0x140] ;  /* 0x0001400012437984 */ /* 0x0002240000000800 */
[----:B-1----:R-:W-:Y:S01]  /*4370*/  IADD3 R18, R18, 0x200, RZ ;  /* 0x0000020012127810 */ /* 0x002fe20007ffe0ff */
        /* <DEDUP_REMOVED lines=8> */
[-C--:B-----5:R-:W-:Y:S02]  /*4400*/  FFMA.FTZ R4, R49, R62.reuse, R4 ;  /* 0x0000003e31047223 */ /* 0x0a0fe40000010004 */
[-C--:B------:R-:W-:Y:S02]  /*4410*/  FFMA.FTZ R5, R50, R62.reuse, R5 ;  /* 0x0000003e32057223 */ /* 0x080fe40000010005 */
[-C--:B------:R-:W-:Y:S02]  /*4420*/  FFMA.FTZ R61, R48, R62.reuse, R61 ;  /* 0x0000003e303d7223 */ /* 0x080fe4000001003d */
[----:B------:R-:W-:Y:S02]  /*4430*/  FFMA.FTZ R22, R51, R62, R22 ;  /* 0x0000003e33167223 */ /* 0x000fe40000010016 */
[----:B---3--:R-:W-:-:S02]  /*4440*/  FFMA.FTZ R4, R45, R63, R4 ;  /* 0x0000003f2d047223 */ /* 0x008fc40000010004 */
[-C--:B------:R-:W-:Y:S02]  /*4450*/  FFMA.FTZ R5, R46, R63.reuse, R5 ;  /* 0x0000003f2e057223 */ /* 0x080fe40000010005 */
[-C--:B------:R-:W-:Y:S02]  /*4460*/  FFMA.FTZ R61, R44, R63.reuse, R61 ;  /* 0x0000003f2c3d7223 */ /* 0x080fe4000001003d */
[----:B------:R-:W-:Y:S02]  /*4470*/  FFMA.FTZ R22, R47, R63, R22 ;  /* 0x0000003f2f167223 */ /* 0x000fe40000010016 */
[-C--:B0-----:R-:W-:Y:S02]  /*4480*/  FFMA.FTZ R4, R41, R64.reuse, R4 ;  /* 0x0000004029047223 */ /* 0x081fe40000010004 */
        /* <DEDUP_REMOVED lines=11> */
[-C--:B------:R-:W-:Y:S02]  /*4540*/  FFMA.FTZ R5, R29, R67.reuse, R6 ;  /* 0x000000431d057223 */ /* 0x080fe40000010006 */
[-C--:B------:R-:W-:Y:S02]  /*4550*/  FFMA.FTZ R6, R30, R67.reuse, R7 ;  /* 0x000000431e067223 */ /* 0x080fe40000010007 */
[----:B------:R-:W-:-:S02]  /*4560*/  FFMA.FTZ R4, R28, R67, R61 ;  /* 0x000000431c047223 */ /* 0x000fc4000001003d */
[----:B------:R-:W-:Y:S02]  /*4570*/  FFMA.FTZ R7, R31, R67, R22 ;  /* 0x000000431f077223 */ /* 0x000fe40000010016 */
.L_x_2552:
[----:B------:R-:W-:Y:S05]  /*4580*/  BSYNC B2 ;  /* 0x0000000000027941 */ /* 0x000fea0003800000 */
.L_x_2551:
[----:B------:R-:W-:-:S13]  /*4590*/  ISETP.LT.OR P0, PT, R27, R20, P0 ;  /* 0x000000141b00720c */ /* 0x000fda0000701670 */
[----:B------:R-:W-:Y:S05]  /*45a0*/  @!P0 BRA `(.L_x_2544) ;  /* 0x0000018000008947 */ /* 0x000fea0003800000 */
[----:B------:R-:W2:Y:S04]  /*45b0*/  LDG.E.128 R28, [R92.64] ;  /* 0x000000245c1c7981 */ /* 0x000ea8000c1e1d00 */
[----:B-1----:R-:W4:Y:S04]  /*45c0*/  LDG.E.128 R32, [R92.64+0xc00] ;  /* 0x000c00245c207981 */ /* 0x002f28000c1e1d00 */
[----:B------:R-:W5:Y:S04]  /*45d0*/  LDG.E.128 R36, [R92.64+0x1800] ;  /* 0x001800245c247981 */ /* 0x000f68000c1e1d00 */
[----:B---3--:R-:W3:Y:S04]  /*45e0*/  LDG.E.128 R40, [R92.64+0x2400] ;  /* 0x002400245c287981 */ /* 0x008ee8000c1e1d00 */
[----:B------:R-:W2:Y:S04]  /*45f0*/  LDS R20, [R18+-0x80] ;  /* 0xffff800012147984 */ /* 0x000ea80000000800 */
[----:B------:R-:W4:Y:S04]  /*4600*/  LDS R22, [R18+-0x40] ;  /* 0xffffc00012167984 */ /* 0x000f280000000800 */
[----:B------:R-:W5:Y:S04]  /*4610*/  LDS R27, [R18] ;  /* 0x00000000121b7984 */ /* 0x000f680000000800 */
[----:B------:R-:W3:Y:S01]  /*4620*/  LDS R44, [R18+0x40] ;  /* 0x00004000122c7984 */ /* 0x000ee20000000800 */
        /* <DEDUP_REMOVED lines=16> */
.L_x_2544:
[----:B------:R-:W-:Y:S05]  /*4730*/  BSYNC B0 ;  /* 0x0000000000007941 */ /* 0x000fea0003800000 */
.L_x_2543:
[----:B------:R-:W-:-:S13]  /*4740*/  ISETP.GE.AND P0, PT, R15, R16, PT ;  /* 0x000000100f00720c */ /* 0x000fda0003f06270 */
[----:B------:R-:W-:Y:S05]  /*4750*/  @P0 BRA `(.L_x_2542) ;  /* 0x00000ce000000947 */ /* 0x000fea0003800000 */
[----:B-----5:R-:W-:Y:S01]  /*4760*/  LOP3.LUT R27, RZ, R3, RZ, 0x33, !PT ;  /* 0x00000003ff1b7212 */ /* 0x020fe200078e33ff */
[----:B------:R-:W-:Y:S03]  /*4770*/  BSSY B0, `(.L_x_2553) ;  /* 0x0000030000007945 */ /* 0x000fe60003800000 */
[----:B-1----:R-:W-:-:S04]  /*4780*/  IADD3 R32, -R144, R16, R27 ;  /* 0x0000001090207210 */ /* 0x002fc80007ffe11b */
[----:B------:R-:W-:-:S04]  /*4790*/  LEA.HI R18, R32, 0x1, RZ, 0x1c ;  /* 0x0000000120127811 */ /* 0x000fc800078fe0ff */
[----:B------:R-:W-:-:S13]  /*47a0*/  LOP3.LUT P0, R18, R18, 0x3, RZ, 0xc0, !PT ;  /* 0x0000000312127812 */ /* 0x000fda000780c0ff */
[----:B------:R-:W-:Y:S05]  /*47b0*/  @!P0 BRA `(.L_x_2554) ;  /* 0x000002b000008947 */ /* 0x000fea0003800000 */
[----:B------:R-:W-:Y:S02]  /*47c0*/  LEA R20, R3, 0x140, 0x2 ;  /* 0x0000014003147811 */ /* 0x000fe400078e10ff */
.L_x_2557:
[----:B------:R-:W-:Y:S01]  /*47d0*/  ISETP.GE.AND P3, PT, R15, c[0x0][0x1d4], PT ;  /* 0x000075000f007a0c */ /* 0x000fe20003f66270 */
[----:B------:R-:W-:Y:S01]  /*47e0*/  BSSY B2, `(.L_x_2555) ;  /* 0x0000025000027945 */ /* 0x000fe20003800000 */
[----:B------:R-:W-:-:S04]  /*47f0*/  IADD3 R18, R18, -0x1, RZ ;  /* 0xffffffff12127810 */ /* 0x000fc80007ffe0ff */
[----:B------:R-:W-:-:S07]  /*4800*/  ISETP.NE.AND P0, PT, R18, RZ, PT ;  /* 0x000000ff1200720c */ /* 0x000fce0003f05270 */
[----:B------:R-:W-:Y:S05]  /*4810*/  @!P3 BRA `(.L_x_2556) ;  /* 0x000002100000b947 */ /* 0x000fea0003800000 */
[----:B--2---:R-:W-:Y:S02]  /*4820*/  IABS R31, c[0x0][0x1d4] ;  /* 0x00007500001f7a13 */ /* 0x004fe40000000000 */
[----:B------:R-:W-:Y:S02]  /*4830*/  IABS R33, R15 ;  /* 0x0000000f00217213 */ /* 0x000fe40000000000 */
[----:B------:R-:W0:Y:S01]  /*4840*/  I2F.RP R30, R31 ;  /* 0x0000001f001e7306 */ /* 0x000e220000209400 */
[----:B------:R-:W-:Y:S02]  /*4850*/  ISETP.GE.AND P4, PT, R15, RZ, PT ;  /* 0x000000ff0f00720c */ /* 0x000fe40003f86270 */
[----:B------:R-:W-:-:S05]  /*4860*/  ISETP.NE.AND P5, PT, RZ, c[0x0][0x1d4], PT ;  /* 0x00007500ff007a0c */ /* 0x000fca0003fa5270 */
[----:B0-----:R-:W0:Y:S02]  /*4870*/  MUFU.RCP R30, R30 ;  /* 0x0000001e001e7308 */ /* 0x001e240000001000 */
[----:B0-----:R-:W-:-:S06]  /*4880*/  IADD3 R28, R30, 0xffffffe, RZ ;  /* 0x0ffffffe1e1c7810 */ /* 0x001fcc0007ffe0ff */
[----:B------:R0:W1:Y:S02]  /*4890*/  F2I.FTZ.U32.TRUNC.NTZ R29, R28 ;  /* 0x0000001c001d7305 */ /* 0x000064000021f000 */
[----:B0-----:R-:W-:Y:S01]  /*48a0*/  IMAD.MOV.U32 R28, RZ, RZ, RZ ;  /* 0x000000ffff1c7224 */ /* 0x001fe200078e00ff */
[----:B-1----:R-:W-:-:S05]  /*48b0*/  IADD3 R22, RZ, -R29, RZ ;  /* 0x8000001dff167210 */ /* 0x002fca0007ffe0ff */
[----:B------:R-:W-:-:S04]  /*48c0*/  IMAD R27, R22, R31, RZ ;  /* 0x0000001f161b7224 */ /* 0x000fc800078e02ff */
        /* <DEDUP_REMOVED lines=22> */
.L_x_2556:
[----:B------:R-:W-:Y:S05]  /*4a30*/  BSYNC B2 ;  /* 0x0000000000027941 */ /* 0x000fea0003800000 */
.L_x_2555:
[----:B------:R-:W-:Y:S02]  /*4a40*/  IADD3 R15, R15, 0x10, RZ ;  /* 0x000000100f0f7810 */ /* 0x000fe40007ffe0ff */
[----:B------:R-:W-:Y:S01]  /*4a50*/  IADD3 R20, R20, 0x40, RZ ;  /* 0x0000004014147810 */ /* 0x000fe20007ffe0ff */
[----:B------:R-:W-:Y:S05]  /*4a60*/  @P0 BRA `(.L_x_2557) ;  /* 0xfffffd6000000947 */ /* 0x000fea000383ffff */
.L_x_2554:
[----:B------:R-:W-:Y:S05]  /*4a70*/  BSYNC B0 ;  /* 0x0000000000007941 */ /* 0x000fea0003800000 */
.L_x_2553:
[----:B------:R-:W-:-:S13]  /*4a80*/  ISETP.GE.U32.AND P0, PT, R32, 0x30, PT ;  /* 0x000000302000780c */ /* 0x000fda0003f06070 */
[----:B------:R-:W-:Y:S05]  /*4a90*/  @!P0 BRA `(.L_x_2542) ;  /* 0x000009a000008947 */ /* 0x000fea0003800000 */
[----:B------:R-:W-:-:S05]  /*4aa0*/  LEA R27, R15, 0x80, 0x2 ;  /* 0x000000800f1b7811 */ /* 0x000fca00078e10ff */
[----:B------:R-:W-:-:S05]  /*4ab0*/  IMAD R27, R144, -0x4, R27 ;  /* 0xfffffffc901b7824 */ /* 0x000fca00078e021b */
[----:B------:R-:W-:Y:S02]  /*4ac0*/  IADD3 R27, R27, 0x140, RZ ;  /* 0x000001401b1b7810 */ /* 0x000fe40007ffe0ff */
.L_x_2566:
[C---:B------:R-:W-:Y:S01]  /*4ad0*/  ISETP.GE.AND P4, PT, R15.reuse, c[0x0][0x1d4], PT ;  /* 0x000075000f007a0c */ /* 0x040fe20003f86270 */
[----:B------:R-:W-:Y:S01]  /*4ae0*/  BSSY B0, `(.L_x_2558) ;  /* 0x0000027000007945 */ /* 0x000fe20003800000 */
[C---:B------:R-:W-:Y:S02]  /*4af0*/  IADD3 R32, R15.reuse, 0x10, RZ ;  /* 0x000000100f207810 */ /* 0x040fe40007ffe0ff */
[C---:B------:R-:W-:Y:S02]  /*4b00*/  IADD3 R34, R15.reuse, 0x20, RZ ;  /* 0x000000200f227810 */ /* 0x040fe40007ffe0ff */
[----:B------:R-:W-:Y:S02]  /*4b10*/  ISETP.GE.AND P0, PT, R32, c[0x0][0x1d4], PT ;  /* 0x0000750020007a0c */ /* 0x000fe40003f06270 */
[----:B------:R-:W-:Y:S02]  /*4b20*/  ISETP.GE.AND P3, PT, R34, c[0x0][0x1d4], PT ;  /* 0x0000750022007a0c */ /* 0x000fe40003f66270 */
[----:B------:R-:W-:-:S03]  /*4b30*/  IADD3 R35, R15, 0x30, RZ ;  /* 0x000000300f237810 */ /* 0x000fc60007ffe0ff */
        /* <DEDUP_REMOVED lines=9> */
[----:B0-----:R-:W-:Y:S01]  /*4bd0*/  HFMA2.MMA R28, -RZ, RZ, 0, 0 ;  /* 0x00000000ff1c7435 */ /* 0x001fe200000001ff */
[----:B-1----:R-:W-:-:S04]  /*4be0*/  IMAD.MOV R18, RZ, RZ, -R29 ;  /* 0x000000ffff127224 */ /* 0x002fc800078e0a1d */
[----:B------:R-:W-:-:S05]  /*4bf0*/  IMAD R33, R18, R31, RZ ;  /* 0x0000001f12217224 */ /* 0x000fca00078e02ff */
[----:B------:R-:W-:-:S06]  /*4c00*/  IMAD.HI.U32 R33, R29, R33, R28 ;  /* 0x000000211d217227 */ /* 0x000fcc00078e001c */
        /* <DEDUP_REMOVED lines=12> */
[C---:B------:R-:W-:Y:S01]  /*4cd0*/  LEA R28, P4, R20.reuse, c[0x0][0x1a0], 0x2 ;  /* 0x00006800141c7a11 */ /* 0x040fe200078810ff */
[----:B------:R-:W0:Y:S03]  /*4ce0*/  LDS R18, [R27+-0x80] ;  /* 0xffff80001b127984 */ /* 0x000e260000000800 */
[----:B------:R-:W-:-:S06]  /*4cf0*/  LEA.HI.X R29, R20, c[0x0][0x1a4], R29, 0x2, P4 ;  /* 0x00006900141d7a11 */ /* 0x000fcc00020f141d */
[----:B------:R-:W0:Y:S02]  /*4d00*/  LDG.E.128 R28, [R28.64] ;  /* 0x000000241c1c7981 */ /* 0x000e24000c1e1d00 */
[-C--:B0-----:R-:W-:Y:S02]  /*4d10*/  FFMA.FTZ R4, R28, R18.reuse, R4 ;  /* 0x000000121c047223 */ /* 0x081fe40000010004 */
[-C--:B------:R-:W-:Y:S02]  /*4d20*/  FFMA.FTZ R5, R29, R18.reuse, R5 ;  /* 0x000000121d057223 */ /* 0x080fe40000010005 */
[-C--:B------:R-:W-:Y:S02]  /*4d30*/  FFMA.FTZ R6, R30, R18.reuse, R6 ;  /* 0x000000121e067223 */ /* 0x080fe40000010006 */
[----:B------:R-:W-:Y:S02]  /*4d40*/  FFMA.FTZ R7, R31, R18, R7 ;  /* 0x000000121f077223 */ /* 0x000fe40000010007 */
.L_x_2559:
[----:B------:R-:W-:Y:S05]  /*4d50*/  BSYNC B0 ;  /* 0x0000000000007941 */ /* 0x000fea0003800000 */
.L_x_2558:
[----:B------:R-:W-:Y:S01]  /*4d60*/  BSSY B0, `(.L_x_2560) ;  /* 0x0000023000007945 */ /* 0x000fe20003800000 */
[----:B------:R-:W-:Y:S01]  /*4d70*/  ISETP.GE.AND P4, PT, R35, c[0x0][0x1d4], PT ;  /* 0x0000750023007a0c */ /* 0x000fe20003f86270 */
[----:B------:R-:W-:Y:S07]  /*4d80*/  @!P0 BRA `(.L_x_2561) ;  /* 0x0000020000008947 */ /* 0x000fee0003800000 */
[----:B--2---:R-:W-:Y:S02]  /*4d90*/  IABS R31, c[0x0][0x1d4] ;  /* 0x00007500001f7a13 */ /* 0x004fe40000000000 */
[----:B------:R-:W-:-:S02]  /*4da0*/  IABS R20, R32 ;  /* 0x0000002000147213 */ /* 0x000fc40000000000 */
[----:B------:R-:W0:Y:S01]  /*4db0*/  I2F.RP R22, R31 ;  /* 0x0000001f00167306 */ /* 0x000e220000209400 */
[----:B------:R-:W-:Y:S02]  /*4dc0*/  ISETP.GE.AND P5, PT, R32, RZ, PT ;  /* 0x000000ff2000720c */ /* 0x000fe40003fa6270 */
[----:B------:R-:W-:-:S05]  /*4dd0*/  ISETP.NE.AND P6, PT, RZ, c[0x0][0x1d4], PT ;  /* 0x00007500ff007a0c */ /* 0x000fca0003fc5270 */
[----:B0-----:R-:W0:Y:S02]  /*4de0*/  MUFU.RCP R22, R22 ;  /* 0x0000001600167308 */ /* 0x001e240000001000 */
[----:B0-----:R-:W-:-:S06]  /*4df0*/  IADD3 R28, R22, 0xffffffe, RZ ;  /* 0x0ffffffe161c7810 */ /* 0x001fcc0007ffe0ff */
[----:B------:R0:W1:Y:S02]  /*4e00*/  F2I.FTZ.U32.TRUNC.NTZ R29, R28 ;  /* 0x0000001c001d7305 */ /* 0x000064000021f000 */
[----:B0-----:R-:W-:Y:S01]  /*4e10*/  MOV R28, RZ ;  /* 0x000000ff001c7202 */ /* 0x001fe20000000f00 */
[----:B-1----:R-:W-:-:S04]  /*4e20*/  IMAD.MOV R18, RZ, RZ, -R29 ;  /* 0x000000ffff127224 */ /* 0x002fc800078e0a1d */
[----:B------:R-:W-:-:S04]  /*4e30*/  IMAD R33, R18, R31, RZ ;  /* 0x0000001f12217224 */ /* 0x000fc800078e02ff */
        /* <DEDUP_REMOVED lines=21> */
.L_x_2561:
[----:B------:R-:W-:Y:S05]  /*4f90*/  BSYNC B0 ;  /* 0x0000000000007941 */ /* 0x000fea0003800000 */
.L_x_2560:
[----:B------:R-:W-:Y:S01]  /*4fa0*/  BSSY B0, `(.L_x_2562) ;  /* 0x0000022000007945 */ /* 0x000fe20003800000 */
[----:B------:R-:W-:Y:S05]  /*4fb0*/  @!P3 BRA `(.L_x_2563) ;  /* 0x000002000000b947 */ /* 0x000fea0003800000 */
        /* <DEDUP_REMOVED lines=25> */
[----:B------:R-:W0:Y:S03]  /*5150*/  LDS R18, [R27] ;  /* 0x000000001b127984 */ /* 0x000e260000000800 */
[----:B------:R-:W-:-:S06]  /*5160*/  LEA.HI.X R29, R20, c[0x0][0x1a4], R29, 0x2, P0 ;  /* 0x00006900141d7a11 */ /* 0x000fcc00000f141d */
[----:B------:R-:W0:Y:S02]  /*5170*/  LDG.E.128 R28, [R28.64] ;  /* 0x000000241c1c7981 */ /* 0x000e24000c1e1d00 */
[-C--:B0-----:R-:W-:Y:S02]  /*5180*/  FFMA.FTZ R4, R28, R18.reuse, R4 ;  /* 0x000000121c047223 */ /* 0x081fe40000010004 */
[-C--:B------:R-:W-:Y:S02]  /*5190*/  FFMA.FTZ R5, R29, R18.reuse, R5 ;  /* 0x000000121d057223 */ /* 0x080fe40000010005 */
[-C--:B------:R-:W-:Y:S02]  /*51a0*/  FFMA.FTZ R6, R30, R18.reuse, R6 ;  /* 0x000000121e067223 */ /* 0x080fe40000010006 */
[----:B------:R-:W-:Y:S02]  /*51b0*/  FFMA.FTZ R7, R31, R18, R7 ;  /* 0x000000121f077223 */ /* 0x000fe40000010007 */
.L_x_2563:
[----:B------:R-:W-:Y:S05]  /*51c0*/  BSYNC B0 ;  /* 0x0000000000007941 */ /* 0x000fea0003800000 */
.L_x_2562:
        /* <DEDUP_REMOVED lines=27> */
[----:B------:R-:W0:Y:S03]  /*5380*/  LDS R18, [R27+0x40] ;  /* 0x000040001b127984 */ /* 0x000e260000000800 */
[----:B------:R-:W-:-:S06]  /*5390*/  LEA.HI.X R29, R20, c[0x0][0x1a4], R29, 0x2, P0 ;  /* 0x00006900141d7a11 */ /* 0x000fcc00000f141d */
[----:B------:R-:W0:Y:S02]  /*53a0*/  LDG.E.128 R28, [R28.64] ;  /* 0x000000241c1c7981 */ /* 0x000e24000c1e1d00 */
[-C--:B0-----:R-:W-:Y:S02]  /*53b0*/  FFMA.FTZ R4, R28, R18.reuse, R4 ;  /* 0x000000121c047223 */ /* 0x081fe40000010004 */
[-C--:B------:R-:W-:Y:S02]  /*53c0*/  FFMA.FTZ R5, R29, R18.reuse, R5 ;  /* 0x000000121d057223 */ /* 0x080fe40000010005 */
[-C--:B------:R-:W-:Y:S02]  /*53d0*/  FFMA.FTZ R6, R30, R18.reuse, R6 ;  /* 0x000000121e067223 */ /* 0x080fe40000010006 */
[----:B------:R-:W-:Y:S02]  /*53e0*/  FFMA.FTZ R7, R31, R18, R7 ;  /* 0x000000121f077223 */ /* 0x000fe40000010007 */
.L_x_2565:
[----:B------:R-:W-:Y:S05]  /*53f0*/  BSYNC B0 ;  /* 0x0000000000007941 */ /* 0x000fea0003800000 */
.L_x_2564:
[----:B------:R-:W-:Y:S02]  /*5400*/  IADD3 R15, R15, 0x40, RZ ;  /* 0x000000400f0f7810 */ /* 0x000fe40007ffe0ff */
[----:B------:R-:W-:-:S02]  /*5410*/  IADD3 R27, R27, 0x100, RZ ;  /* 0x000001001b1b7810 */ /* 0x000fc40007ffe0ff */
[----:B------:R-:W-:-:S13]  /*5420*/  ISETP.GE.AND P0, PT, R15, R16, PT ;  /* 0x000000100f00720c */ /* 0x000fda0003f06270 */
[----:B------:R-:W-:Y:S05]  /*5430*/  @!P0 BRA `(.L_x_2566) ;  /* 0xfffff69000008947 */ /* 0x000fea000383ffff */
.L_x_2542:
[----:B0-----:R-:W-:Y:S05]  /*5440*/  BSYNC B1 ;  /* 0x0000000000017941 */ /* 0x001fea0003800000 */
.L_x_2541:
[----:B------:R-:W-:Y:S01]  /*5450*/  IADD3 R14, R17, 0xf, RZ ;  /* 0x0000000f110e7810 */ /* 0x000fe20007ffe0ff */
[----:B------:R-:W-:Y:S03]  /*5460*/  BSSY B0, `(.L_x_2567) ;  /* 0x0000036000007945 */ /* 0x000fe60003800000 */
[----:B------:R-:W-:Y:S01]  /*5470*/  ISETP.GT.U32.OR P3, PT, R14, 0x1e, P1 ;  /* 0x0000001e0e00780c */ /* 0x000fe20000f64470 */
[----:B------:R-:W-:Y:S07]  /*5480*/  @P2 BRA `(.L_x_2568) ;  /* 0x0000033000002947 */ /* 0x000fee0003800000 */
[----:B------:R-:W-:Y:S01]  /*5490*/  IMAD.MOV.U32 R14, RZ, RZ, c[0x0][0x258] ;  /* 0x00009600ff0e7624 */ /* 0x000fe200078e00ff */
[----:B------:R-:W-:Y:S01]  /*54a0*/  ISETP.NE.U32.AND P0, PT, RZ, c[0x0][0x240], PT ;  /* 0x00009000ff007a0c */ /* 0x000fe20003f05070 */
[----:B------:R-:W0:Y:S03]  /*54b0*/  LDS R0, [R0+0x140] ;  /* 0x0001400000007984 */ /* 0x000e260000000800 */
[----:B------:R-:W-:-:S02]  /*54c0*/  ISETP.NE.AND P2, PT, R14, 0x2, PT ;  /* 0x000000020e00780c */ /* 0x000fc40003f45270 */
[----:B------:R-:W-:Y:S02]  /*54d0*/  ISETP.NE.AND.EX P0, PT, RZ, c[0x0][0x244], PT, P0 ;  /* 0x00009100ff007a0c */ /* 0x000fe40003f05300 */
[----:B------:R-:W-:-:S09]  /*54e0*/  IADD3 R14, R26, R12, RZ ;  /* 0x0000000c1a0e7210 */ /* 0x000fd20007ffe0ff */
[C---:B------:R-:W-:Y:S01]  /*54f0*/  @!P2 IADD3 R26, P4, R14.reuse, c[0x0][0x188], RZ ;  /* 0x000062000e1aaa10 */ /* 0x040fe20007f9e0ff */
[----:B------:R-:W4:Y:S03]  /*5500*/  @!P2 LDG.E R25, [R24.64+0x8] ;  /* 0x000008241819a981 */ /* 0x000f26000c1e1900 */
[----:B-----5:R-:W-:Y:S01]  /*5510*/  @!P2 LEA.HI.X.SX32 R27, R14, c[0x0][0x18c], 0x1, P4 ;  /* 0x000063000e1baa11 */ /* 0x020fe200020f0eff */
[----:B------:R-:W3:Y:S04]  /*5520*/  @P0 S2R R21, SR_CTAID.X ;  /* 0x0000000000150919 */ /* 0x000ee80000002500 */
[----:B--2---:R-:W2:Y:S01]  /*5530*/  @!P2 LDG.E R26, [R26.64] ;  /* 0x000000241a1aa981 */ /* 0x004ea2000c1e1900 */
[----:B------:R-:W-:Y:S01]  /*5540*/  @P2 IMAD.MOV.U32 R15, RZ, RZ, 0x4 ;  /* 0x00000004ff0f2424 */ /* 0x000fe200078e00ff */
[----:B-1----:R-:W-:-:S03]  /*5550*/  @P0 MOV R33, 0x4 ;  /* 0x0000000400210802 */ /* 0x002fc60000000f00 */
[----:B------:R-:W-:-:S05]  /*5560*/  @P2 IMAD.WIDE R14, R14, R15, c[0x0][0x188] ;  /* 0x000062000e0e2625 */ /* 0x000fca00078e020f */
[----:B------:R1:W4:Y:S01]  /*5570*/  @P2 LDG.E.128 R28, [R14.64] ;  /* 0x000000240e1c2981 */ /* 0x000322000c1e1d00 */
[----:B---3--:R-:W-:-:S04]  /*5580*/  @P0 IMAD R21, R2, c[0x0][0x1d8], R21 ;  /* 0x0000760002150a24 */ /* 0x008fc800078e0215 */
[----:B------:R-:W-:-:S04]  /*5590*/  @P0 IMAD R20, R21, 0x30, R12 ;  /* 0x0000003015140824 */ /* 0x000fc800078e020c */
[----:B------:R-:W-:-:S05]  /*55a0*/  @P0 IMAD.WIDE R20, R20, R33, c[0x0][0x238] ;  /* 0x00008e0014140625 */ /* 0x000fca00078e0221 */
[----:B------:R3:W4:Y:S01]  /*55b0*/  @P0 LDG.E.128 R32, [R20.64] ;  /* 0x0000002414200981 */ /* 0x000722000c1e1d00 */
[----:B-1----:R-:W-:Y:S02]  /*55c0*/  IMAD R14, R13, 0x30, R12 ;  /* 0x000000300d0e7824 */ /* 0x002fe400078e020c */
[----:B------:R-:W-:-:S05]  /*55d0*/  IMAD R23, R23, 0x30, RZ ;  /* 0x0000003017177824 */ /* 0x000fca00078e02ff */
[----:B------:R-:W-:Y:S02]  /*55e0*/  IADD3 R13, P4, R23, R14, RZ ;  /* 0x0000000e170d7210 */ /* 0x000fe40007f9e0ff */
[----:B---3--:R-:W-:-:S04]  /*55f0*/  SHF.R.S32.HI R20, RZ, 0x1f, R14 ;  /* 0x0000001fff147819 */ /* 0x008fc8000001140e */
[----:B------:R-:W-:Y:S02]  /*5600*/  LEA.HI.X.SX32 R20, R23, R20, 0x1, P4 ;  /* 0x0000001417147211 */ /* 0x000fe400020f0eff */
[----:B------:R-:W-:-:S04]  /*5610*/  LEA R14, P4, R13, c[0x0][0x1a0], 0x2 ;  /* 0x000068000d0e7a11 */ /* 0x000fc800078810ff */
[----:B------:R-:W-:Y:S02]  /*5620*/  LEA.HI.X R15, R13, c[0x0][0x1a4], R20, 0x2, P4 ;  /* 0x000069000d0f7a11 */ /* 0x000fe400020f1414 */
[----:B--2---:R-:W-:Y:S02]  /*5630*/  @!P2 PRMT R2, R26, 0x9910, RZ ;  /* 0x000099101a02a816 */ /* 0x004fe400000000ff */
[--C-:B------:R-:W-:Y:S02]  /*5640*/  @!P2 SHF.R.U32.HI R16, RZ, 0x10, R26.reuse ;  /* 0x00000010ff10a819 */ /* 0x100fe4000001161a */
[----:B------:R-:W-:Y:S02]  /*5650*/  @!P2 SHF.R.U32.HI R18, RZ, 0x18, R26 ;  /* 0x00000018ff12a819 */ /* 0x000fe4000001161a */
[----:B------:R-:W-:Y:S01]  /*5660*/  @!P2 SHF.R.S32.HI R2, RZ, 0x8, R2 ;  /* 0x00000008ff02a819 */ /* 0x000fe20000011402 */
[----:B------:R-:W4:Y:S08]  /*5670*/  @!P2 I2F.S8 R22, R26 ;  /* 0x0000001a0016a306 */ /* 0x000f300000001400 */
[----:B------:R-:W1:Y:S08]  /*5680*/  @!P2 I2F.S8 R16, R16 ;  /* 0x000000100010a306 */ /* 0x000e700000001400 */
[----:B------:R-:W2:Y:S08]  /*5690*/  @!P2 I2F.S8 R18, R18 ;  /* 0x000000120012a306 */ /* 0x000eb00000001400 */
[----:B------:R-:W3:Y:S01]  /*56a0*/  @!P2 I2F.S16 R2, R2 ;  /* 0x000000020002a306 */ /* 0x000ee20000101400 */
[----:B----4-:R-:W-:-:S02]  /*56b0*/  @!P2 FMUL.FTZ R28, R22, R25 ;  /* 0x00000019161ca220 */ /* 0x010fc40000410000 */
[-C--:B-1----:R-:W-:Y:S02]  /*56c0*/  @!P2 FMUL.FTZ R30, R16, R25.reuse ;  /* 0x00000019101ea220 */ /* 0x082fe40000410000 */
[-C--:B--2---:R-:W-:Y:S02]  /*56d0*/  @!P2 FMUL.FTZ R31, R18, R25.reuse ;  /* 0x00000019121fa220 */ /* 0x084fe40000410000 */
[----:B------:R-:W-:Y:S02]  /*56e0*/  FADD.FTZ R8, R28, R8 ;  /* 0x000000081c087221 */ /* 0x000fe40000010000 */
[----:B------:R-:W-:Y:S02]  /*56f0*/  FADD.FTZ R10, R30, R10 ;  /* 0x0000000a1e0a7221 */ /* 0x000fe40000010000 */
[----:B---3--:R-:W-:Y:S02]  /*5700*/  @!P2 FMUL.FTZ R29, R2, R25 ;  /* 0x00000019021da220 */ /* 0x008fe40000410000 */
        /* <DEDUP_REMOVED lines=11> */
.L_x_2568:
[----:B------:R-:W-:Y:S05]  /*57c0*/  BSYNC B0 ;  /* 0x0000000000007941 */ /* 0x000fea0003800000 */
.L_x_2567:
        /* <DEDUP_REMOVED lines=48> */
.L_x_2569:
        /* <DEDUP_REMOVED lines=8> */
[----:B0-----:R-:W-:Y:S01]  /*5b50*/  IMAD.MOV.U32 R2, RZ, RZ, c[0x0][0x250] ;  /* 0x00009400ff027624 */ /* 0x001fe200078e00ff */
[----:B------:R-:W-:-:S05]  /*5b60*/  MOV R3, c[0x0][0x254] ;  /* 0x0000950000037a02 */ /* 0x000fca0000000f00 */
[----:B------:R-:W4:Y:S01]  /*5b70*/  LDG.E R2, [R2.64] ;  /* 0x0000002402027981 */ /* 0x000f22000c1e1900 */
[----:B------:R-:W-:Y:S02]  /*5b80*/  IMAD R12, R19, 0x30, R12 ;  /* 0x00000030130c7824 */ /* 0x000fe400078e020c */
[C---:B----4-:R-:W-:Y:S02]  /*5b90*/  FMUL.FTZ R4, R2.reuse, R4 ;  /* 0x0000000402047220 */ /* 0x050fe40000410000 */
[C---:B------:R-:W-:Y:S02]  /*5ba0*/  FMUL.FTZ R5, R2.reuse, R5 ;  /* 0x0000000502057220 */ /* 0x040fe40000410000 */
[C---:B------:R-:W-:Y:S02]  /*5bb0*/  FMUL.FTZ R6, R2.reuse, R6 ;  /* 0x0000000602067220 */ /* 0x040fe40000410000 */
[----:B------:R-:W0:Y:S01]  /*5bc0*/  F2I.S8.NTZ R4, R4 ;  /* 0x0000000400047305 */ /* 0x000e220000202100 */
[----:B------:R-:W-:-:S07]  /*5bd0*/  FMUL.FTZ R7, R2, R7 ;  /* 0x0000000702077220 */ /* 0x000fce0000410000 */
[----:B------:R-:W4:Y:S08]  /*5be0*/  F2I.S8.NTZ R5, R5 ;  /* 0x0000000500057305 */ /* 0x000f300000202100 */
[----:B------:R-:W3:Y:S01]  /*5bf0*/  F2I.S8.NTZ R6, R6 ;  /* 0x0000000600067305 */ /* 0x000ee20000202100 */
[----:B0-----:R-:W-:-:S04]  /*5c00*/  PRMT R0, R4, 0x8880, RZ ;  /* 0x0000888004007816 */ /* 0x001fc800000000ff */
[----:B------:R-:W-:-:S03]  /*5c10*/  PRMT R0, R0, 0x7710, RZ ;  /* 0x0000771000007816 */ /* 0x000fc600000000ff */
[----:B------:R-:W0:Y:S01]  /*5c20*/  F2I.S8.NTZ R7, R7 ;  /* 0x0000000700077305 */ /* 0x000e220000202100 */
[----:B-1--45:R-:W-:Y:S02]  /*5c30*/  PRMT R8, R5, 0x8880, RZ ;  /* 0x0000888005087816 */ /* 0x032fe400000000ff */
        /* <DEDUP_REMOVED lines=13> */
.L_x_2491:
[----:B------:R-:W-:Y:S01]  /*5d10*/  HFMA2.MMA R0, -RZ, RZ, 0, 1.847743988037109375e-06 ;  /* 0x0000001fff007435 */ /* 0x000fe200000001ff */
[----:B------:R-:W-:Y:S01]  /*5d20*/  IMAD.MOV.U32 R3, RZ, RZ, 0x10 ;  /* 0x00000010ff037424 */ /* 0x000fe200078e00ff */
[----:B------:R-:W-:Y:S01]  /*5d30*/  MOV R4, 0x5d60 ;  /* 0x00005d6000047802 */ /* 0x000fe20000000f00 */
[----:B------:R-:W-:-:S03]  /*5d40*/  IMAD.MOV.U32 R7, RZ, RZ, -0x1 ;  /* 0xffffffffff077424 */ /* 0x000fc600078e00ff */
[----:B-----5:R-:W-:Y:S05]  /*5d50*/  CALL.REL.NOINC `($__internal_21_$__cuda_sm70_shflsync_bfly_p) ;  /* 0x000001b000007944 */ /* 0x020fea0003c00000 */
[----:B01----:R-:W-:Y:S05]  /*5d60*/  BRA `(.L_x_2570) ;  /* 0xffffb79000007947 */ /* 0x003fea000383ffff */
.L_x_2492:
[----:B------:R-:W-:Y:S01]  /*5d70*/  HFMA2.MMA R0, -RZ, RZ, 0, 1.847743988037109375e-06 ;  /* 0x0000001fff007435 */ /* 0x000fe200000001ff */
[----:B0-----:R-:W-:Y:S01]  /*5d80*/  MOV R6, R9 ;  /* 0x0000000900067202 */ /* 0x001fe20000000f00 */
[----:B------:R-:W-:Y:S01]  /*5d90*/  IMAD.MOV.U32 R3, RZ, RZ, 0x8 ;  /* 0x00000008ff037424 */ /* 0x000fe200078e00ff */
[----:B------:R-:W-:Y:S01]  /*5da0*/  MOV R4, 0x5dd0 ;  /* 0x00005dd000047802 */ /* 0x000fe20000000f00 */
[----:B------:R-:W-:Y:S02]  /*5db0*/  IMAD.MOV.U32 R7, RZ, RZ, -0x1 ;  /* 0xffffffffff077424 */ /* 0x000fe400078e00ff */
[----:B-----5:R-:W-:Y:S05]  /*5dc0*/  CALL.REL.NOINC `($__internal_21_$__cuda_sm70_shflsync_bfly_p) ;  /* 0x0000014000007944 */ /* 0x020fea0003c00000 */
[----:B01----:R-:W-:Y:S01]  /*5dd0*/  FADD.FTZ R6, R9, R0 ;  /* 0x0000000009067221 */ /* 0x003fe20000010000 */
[----:B------:R-:W-:Y:S01]  /*5de0*/  MOV R3, 0x4 ;  /* 0x0000000400037802 */ /* 0x000fe20000000f00 */
[----:B------:R-:W-:Y:S01]  /*5df0*/  IMAD.MOV.U32 R0, RZ, RZ, 0x1f ;  /* 0x0000001fff007424 */ /* 0x000fe200078e00ff */
[----:B------:R-:W-:-:S02]  /*5e00*/  MOV R7, 0xffffffff ;  /* 0xffffffff00077802 */ /* 0x000fc40000000f00 */
[----:B------:R-:W-:Y:S02]  /*5e10*/  MOV R4, 0x5e30 ;  /* 0x00005e3000047802 */ /* 0x000fe40000000f00 */
[----:B------:R-:W-:Y:S05]  /*5e20*/  CALL.REL.NOINC `($__internal_21_$__cuda_sm70_shflsync_bfly_p) ;  /* 0x000000e000007944 */ /* 0x000fea0003c00000 */
[----:B01----:R-:W-:Y:S01]  /*5e30*/  FADD.FTZ R6, R6, R0 ;  /* 0x0000000006067221 */ /* 0x003fe20000010000 */
[----:B------:R-:W-:Y:S01]  /*5e40*/  HFMA2.MMA R0, -RZ, RZ, 0, 1.847743988037109375e-06 ;  /* 0x0000001fff007435 */ /* 0x000fe200000001ff */
[----:B------:R-:W-:Y:S01]  /*5e50*/  IMAD.MOV.U32 R3, RZ, RZ, 0x2 ;  /* 0x00000002ff037424 */ /* 0x000fe200078e00ff */
[----:B------:R-:W-:Y:S01]  /*5e60*/  MOV R4, 0x5e90 ;  /* 0x00005e9000047802 */ /* 0x000fe20000000f00 */
[----:B------:R-:W-:-:S03]  /*5e70*/  IMAD.MOV.U32 R7, RZ, RZ, -0x1 ;  /* 0xffffffffff077424 */ /* 0x000fc600078e00ff */
[----:B------:R-:W-:Y:S05]  /*5e80*/  CALL.REL.NOINC `($__internal_21_$__cuda_sm70_shflsync_bfly_p) ;  /* 0x0000008000007944 */ /* 0x000fea0003c00000 */
[----:B01----:R-:W-:Y:S01]  /*5e90*/  FADD.FTZ R6, R6, R0 ;  /* 0x0000000006067221 */ /* 0x003fe20000010000 */
[----:B------:R-:W-:Y:S01]  /*5ea0*/  MOV R3, 0x1 ;  /* 0x0000000100037802 */ /* 0x000fe20000000f00 */
[----:B------:R-:W-:Y:S01]  /*5eb0*/  IMAD.MOV.U32 R0, RZ, RZ, 0x1f ;  /* 0x0000001fff007424 */ /* 0x000fe200078e00ff */
[----:B------:R-:W-:Y:S02]  /*5ec0*/  MOV R7, 0xffffffff ;  /* 0xffffffff00077802 */ /* 0x000fe40000000f00 */
[----:B------:R-:W-:Y:S02]  /*5ed0*/  MOV R4, 0x5ef0 ;  /* 0x00005ef000047802 */ /* 0x000fe40000000f00 */
[----:B------:R-:W-:Y:S05]  /*5ee0*/  CALL.REL.NOINC `($__internal_21_$__cuda_sm70_shflsync_bfly_p) ;  /* 0x0000002000007944 */ /* 0x000fea0003c00000 */
[----:B-1----:R-:W-:Y:S01]  /*5ef0*/  IMAD.MOV.U32 R5, RZ, RZ, R0 ;  /* 0x000000ffff057224 */ /* 0x002fe200078e0000 */
[----:B0-----:R-:W-:Y:S05]  /*5f00*/  BRA `(.L_x_2571) ;  /* 0xffffb68000007947 */ /* 0x001fea000383ffff */
        .weak           $__internal_21_$__cuda_sm70_shflsync_bfly_p
        .type           $__internal_21_$__cuda_sm70_shflsync_bfly_p,@function
        .size           $__internal_21_$__cuda_sm70_shflsync_bfly_p,(.L_x_2746 - $__internal_21_$__cuda_sm70_shflsync_bfly_p)
$__internal_21_$__cuda_sm70_shflsync_bfly_p:
[----:B------:R-:W-:Y:S01]  /*5f10*/  HFMA2.MMA R5, -RZ, RZ, 0, 0 ;  /* 0x00000000ff057435 */ /* 0x000fe200000001ff */
[----:B------:R-:W-:Y:S04]  /*5f20*/  WARPSYNC R7 ;  /* 0x0000000700007348 */ /* 0x000fe80003800000 */
[----:B------:R0:W1:Y:S01]  /*5f30*/  SHFL.BFLY PT, R0, R6, R3, R0 ;  /* 0x0c00000306007389 */ /* 0x00006200000e0000 */
[----:B------:R-:W-:Y:S05]  /*5f40*/  RET.REL.NODEC R4 `(_ZN4mmha33masked_multihead_attention_kernelIfLi48ELi64ELi1ELi16ELi256ELb0ELb0EEEv26Multihead_attention_paramsIT_XT5_EE) ;  /* 0xffffa0b004007950 */ /* 0x000fea0003c3ffff */
.L_x_2572:
        /* <DEDUP_REMOVED lines=11> */
.L_x_2746:


//--------------------- .text._ZN4mmha33masked_multihead_attention_kernelIfLi48ELi64ELi2ELi16ELi128ELb0ELb0EEEv26Multihead_attention_paramsIT_XT5_EE --------------------------
	.section	.text._ZN4mmha33masked_multihead_attention_kernelIfLi48ELi64ELi2ELi16ELi128ELb0ELb0EEEv26Multihead_attention_paramsIT_XT5_EE,"ax",@progbits
	.sectioninfo	@"SHI_REGISTERS=96"
	.align	128
        .global         _ZN4mmha33masked_multihead_attention_kernelIfLi48ELi64ELi2ELi16ELi128ELb0ELb0EEEv26Multihead_attention_paramsIT_XT5_EE
        .type           _ZN4mmha33masked_multihead_attention_kernelIfLi48ELi64ELi2ELi16ELi128ELb0ELb0EEEv26Multihead_attention_paramsIT_XT5_EE,@function
        .size           _ZN4mmha33masked_multihead_attention_kernelIfLi48ELi64ELi2ELi16ELi128ELb0ELb0EEEv26Multihead_attention_paramsIT_XT5_EE,(.L_x_2747 - _ZN4mmha33masked_multihead_attention_kernelIfLi48ELi64ELi2ELi16ELi128ELb0ELb0EEEv26Multihead_attention_paramsIT_XT5_EE)
        .other          _ZN4mmha33masked_multihead_attention_kernelIfLi48ELi64ELi2ELi16ELi128ELb0ELb0EEEv26Multihead_attention_paramsIT_XT5_EE,@"STO_CUDA_ENTRY STV_DEFAULT"
_ZN4mmha33masked_multihead_attention_kernelIfLi48ELi64ELi2ELi16ELi128ELb0ELb0EEEv26Multihead_attention_paramsIT_XT5_EE:
.text._ZN4mmha33masked_multihead_attention_kernelIfLi48ELi64ELi2ELi16ELi128ELb0ELb0EEEv26Multihead_attention_paramsIT_XT5_EE:
        /* <DEDUP_REMOVED lines=14> */
.L_x_2573:
[----:B------:R-:W-:Y:S01]  /*00e0*/  IABS R4, c[0x0][0x1d0] ;  /* 0x0000740000047a13 */ /* 0x000fe20000000000 */
[----:B------:R-:W-:Y:S01]  /*00f0*/  ULDC.64 UR4, c[0x0][0x280] ;  /* 0x0000a00000047ab9 */ /* 0x000fe20000000a00 */
[----:B------:R-:W1:Y:S01]  /*0100*/  S2R R3, SR_CTAID.Y ;  /* 0x0000000000037919 */ /* 0x000e620000002600 */
[----:B------:R-:W-:Y:S01]  /*0110*/  UISETP.NE.U32.AND UP0, UPT, URZ, UR4, UPT ;  /* 0x000000043f00728c */ /* 0x000fe2000bf05070 */
[----:B------:R-:W2:Y:S01]  /*0120*/  R2UR UR10, R4 ;  /* 0x00000000040a73c2 */ /* 0x000ea200000e0000 */
[----:B------:R-:W-:Y:S02]  /*0130*/  ULDC.64 UR8, c[0x0][0x280] ;  /* 0x0000a00000087ab9 */ /* 0x000fe40000000a00 */
[----:B------:R-:W-:-:S06]  /*0140*/  UISETP.NE.AND.EX UP0, UPT, URZ, UR5, UPT, UP0 ;  /* 0x000000053f00728c */ /* 0x000fcc000bf05300 */
[----:B------:R-:W-:-:S05]  /*0150*/  PLOP3.LUT P0, PT, PT, PT, UP0, 0x80, 0x0 ;  /* 0x000000000000781c */ /* 0x000fca0003f0f008 */
[----:B------:R-:W-:Y:S02]  /*0160*/  @UP0 UMOV UR4, 0x4 ;  /* 0x0000000400040882 */ /* 0x000fe40000000000 */
[----:B0-----:R-:W-:Y:S01]  /*0170*/  @UP0 UIMAD.WIDE UR8, UR6, UR4, UR8 ;  /* 0x00000004060802a5 */ /* 0x001fe2000f8e0208 */
[----:B--2---:R-:W0:Y:S08]  /*0180*/  I2F.RP R0, UR10 ;  /* 0x0000000a00007d06 */ /* 0x004e300008209400 */
[----:B0-----:R-:W0:Y:S02]  /*0190*/  MUFU.RCP R0, R0 ;  /* 0x0000000000007308 */ /* 0x001e240000001000 */
[----:B0-----:R-:W-:-:S02]  /*01a0*/  IADD3 R2, R0, 0xffffffe, RZ ;  /* 0x0ffffffe00027810 */ /* 0x001fc40007ffe0ff */
[----:B-1----:R-:W-:Y:S01]  /*01b0*/  IABS R0, R3 ;  /* 0x0000000300007213 */ /* 0x002fe20000000000 */
[----:B------:R-:W-:-:S03]  /*01c0*/  IMAD.U32 R3, RZ, RZ, UR9 ;  /* 0x00000009ff037e24 */ /* 0x000fc6000f8e00ff */
[----:B------:R0:W1:Y:S02]  /*01d0*/  F2I.FTZ.U32.TRUNC.NTZ R5, R2 ;  /* 0x0000000200057305 */ /* 0x000064000021f000 */
[----:B0-----:R-:W-:Y:S01]  /*01e0*/  IMAD.U32 R2, RZ, RZ, UR8 ;  /* 0x00000008ff027e24 */ /* 0x001fe2000f8e00ff */
[----:B------:R-:W0:Y:S01]  /*01f0*/  R2UR UR8, R0 ;  /* 0x00000000000873c2 */ /* 0x000e2200000e0000 */
[----:B------:R-:W-:-:S03]  /*0200*/  UMOV UR4, URZ ;  /* 0x0000003f00047c82 */ /* 0x000fc60008000000 */
[----:B------:R2:W3:Y:S04]  /*0210*/  @P0 LDG.E R6, [R2.64] ;  /* 0x0000002402060981 */ /* 0x0004e8000c1e1900 */
[----:B-1----:R-:W1:Y:S02]  /*0220*/  R2UR UR5, R5 ;  /* 0x00000000050573c2 */ /* 0x002e6400000e0000 */
[----:B-1----:R-:W-:-:S04]  /*0230*/  UIADD3 UR7, URZ, -UR5, URZ ;  /* 0x800000053f077290 */ /* 0x002fc8000fffe03f */
[----:B------:R-:W-:-:S04]  /*0240*/  UIMAD UR7, UR7, UR10, URZ ;  /* 0x0000000a070772a4 */ /* 0x000fc8000f8e023f */
[----:B------:R-:W-:-:S04]  /*0250*/  UIMAD.WIDE.U32 UR4, UR5, UR7, UR4 ;  /* 0x00000007050472a5 */ /* 0x000fc8000f8e0004 */
[----:B0-----:R-:W-:-:S04]  /*0260*/  UIMAD.WIDE.U32 UR4, UR5, UR8, URZ ;  /* 0x00000008050472a5 */ /* 0x001fc8000f8e003f */
[----:B------:R-:W-:-:S04]  /*0270*/  UIADD3 UR4, -UR5, URZ, URZ ;  /* 0x0000003f05047290 */ /* 0x000fc8000fffe13f */
[----:B------:R-:W-:-:S03]  /*0280*/  UIMAD UR4, UR10, UR4, UR8 ;  /* 0x000000040a0472a4 */ /* 0x000fc6000f8e0208 */
[----:B------:R-:W-:Y:S02]  /*0290*/  ULDC.64 UR8, c[0x0][0x1d0] ;  /* 0x0000740000087ab9 */ /* 0x000fe40000000a00 */
        /* <DEDUP_REMOVED lines=18> */
[----:B--2---:R-:W-:Y:S01]  /*03c0*/  IMAD.U32 R3, RZ, RZ, UR5 ;  /* 0x00000005ff037e24 */ /* 0x004fe2000f8e00ff */
[----:B------:R-:W-:-:S05]  /*03d0*/  MOV R2, UR4 ;  /* 0x0000000400027c02 */ /* 0x000fca0008000f00 */
[----:B------:R0:W2:Y:S01]  /*03e0*/  @P2 LDG.E R3, [R2.64] ;  /* 0x0000002402032981 */ /* 0x0000a2000c1e1900 */
[----:B------:R-:W-:-:S04]  /*03f0*/  IABS R7, c[0x0][0x1d4] ;  /* 0x0000750000077a13 */ /* 0x000fc80000000000 */
[----:B------:R-:W1:Y:S08]  /*0400*/  I2F.RP R0, R7 ;  /* 0x0000000700007306 */ /* 0x000e700000209400 */
[----:B-1----:R-:W1:Y:S02]  /*0410*/  MUFU.RCP R0, R0 ;  /* 0x0000000000007308 */ /* 0x002e640000001000 */
[----:B-1----:R-:W-:-:S06]  /*0420*/  IADD3 R4, R0, 0xffffffe, RZ ;  /* 0x0ffffffe00047810 */ /* 0x002fcc0007ffe0ff */
[----:B------:R1:W0:Y:S01]  /*0430*/  F2I.FTZ.U32.TRUNC.NTZ R5, R4 ;  /* 0x0000000400057305 */ /* 0x000222000021f000 */
[----:B------:R-:W-:Y:S01]  /*0440*/  ULDC UR4, c[0x0][0x210] ;  /* 0x0000840000047ab9 */ /* 0x000fe20000000800 */
[----:B-1----:R-:W-:Y:S02]  /*0450*/  IMAD.MOV.U32 R4, RZ, RZ, RZ ;  /* 0x000000ffff047224 */ /* 0x002fe400078e00ff */
[----:B0-----:R-:W-:-:S04]  /*0460*/  IMAD.MOV R2, RZ, RZ, -R5 ;  /* 0x000000ffff027224 */ /* 0x001fc800078e0a05 */
[----:B------:R-:W-:-:S04]  /*0470*/  IMAD R9, R2, R7, RZ ;  /* 0x0000000702097224 */ /* 0x000fc800078e02ff */
[----:B------:R-:W-:Y:S01]  /*0480*/  IMAD.HI.U32 R5, R5, R9, R4 ;  /* 0x0000000905057227 */ /* 0x000fe200078e0004 */
[----:B------:R-:W0:Y:S01]  /*0490*/  S2UR UR46, SR_CTAID.X ;  /* 0x00000000002e79c3 */ /* 0x000e220000002500 */
[----:B------:R-:W1:Y:S01]  /*04a0*/  S2R R2, SR_TID.X ;  /* 0x0000000000027919 */ /* 0x000e620000002100 */
[----:B------:R-:W-:Y:S02]  /*04b0*/  UMOV UR38, URZ ;  /* 0x0000003f00267c82 */ /* 0x000fe40008000000 */
[----:B------:R-:W-:Y:S01]  /*04c0*/  ULDC UR42, c[0x0][0x1c8] ;  /* 0x00007200002a7ab9 */ /* 0x000fe20000000800 */
[----:B------:R-:W-:Y:S01]  /*04d0*/  MOV R0, c[0x0][0x258] ;  /* 0x0000960000007a02 */ /* 0x000fe20000000f00 */
[----:B------:R-:W-:Y:S02]  /*04e0*/  UMOV UR43, 0x1 ;  /* 0x00000001002b7882 */ /* 0x000fe40000000000 */
[----:B------:R-:W-:Y:S01]  /*04f0*/  UIMAD UR45, UR6, UR9, URZ ;  /* 0x00000009062d72a4 */ /* 0x000fe2000f8e023f */
[----:B------:R-:W-:Y:S01]  /*0500*/  BSSY B0, `(.L_x_2574) ;  /* 0x0000032000007945 */ /* 0x000fe20003800000 */
[----:B0-----:R-:W-:Y:S01]  /*0510*/  UIMAD UR5, UR46, 0x30, URZ ;  /* 0x000000302e0578a4 */ /* 0x001fe2000f8e023f */
[----:B-1----:R-:W-:Y:S01]  /*0520*/  ISETP.GE.AND P3, PT, R2, 0x18, PT ;  /* 0x000000180200780c */ /* 0x002fe20003f66270 */
[----:B------:R-:W-:-:S12]  /*0530*/  USHF.R.S32.HI UR47, URZ, 0x1f, UR45 ;  /* 0x0000001f3f2f7899 */ /* 0x000fd8000801142d */
[----:B------:R-:W-:Y:S01]  /*0540*/  @P3 CS2R R24, SRZ ;  /* 0x0000000000183805 */ /* 0x000fe2000001ff00 */
        /* <DEDUP_REMOVED lines=8> */
[----:B------:R-:W-:Y:S02]  /*05d0*/  ULDC UR4, c[0x0][0x1d8] ;  /* 0x0000760000047ab9 */ /* 0x000fe40000000800 */
[----:B------:R-:W-:-:S10]  /*05e0*/  UIMAD UR41, UR6, UR4, UR46 ;  /* 0x00000004062972a4 */ /* 0x000fd4000f8e022e */
[----:B------:R-:W-:Y:S01]  /*05f0*/  @!P0 IMAD.IADD R18, R18, 0x1, -R7 ;  /* 0x0000000112128824 */ /* 0x000fe200078e0a07 */
[----:B------:R-:W-:-:S04]  /*0600*/  UISETP.NE.AND UP0, UPT, URZ, UR42, UPT ;  /* 0x0000002a3f00728c */ /* 0x000fc8000bf05270 */
[----:B------:R-:W-:Y:S01]  /*0610*/  ISETP.GT.U32.AND P1, PT, R7, R18, PT ;  /* 0x000000120700720c */ /* 0x000fe20003f24070 */
[----:B------:R-:W-:Y:S02]  /*0620*/  UIMAD UR41, UR41, 0x30, URZ ;  /* 0x00000030292978a4 */ /* 0x000fe4000f8e023f */
[----:B------:R-:W-:Y:S02]  /*0630*/  UIMAD UR42, UR6, UR42, UR5 ;  /* 0x0000002a062a72a4 */ /* 0x000fe4000f8e0205 */
[----:B------:R-:W-:Y:S01]  /*0640*/  UIADD3 UR43, UR40, -UR9, UR43 ;  /* 0x80000009282b7290 */ /* 0x000fe2000fffe02b */
[----:B------:R-:W-:Y:S01]  /*0650*/  ISETP.NE.AND P0, PT, R0, 0x2, PT ;  /* 0x000000020000780c */ /* 0x000fe20003f05270 */
[----:B------:R-:W-:Y:S01]  /*0660*/  IMAD.SHL.U32 R0, R2, 0x2, RZ ;  /* 0x0000000202007824 */ /* 0x000fe200078e00ff */
[----:B------:R-:W-:Y:S02]  /*0670*/  USEL UR42, UR41, UR42, !UP0 ;  /* 0x0000002a292a7287 */ /* 0x000fe4000c000000 */
[----:B------:R-:W-:-:S02]  /*0680*/  UISETP.LT.AND UP0, UPT, URZ, UR43, UPT ;  /* 0x0000002b3f00728c */ /* 0x000fc4000bf01270 */
[----:B------:R-:W-:Y:S01]  /*0690*/  IADD3 R10, R0, UR5, RZ ;  /* 0x00000005000a7c10 */ /* 0x000fe2000fffe0ff */
[----:B------:R-:W-:Y:S01]  /*06a0*/  @!P1 IMAD.IADD R18, R18, 0x1, -R7 ;  /* 0x0000000112129824 */ /* 0x000fe200078e0a07 */
[----:B------:R-:W-:Y:S02]  /*06b0*/  USEL UR43, URZ, UR43, !UP0 ;  /* 0x0000002b3f2b7287 */ /* 0x000fe4000c000000 */
[----:B------:R-:W-:Y:S01]  /*06c0*/  UIMAD UR44, UR44, UR4, URZ ;  /* 0x000000042c2c72a4 */ /* 0x000fe2000f8e023f */
[----:B------:R-:W-:Y:S01]  /*06d0*/  ISETP.NE.AND P1, PT, RZ, c[0x0][0x1d4], PT ;  /* 0x00007500ff007a0c */ /* 0x000fe20003f25270 */
[----:B--2---:R0:W1:Y:S01]  /*06e0*/  @P2 R2UR UR38, R3 ;  /* 0x00000000032623c2 */ /* 0x00406200000e0000 */
[----:B------:R-:W-:Y:S02]  /*06f0*/  ISETP.LE.AND P2, PT, RZ, UR40, PT ;  /* 0x00000028ff007c0c */ /* 0x000fe4000bf43270 */
[----:B0-----:R-:W-:-:S11]  /*0700*/  IADD3 R3, R0, UR42, RZ ;  /* 0x0000002a00037c10 */ /* 0x001fd6000fffe0ff */
        /* <DEDUP_REMOVED lines=17> */
.L_x_2575:
[----:B0-----:R-:W-:Y:S05]  /*0820*/  BSYNC B0 ;  /* 0x0000000000007941 */ /* 0x001fea0003800000 */
.L_x_2574:
[----:B------:R-:W-:Y:S01]  /*0830*/  BSSY B0, `(.L_x_2576) ;  /* 0x0000014000007945 */ /* 0x000fe20003800000 */
[----:B------:R-:W-:Y:S01]  /*0840*/  IMAD.MOV.U32 R16, RZ, RZ, c[0x0][0x248] ;  /* 0x00009200ff107624 */ /* 0x000fe200078e00ff */
[----:B------:R-:W-:Y:S01]  /*0850*/  @!P1 LOP3.LUT R18, RZ, c[0x0][0x1d4], RZ, 0x33, !PT ;  /* 0x00007500ff129a12 */ /* 0x000fe200078e33ff */
[----:B------:R-:W-:Y:S01]  /*0860*/  IMAD.MOV.U32 R17, RZ, RZ, c[0x0][0x24c] ;  /* 0x00009300ff117624 */ /* 0x000fe200078e00ff */
        /* <DEDUP_REMOVED lines=8> */
.L_x_2577:
        /* <DEDUP_REMOVED lines=8> */
.L_x_2578:
[----:B------:R-:W-:Y:S05]  /*0970*/  BSYNC B0 ;  /* 0x0000000000007941 */ /* 0x000fea0003800000 */
.L_x_2576:
        /* <DEDUP_REMOVED lines=9> */
[----:B------:R-:W-:-:S02]  /*0a10*/  P2R R3, PR, RZ, 0x2 ;  /* 0x00000002ff037803 */ /* 0x000fc40000000000 */
[----:B------:R-:W-:Y:S02]  /*0a20*/  PLOP3.LUT P3, PT, PT, PT, UP0, 0x80, 0x0 ;  /* 0x000000000000781c */ /* 0x000fe40003f6f008 */
[----:B------:R-:W-:Y:S02]  /*0a30*/  ISETP.EQ.U32.AND P1, PT, RZ, c[0x0][0x170], PT ;  /* 0x00005c00ff007a0c */ /* 0x000fe40003f22070 */
[----:B------:R-:W-:Y:S01]  /*0a40*/  @UP0 UMOV UR7, 0x4 ;  /* 0x0000000400070882 */ /* 0x000fe20000000000 */
[----:B------:R-:W-:Y:S01]  /*0a50*/  ISETP.EQ.OR.EX P2, PT, RZ, c[0x0][0x184], P4, P2 ;  /* 0x00006100ff007a0c */ /* 0x000fe20002742720 */
[----:B------:R-:W-:Y:S01]  /*0a60*/  @UP0 UIMAD.WIDE UR6, UR6, UR7, UR4 ;  /* 0x00000007060602a5 */ /* 0x000fe2000f8e0204 */
[----:B------:R-:W-:Y:S01]  /*0a70*/  ISETP.EQ.OR.EX P1, PT, RZ, c[0x0][0x174], P4, P1 ;  /* 0x00005d00ff007a0c */ /* 0x000fe20002722710 */
[----:B------:R-:W-:Y:S01]  /*0a80*/  VOTEU.ALL UP0, P0 ;  /* 0x00000000003f7886 */ /* 0x000fe20000000000 */
[----:B------:R-:W-:Y:S01]  /*0a90*/  P2R R3, PR, RZ, 0x10 ;  /* 0x00000010ff037803 */ /* 0x000fe20000000000 */
[----:B------:R-:W-:-:S02]  /*0aa0*/  ULDC UR4, c[0x0][0x1d8] ;  /* 0x0000760000047ab9 */ /* 0x000fc40000000800 */
[----:B0-----:R-:W-:Y:S01]  /*0ab0*/  IMAD.U32 R4, RZ, RZ, UR6 ;  /* 0x00000006ff047e24 */ /* 0x001fe2000f8e00ff */
[----:B------:R-:W-:Y:S01]  /*0ac0*/  MOV R5, UR7 ;  /* 0x0000000700057c02 */ /* 0x000fe20008000f00 */
[----:B-1----:R-:W-:-:S04]  /*0ad0*/  @!UP0 UIMAD UR4, UR38, UR4, UR46 ;  /* 0x00000004260482a4 */ /* 0x002fc8000f8e022e */
[----:B------:R0:W2:Y:S01]  /*0ae0*/  @P3 LDG.E R3, [R4.64] ;  /* 0x0000002404033981 */ /* 0x0000a2000c1e1900 */
[----:B------:R-:W-:Y:S01]  /*0af0*/  @!P2 IMAD.MOV.U32 R7, RZ, RZ, 0x4 ;  /* 0x00000004ff07a424 */ /* 0x000fe200078e00ff */
[----:B------:R-:W-:Y:S01]  /*0b00*/  CS2R R12, SRZ ;  /* 0x00000000000c7805 */ /* 0x000fe2000001ff00 */
[----:B------:R-:W-:Y:S02]  /*0b10*/  IMAD.U32 R15, RZ, RZ, UR4 ;  /* 0x00000004ff0f7e24 */ /* 0x000fe4000f8e00ff */
[----:B------:R-:W-:Y:S02]  /*0b20*/  @!P1 IMAD.MOV.U32 R9, RZ, RZ, 0x4 ;  /* 0x00000004ff099424 */ /* 0x000fe400078e00ff */
[----:B------:R-:W-:Y:S02]  /*0b30*/  @!P0 IMAD.MOV.U32 R11, RZ, RZ, 0x4 ;  /* 0x00000004ff0b8424 */ /* 0x000fe400078e00ff */
[----:B------:R-:W-:Y:S02]  /*0b40*/  @!P0 IMAD R8, R15, 0x30, R0 ;  /* 0x000000300f088824 */ /* 0x000fe400078e0200 */
[----:B------:R-:W-:Y:S01]  /*0b50*/  @!P2 IMAD.WIDE R6, R10, R7, c[0x0][0x180] ;  /* 0x000060000a06a625 */ /* 0x000fe200078e0207 */
[----:B------:R-:W-:-:S03]  /*0b60*/  CS2R R14, SRZ ;  /* 0x00000000000e7805 */ /* 0x000fc6000001ff00 */
[----:B0-----:R-:W-:Y:S01]  /*0b70*/  @!P1 IMAD.WIDE R4, R10, R9, c[0x0][0x170] ;  /* 0x00005c000a049625 */ /* 0x001fe200078e0209 */
[----:B------:R-:W3:Y:S03]  /*0b80*/  @!P2 LDG.E.64 R12, [R6.64] ;  /* 0x00000024060ca981 */ /* 0x000ee6000c1e1b00 */
[----:B------:R-:W-:Y:S01]  /*0b90*/  @!P0 IMAD.WIDE R8, R8, R11, c[0x0][0x230] ;  /* 0x00008c0008088625 */ /* 0x000fe200078e020b */
[----:B------:R-:W4:Y:S05]  /*0ba0*/  @!P1 LDG.E.64 R14, [R4.64] ;  /* 0x00000024040e9981 */ /* 0x000f2a000c1e1b00 */
[----:B------:R-:W4:Y:S01]  /*0bb0*/  @!P0 LDG.E.64 R8, [R8.64] ;  /* 0x0000002408088981 */ /* 0x000f22000c1e1b00 */
[----:B------:R-:W-:-:S02]  /*0bc0*/  UMOV UR39, URZ ;  /* 0x0000003f00277c82 */ /* 0x000fc40008000000 */
[----:B------:R-:W-:Y:S02]  /*0bd0*/  ULDC.U8 UR4, c[0x0][0x1e4] ;  /* 0x0000790000047ab9 */ /* 0x000fe40000000000 */
[----:B------:R-:W-:Y:S02]  /*0be0*/  ISETP.NE.AND P2, PT, RZ, UR4, PT ;  /* 0x00000004ff007c0c */ /* 0x000fe4000bf45270 */
[----:B------:R-:W-:Y:S01]  /*0bf0*/  ISETP.GE.AND P1, PT, R2, 0x20, PT ;  /* 0x000000200200780c */ /* 0x000fe20003f26270 */
[----:B--2---:R0:W1:Y:S01]  /*0c00*/  @P3 R2UR UR39, R3 ;  /* 0x00000000032733c2 */ /* 0x00406200000e0000 */
[----:B------:R-:W-:Y:S01]  /*0c10*/  ISETP.LT.AND P3, PT, RZ, c[0x0][0x1e0], PT ;  /* 0x00007800ff007a0c */ /* 0x000fe20003f61270 */
[----:B---3-5:R-:W-:Y:S02]  /*0c20*/  FADD.FTZ R22, R12, R22 ;  /* 0x000000160c167221 */ /* 0x028fe40000010000 */
[----:B------:R-:W-:Y:S02]  /*0c30*/  FADD.FTZ R23, R13, R23 ;  /* 0x000000170d177221 */ /* 0x000fe40000010000 */
[----:B----4-:R-:W-:-:S02]  /*0c40*/  FADD.FTZ R24, R14, R24 ;  /* 0x000000180e187221 */ /* 0x010fc40000010000 */
[----:B------:R-:W-:Y:S02]  /*0c50*/  FADD.FTZ R25, R15, R25 ;  /* 0x000000190f197221 */ /* 0x000fe40000010000 */
[----:B------:R-:W-:Y:S02]  /*0c60*/  @!P0 FMUL.FTZ R22, R22, R8 ;  /* 0x0000000816168220 */ /* 0x000fe40000410000 */
[----:B------:R-:W-:Y:S02]  /*0c70*/  @!P0 FMUL.FTZ R23, R23, R9 ;  /* 0x0000000917178220 */ /* 0x000fe40000410000 */
[----:B------:R-:W-:Y:S05]  /*0c80*/  @!P2 BRA P3, `(.L_x_2579) ;  /* 0x000007600000a947 */ /* 0x000fea0001800000 */
[----:B01----:R-:W-:-:S05]  /*0c90*/  IMAD.MOV.U32 R3, RZ, RZ, c[0x0][0x1e0] ;  /* 0x00007800ff037624 */ /* 0x003fca00078e00ff */
        /* <DEDUP_REMOVED lines=14> */
[----:B0-----:R-:W-:Y:S01]  /*0d80*/  IMAD.MOV.U32 R4, RZ, RZ, RZ ;  /* 0x000000ffff047224 */ /* 0x001fe200078e00ff */
[----:B-1----:R-:W-:-:S05]  /*0d90*/  IADD3 R7, RZ, -R5, RZ ;  /* 0x80000005ff077210 */ /* 0x002fca0007ffe0ff */
        /* <DEDUP_REMOVED lines=22> */
[----:B------:R-:W-:Y:S01]  /*0f00*/  MOV R10, c[0x4][0x10] ;  /* 0x01000400000a7a02 */ /* 0x000fe20000000f00 */
[----:B------:R-:W-:Y:S01]  /*0f10*/  IMAD.MOV.U32 R5, RZ, RZ, c[0x4][0xcc] ;  /* 0x01003300ff057624 */ /* 0x000fe200078e00ff */
[----:B------:R0:W1:Y:S01]  /*0f20*/  LDC.64 R14, c[0x4][R0] ;  /* 0x01000000000e7b82 */ /* 0x0000620000000a00 */
        /* <DEDUP_REMOVED lines=13> */
[----:B-1----:R-:W-:Y:S05]  /*1000*/  CALL.ABS.NOINC R14 ;  /* 0x000000000e007343 */ /* 0x002fea0003c00000 */
.L_x_2581:
        /* <DEDUP_REMOVED lines=21> */
[----:B------:R-:W-:Y:S01]  /*1160*/  BSSY B1, `(.L_x_2584) ;  /* 0x000001e000017945 */ /* 0x000fe20003800000 */
[----:B------:R-:W-:Y:S01]  /*1170*/  LEA R12, R27, R11, 0x2 ;  /* 0x0000000b1b0c7211 */ /* 0x000fe200078e10ff */
[----:B------:R-:W-:Y:S02]  /*1180*/  IMAD R13, R14, 0x4, R11 ;  /* 0x000000040e0d7824 */ /* 0x000fe400078e020b */
[----:B------:R-:W-:Y:S02]  /*1190*/  ISETP.GE.AND P0, PT, R6, c[0x0][0x1e0], PT ;  /* 0x0000780006007a0c */ /* 0x000fe40003f06270 */
[----:B------:R-:W-:Y:S01]  /*11a0*/  IMAD R14, R14, 0x4, R12 ;  /* 0x000000040e0e7824 */ /* 0x000fe200078e020c */
[----:B------:R0:W2:Y:S04]  /*11b0*/  LDS R25, [R12] ;  /* 0x000000000c197984 */ /* 0x0000a80000000800 */
[----:B------:R0:W3:Y:S04]  /*11c0*/  LDS R22, [R13] ;  /* 0x000000000d167984 */ /* 0x0000e80000000800 */
[----:B------:R0:W4:Y:S02]  /*11d0*/  LDS R23, [R14] ;  /* 0x000000000e177984 */ /* 0x0001240000000800 */
[----:B------:R-:W-:Y:S05]  /*11e0*/  @P0 BRA `(.L_x_2585) ;  /* 0x0000015000000947 */ /* 0x000fea0003800000 */
[----:B------:R-:W5:Y:S01]  /*11f0*/  I2F R3, c[0x0][0x1e0] ;  /* 0x0000780000037b06 */ /* 0x000f620000201400 */
[----:B------:R-:W-:-:S02]  /*1200*/  ULDC UR4, c[0x0][0x1ec] ;  /* 0x00007b0000047ab9 */ /* 0x000fc40000000800 */
[----:B------:R-:W-:-:S05]  /*1210*/  UIADD3 UR4, -UR39, UR4, URZ ;  /* 0x0000000427047290 */ /* 0x000fca000fffe13f */
[----:B0-----:R-:W-:Y:S08]  /*1220*/  I2F R0, R6 ;  /* 0x0000000600007306 */ /* 0x001ff00000201400 */
[----:B-----5:R-:W0:Y:S02]  /*1230*/  MUFU.RCP R3, R3 ;  /* 0x0000000300037308 */ /* 0x020e240000001000 */
[----:B0-----:R-:W-:-:S06]  /*1240*/  FMUL.FTZ R4, R0, R3 ;  /* 0x0000000300047220 */ /* 0x001fcc0000410000 */
[----:B------:R-:W-:Y:S01]  /*1250*/  I2F R0, UR4 ;  /* 0x0000000400007d06 */ /* 0x000fe20008201400 */
[----:B------:R-:W-:-:S07]  /*1260*/  FMUL.FTZ R4, R4, 13.28771209716796875 ;  /* 0x41549a7804047820 */ /* 0x000fce0000410000 */
[----:B------:R-:W0:Y:S02]  /*1270*/  MUFU.EX2 R5, -R4 ;  /* 0x8000000400057308 */ /* 0x000e240000000800 */
[----:B0-----:R-:W-:-:S04]  /*1280*/  FMUL.FTZ R0, R0, R5 ;  /* 0x0000000500007220 */ /* 0x001fc80000410000 */
[----:B------:R-:W-:-:S04]  /*1290*/  FMUL.RZ R8, R0, 0.15915493667125701904 ;  /* 0x3e22f98300087820 */ /* 0x000fc8000040c000 */
[----:B------:R-:W0:Y:S08]  /*12a0*/  MUFU.SIN R5, R8 ;  /* 0x0000000800057308 */ /* 0x000e300000000400 */
[----:B------:R-:W5:Y:S01]  /*12b0*/  MUFU.COS R0, R8 ;  /* 0x0000000800007308 */ /* 0x000f620000000000 */
[-C--:B0---4-:R-:W-:Y:S02]  /*12c0*/  FMUL.FTZ R7, R23, R5.reuse ;  /* 0x0000000517077220 */ /* 0x091fe40000410000 */
[----:B--2---:R-:W-:-:S02]  /*12d0*/  FMUL.FTZ R3, R25, R5 ;  /* 0x0000000519037220 */ /* 0x004fc40000410000 */
[-C--:B-1----:R-:W-:Y:S02]  /*12e0*/  FMUL.FTZ R6, R24, R5.reuse ;  /* 0x0000000518067220 */ /* 0x082fe40000410000 */
[C---:B---3--:R-:W-:Y:S02]  /*12f0*/  FMUL.FTZ R5, R22.reuse, R5 ;  /* 0x0000000516057220 */ /* 0x048fe40000410000 */
[-C--:B-----5:R-:W-:Y:S02]  /*1300*/  FFMA.FTZ R22, R22, R0.reuse, -R7 ;  /* 0x0000000016167223 */ /* 0x0a0fe40000010807 */
[-C--:B------:R-:W-:Y:S02]  /*1310*/  FFMA.FTZ R24, R24, R0.reuse, -R3 ;  /* 0x0000000018187223 */ /* 0x080fe40000010803 */
[-C--:B------:R-:W-:Y:S02]  /*1320*/  FFMA.FTZ R25, R25, R0.reuse, R6 ;  /* 0x0000000019197223 */ /* 0x080fe40000010006 */
[----:B------:R-:W-:-:S02]  /*1330*/  FFMA.FTZ R23, R23, R0, R5 ;  /* 0x0000000017177223 */ /* 0x000fc40000010005 */
.L_x_2585:
[----:B------:R-:W-:Y:S05]  /*1340*/  BSYNC B1 ;  /* 0x0000000000017941 */ /* 0x000fea0003800000 */
.L_x_2584:
[----:B---3--:R3:W-:Y:S04]  /*1350*/  STS [R13], R22 ;  /* 0x000000160d007388 */ /* 0x0087e80000000800 */
[----:B----4-:R3:W-:Y:S04]  /*1360*/  STS [R14], R23 ;  /* 0x000000170e007388 */ /* 0x0107e80000000800 */
[----:B-1----:R3:W-:Y:S04]  /*1370*/  STS [R11], R24 ;  /* 0x000000180b007388 */ /* 0x0027e80000000800 */
[----:B--2---:R3:W-:Y:S02]  /*1380*/  STS [R12], R25 ;  /* 0x000000190c007388 */ /* 0x0047e40000000800 */
.L_x_2583:
[----:B------:R-:W-:Y:S05]  /*1390*/  BSYNC B0 ;  /* 0x0000000000007941 */ /* 0x000fea0003800000 */
.L_x_2582:
[----:B------:R-:W-:Y:S06]  /*13a0*/  BAR.SYNC.DEFER_BLOCKING 0x0 ;  /* 0x0000000000007b1d */ /* 0x000fec0000010000 */
[----:B0--3--:R0:W1:Y:S04]  /*13b0*/  @P6 LDS.64 R24, [R9] ;  /* 0x0000000009186984 */ /* 0x0090680000000a00 */
[----:B------:R0:W2:Y:S04]  /*13c0*/  @P6 LDS.64 R22, [R10] ;  /* 0x000000000a166984 */ /* 0x0000a80000000a00 */
[----:B------:R-:W-:Y:S06]  /*13d0*/  BAR.SYNC.DEFER_BLOCKING 0x0 ;  /* 0x0000000000007b1d */ /* 0x000fec0000010000 */
[----:B------:R-:W-:Y:S05]  /*13e0*/  BRA `(.L_x_2580) ;  /* 0x0000019000007947 */ /* 0x000fea0003800000 */
.L_x_2579:
[----:B01----:R-:W-:Y:S01]  /*13f0*/  ISETP.GE.AND P0, PT, R0, c[0x0][0x1e0], PT ;  /* 0x0000780000007a0c */ /* 0x003fe20003f06270 */
[----:B------:R-:W-:-:S12]  /*1400*/  BSSY B0, `(.L_x_2580) ;  /* 0x0000017000007945 */ /* 0x000fd80003800000 */
[----:B------:R-:W-:Y:S05]  /*1410*/  @P0 BRA `(.L_x_2586) ;  /* 0x0000015000000947 */ /* 0x000fea0003800000 */
[----:B------:R-:W0:Y:S01]  /*1420*/  I2F R5, c[0x0][0x1e0] ;  /* 0x0000780000057b06 */ /* 0x000e220000201400 */
[----:B------:R-:W-:Y:S02]  /*1430*/  ULDC UR4, c[0x0][0x1ec] ;  /* 0x00007b0000047ab9 */ /* 0x000fe40000000800 */
[----:B------:R-:W-:-:S05]  /*1440*/  UIADD3 UR4, -UR39, UR4, URZ ;  /* 0x0000000427047290 */ /* 0x000fca000fffe13f */
[----:B------:R-:W-:Y:S08]  /*1450*/  I2F R0, R0 ;  /* 0x0000000000007306 */ /* 0x000ff00000201400 */
        /* <DEDUP_REMOVED lines=17> */
.L_x_2586:
[----:B------:R-:W-:Y:S05]  /*1570*/  BSYNC B0 ;  /* 0x0000000000007941 */ /* 0x000fea0003800000 */
.L_x_2580:
        /* <DEDUP_REMOVED lines=12> */
[----:B------:R-:W-:-:S03]  /*1640*/  IMAD.SHL.U32 R0, R0, 0x2, RZ ;  /* 0x0000000200007824 */ /* 0x000fc600078e00ff */
[----:B------:R-:W-:Y:S02]  /*1650*/  IADD3 R3, -R3, R2, RZ ;  /* 0x0000000203037210 */ /* 0x000fe40007ffe1ff */
[----:B------:R-:W-:-:S03]  /*1660*/  LOP3.LUT R0, R0, 0xfffffffc, RZ, 0xc0, !PT ;  /* 0xfffffffc00007812 */ /* 0x000fc600078ec0ff */
[----:B------:R-:W-:Y:S01]  /*1670*/  IMAD R4, R18, 0x2, R3 ;  /* 0x0000000212047824 */ /* 0x000fe200078e0203 */
[----:B------:R-:W-:-:S03]  /*1680*/  IADD3 R3, R0, UR41, RZ ;  /* 0x0000002900037c10 */ /* 0x000fc6000fffe0ff */
[----:B------:R-:W-:-:S04]  /*1690*/  IMAD.SHL.U32 R0, R4, 0x2, RZ ;  /* 0x0000000204007824 */ /* 0x000fc800078e00ff */
[----:B------:R-:W-:-:S04]  /*16a0*/  IMAD R0, R3, c[0x0][0x1d4], R0 ;  /* 0x0000750003007a24 */ /* 0x000fc800078e0200 */
[----:B------:R-:W-:-:S05]  /*16b0*/  IMAD.WIDE R4, R0, R5, c[0x0][0x198] ;  /* 0x0000660000047625 */ /* 0x000fca00078e0205 */
[----:B------:R0:W-:Y:S02]  /*16c0*/  STG.E.64 [R4.64], R22 ;  /* 0x0000001604007986 */ /* 0x0001e4000c101b24 */
.L_x_2590:
[----:B0-----:R-:W-:Y:S05]  /*16d0*/  BSYNC B1 ;  /* 0x0000000000017941 */ /* 0x001fea0003800000 */
.L_x_2589:
[----:B------:R-:W-:Y:S01]  /*16e0*/  FFMA.FTZ R7, R22, R24, R7 ;  /* 0x0000001816077223 */ /* 0x000fe20000010007 */
[----:B------:R-:W-:Y:S05]  /*16f0*/  BRA.DIV ~URZ, `(.L_x_2591) ;  /* 0x000043927f007947 */ /* 0x000fea000b800000 */
[----:B------:R0:W1:Y:S02]  /*1700*/  SHFL.BFLY PT, R0, R7, 0x10, 0x1f ;  /* 0x0e001f0007007f89 */ /* 0x00006400000e0000 */
.L_x_2642:
        /* <DEDUP_REMOVED lines=9> */
.L_x_2643:
[----:B01----:R-:W-:Y:S02]  /*17a0*/  FADD.FTZ R4, R5, R4 ;  /* 0x0000000405047221 */ /* 0x003fe40000010000 */
.L_x_2588:
[----:B------:R-:W-:Y:S05]  /*17b0*/  BSYNC B0 ;  /* 0x0000000000007941 */ /* 0x000fea0003800000 */
.L_x_2587:
[----:B------:R-:W-:Y:S01]  /*17c0*/  ISETP.NE.AND P0, PT, R2, RZ, PT ;  /* 0x000000ff0200720c */ /* 0x000fe20003f05270 */
[----:B------:R-:W-:-:S05]  /*17d0*/  IMAD.U32 R6, RZ, RZ, UR43 ;  /* 0x0000002bff067e24 */ /* 0x000fca000f8e00ff */
[----:B------:R-:W-:-:S04]  /*17e0*/  IADD3 R6, -R6, UR40, RZ ;  /* 0x0000002806067c10 */ /* 0x000fc8000fffe1ff */
[----:B------:R-:W-:-:S03]  /*17f0*/  SHF.L.U32 R0, R6, 0x2, RZ ;  /* 0x0000000206007819 */ /* 0x000fc600000006ff */
[----:B------:R-:W-:Y:S01]  /*1800*/  @P0 IMAD.MOV.U32 R3, RZ, RZ, -0x800001 ;  /* 0xff7fffffff030424 */ /* 0x000fe200078e00ff */
[----:B------:R-:W-:Y:S05]  /*1810*/  @P0 BRA `(.L_x_2593) ;  /* 0x0000010000000947 */ /* 0x000fea0003800000 */
[----:B------:R-:W-:Y:S01]  /*1820*/  ISETP.NE.U32.AND P0, PT, RZ, c[0x0][0x218], PT ;  /* 0x00008600ff007a0c */ /* 0x000fe20003f05070 */
[----:B------:R-:W-:-:S03]  /*1830*/  FMUL.FTZ R3, R4, c[0x0][0x1f0] ;  /* 0x00007c0004037a20 */ /* 0x000fc60000410000 */
[----:B------:R-:W-:-:S13]  /*1840*/  ISETP.NE.AND.EX P0, PT, RZ, c[0x0][0x21c], PT, P0 ;  /* 0x00008700ff007a0c */ /* 0x000fda0003f05300 */
[----:B------:R-:W-:Y:S05]  /*1850*/  @!P0 BRA `(.L_x_2594) ;  /* 0x000000b000008947 */ /* 0x000fea0003800000 */
[----:B------:R-:W-:Y:S02]  /*1860*/  UIADD3 UR4, -UR39, UR40, URZ ;  /* 0x0000002827047290 */ /* 0x000fe4000fffe13f */
        /* <DEDUP_REMOVED lines=8> */
[----:B------:R-:W3:Y:S02]  /*18f0*/  LDG.E R4, [R4.64] ;  /* 0x0000002404047981 */ /* 0x000ee4000c1e1900 */
[----:B---3--:R-:W-:-:S05]  /*1900*/  FADD.FTZ R3, R3, R4 ;  /* 0x0000000403037221 */ /* 0x008fca0000010000 */
.L_x_2594:
[----:B------:R0:W-:Y:S02]  /*1910*/  STS [R0+0x120], R3 ;  /* 0x0001200300007388 */ /* 0x0001e40000000800 */
.L_x_2593:
[----:B------:R-:W-:Y:S02]  /*1920*/  WARPSYNC 0xffffffff ;  /* 0xffffffff00007948 */ /* 0x000fe40003800000 */
[----:B------:R-:W-:Y:S01]  /*1930*/  IADD3 R4, R6, 0xf, RZ ;  /* 0x0000000f06047810 */ /* 0x000fe20007ffe0ff */
[----:B------:R-:W-:Y:S01]  /*1940*/  ULDC UR4, c[0x0][0x1d0] ;  /* 0x0000740000047ab9 */ /* 0x000fe20000000800 */
[----:B------:R-:W-:Y:S01]  /*1950*/  BAR.SYNC.DEFER_BLOCKING 0x0 ;  /* 0x0000000000007b1d */ /* 0x000fe20000010000 */
[----:B------:R-:W-:Y:S01]  /*1960*/  UIMAD UR44, UR44, UR4, UR46 ;  /* 0x000000042c2c72a4 */ /* 0x000fe2000f8e022e */
[----:B------:R-:W-:-:S03]  /*1970*/  SHF.R.S32.HI R5, RZ, 0x1f, R4 ;  /* 0x0000001fff057819 */ /* 0x000fc60000011404 */
[----:B------:R-:W-:Y:S01]  /*1980*/  UIMAD UR44, UR44, 0x30, URZ ;  /* 0x000000302c2c78a4 */ /* 0x000fe2000f8e023f */
[----:B------:R-:W-:Y:S01]  /*1990*/  LEA.HI R5, R5, R4, RZ, 0x4 ;  /* 0x0000000405057211 */ /* 0x000fe200078f20ff */
[----:B------:R-:W-:Y:S01]  /*19a0*/  BSSY B0, `(.L_x_2595) ;  /* 0x0000126000007945 */ /* 0x000fe20003800000 */
[----:B------:R-:W-:Y:S02]  /*19b0*/  LEA.HI R4, R2, R2, RZ, 0x1 ;  /* 0x0000000202047211 */ /* 0x000fe400078f08ff */
[----:B------:R-:W-:Y:S02]  /*19c0*/  LOP3.LUT R5, R5, 0xfffffff0, RZ, 0xc0, !PT ;  /* 0xfffffff005057812 */ /* 0x000fe400078ec0ff */
[----:B------:R-:W-:Y:S02]  /*19d0*/  LEA.HI.SX32 R84, R4, UR43, 0x1f ;  /* 0x0000002b04547c11 */ /* 0x000fe4000f8ffaff */
[----:B------:R-:W-:-:S04]  /*19e0*/  IADD3 R19, R5, UR43, RZ ;  /* 0x0000002b05137c10 */ /* 0x000fc8000fffe0ff */
[----:B------:R-:W-:-:S13]  /*19f0*/  ISETP.GE.AND P0, PT, R84, R19, PT ;  /* 0x000000135400720c */ /* 0x000fda0003f06270 */
[----:B------:R-:W-:Y:S05]  /*1a00*/  @P0 BRA `(.L_x_2596) ;  /* 0x000011f000000947 */ /* 0x000fea0003800000 */
[----:B------:R-:W-:Y:S01]  /*1a10*/  LOP3.LUT R5, R4, 0x7ffffffe, RZ, 0xc0, !PT ;  /* 0x7ffffffe04057812 */ /* 0x000fe200078ec0ff */
[----:B------:R-:W-:Y:S01]  /*1a20*/  IMAD.U32 R82, RZ, RZ, UR46 ;  /* 0x0000002eff527e24 */ /* 0x000fe2000f8e00ff */
[----:B------:R-:W-:Y:S01]  /*1a30*/  MOV R42, UR44 ;  /* 0x0000002c002a7c02 */ /* 0x000fe20008000f00 */
[----:B------:R-:W-:Y:S02]  /*1a40*/  IMAD.MOV.U32 R41, RZ, RZ, c[0x0][0x220] ;  /* 0x00008800ff297624 */ /* 0x000fe400078e00ff */
[----:B------:R-:W-:Y:S02]  /*1a50*/  IMAD.IADD R40, R2, 0x1, -R5 ;  /* 0x0000000102287824 */ /* 0x000fe400078e0a05 */
[----:B------:R-:W-:Y:S02]  /*1a60*/  IMAD R82, R82, R41, UR40 ;  /* 0x0000002852527e24 */ /* 0x000fe4000f8e0229 */
[----:B------:R-:W-:Y:S01]  /*1a70*/  IMAD.SHL.U32 R83, R40, 0x2, RZ ;  /* 0x0000000228537824 */ /* 0x000fe200078e00ff */
[----:B------:R-:W3:Y:S01]  /*1a80*/  LDS.64 R38, [R40.X8+0x20] ;  /* 0x0000200028267984 */ /* 0x000ee20000008a00 */
[----:B------:R-:W-:-:S02]  /*1a90*/  IMAD.MOV.U32 R87, RZ, RZ, c[0x0][0x1e8] ;  /* 0x00007a00ff577624 */ /* 0x000fc400078e00ff */
[----:B------:R-:W-:Y:S01]  /*1aa0*/  IMAD R83, R42, c[0x0][0x1d4], R83 ;  /* 0x000075002a537a24 */ /* 0x000fe200078e0253 */
[----:B------:R-:W4:Y:S01]  /*1ab0*/  LDS.64 R36, [R40.X8+0x30] ;  /* 0x0000300028247984 */ /* 0x000f220000008a00 */
[----:B------:R-:W-:Y:S01]  /*1ac0*/  IMAD.MOV.U32 R85, RZ, RZ, c[0x0][0x1d4] ;  /* 0x00007500ff557624 */ /* 0x000fe200078e00ff */
[----:B------:R-:W-:Y:S01]  /*1ad0*/  IADD3 R87, R87, c[0x0][0x210], RZ ;  /* 0x0000840057577a10 */ /* 0x000fe20007ffe0ff */
[----:B------:R-:W-:Y:S01]  /*1ae0*/  IMAD.MOV.U32 R41, RZ, RZ, 0x4 ;  /* 0x00000004ff297424 */ /* 0x000fe200078e00ff */
[----:B------:R-:W0:Y:S01]  /*1af0*/  LDS.64 R34, [R40.X8+0x40] ;  /* 0x0000400028227984 */ /* 0x000e220000008a00 */
[----:B------:R-:W-:Y:S01]  /*1b00*/  IMAD.U32 R44, RZ, RZ, UR46 ;  /* 0x0000002eff2c7e24 */ /* 0x000fe2000f8e00ff */
[----:B------:R-:W-:Y:S01]  /*1b10*/  SHF.R.S32.HI R86, RZ, 0x1f, R83 ;  /* 0x0000001fff567819 */ /* 0x000fe20000011453 */
[----:B------:R-:W-:Y:S01]  /*1b20*/  IMAD R85, R85, 0x30, RZ ;  /* 0x0000003055557824 */ /* 0x000fe200078e02ff */
[----:B------:R-:W2:Y:S04]  /*1b30*/  LDS.64 R32, [R40.X8+0x50] ;  /* 0x0000500028207984 */ /* 0x000ea80000008a00 */
[----:B------:R-:W1:Y:S04]  /*1b40*/  LDS.64 R30, [R40.X8+0x60] ;  /* 0x00006000281e7984 */ /* 0x000e680000008a00 */
[----:B------:R-:W0:Y:S04]  /*1b50*/  LDS.64 R28, [R40.X8+0x70] ;  /* 0x00007000281c7984 */ /* 0x000e280000008a00 */
[----:B------:R-:W0:Y:S04]  /*1b60*/  LDS.64 R26, [R40.X8+0x80] ;  /* 0x00008000281a7984 */ /* 0x000e280000008a00 */
[----:B-1----:R-:W1:Y:S04]  /*1b70*/  LDS.64 R24, [R40.X8+0x90] ;  /* 0x0000900028187984 */ /* 0x002e680000008a00 */
[----:B--2---:R-:W2:Y:S04]  /*1b80*/  LDS.64 R22, [R40.X8+0xa0] ;  /* 0x0000a00028167984 */ /* 0x004ea80000008a00 */
[----:B------:R-:W0:Y:S04]  /*1b90*/  LDS.64 R20, [R40.X8+0xb0] ;  /* 0x0000b00028147984 */ /* 0x000e280000008a00 */
[----:B------:R-:W0:Y:S04]  /*1ba0*/  LDS.64 R14, [R40.X8+0xc0] ;  /* 0x0000c000280e7984 */ /* 0x000e280000008a00 */
[----:B------:R-:W0:Y:S04]  /*1bb0*/  LDS.64 R12, [R40.X8+0xd0] ;  /* 0x0000d000280c7984 */ /* 0x000e280000008a00 */
[----:B------:R-:W0:Y:S04]  /*1bc0*/  LDS.64 R10, [R40.X8+0xe0] ;  /* 0x0000e000280a7984 */ /* 0x000e280000008a00 */
[----:B------:R-:W0:Y:S04]  /*1bd0*/  LDS.64 R8, [R40.X8+0xf0] ;  /* 0x0000f00028087984 */ /* 0x000e280000008a00 */
[----:B------:R-:W0:Y:S04]  /*1be0*/  LDS.64 R6, [R40.X8+0x100] ;  /* 0x0001000028067984 */ /* 0x000e280000008a00 */
[----:B------:R5:W0:Y:S02]  /*1bf0*/  LDS.64 R4, [R40.X8+0x110] ;  /* 0x0001100028047984 */ /* 0x000a240000008a00 */
[----:B-1-345:R-:W-:-:S04]  /*1c00*/  IMAD.WIDE R40, R41, R44, c[0x0][0x228] ;  /* 0x00008a0029287625 */ /* 0x03afc800078e022c */
.L_x_2600:
[----:B------:R-:W-:Y:S01]  /*1c10*/  IABS R76, c[0x0][0x1d4] ;  /* 0x00007500004c7a13 */ /* 0x000fe20000000000 */
[----:B------:R-:W-:Y:S01]  /*1c20*/  IMAD.MOV.U32 R74, RZ, RZ, RZ ;  /* 0x000000ffff4a7224 */ /* 0x000fe200078e00ff */
[----:B------:R-:W-:-:S02]  /*1c30*/  ISETP.GE.AND P1, PT, R84, RZ, PT ;  /* 0x000000ff5400720c */ /* 0x000fc40003f26270 */
[----:B------:R-:W1:Y:S01]  /*1c40*/  I2F.RP R77, R76 ;  /* 0x0000004c004d7306 */ /* 0x000e620000209400 */
[----:B------:R-:W-:-:S07]  /*1c50*/  ISETP.NE.AND P2, PT, RZ, c[0x0][0x1d4], PT ;  /* 0x00007500ff007a0c */ /* 0x000fce0003f45270 */
[----:B-1----:R-:W1:Y:S02]  /*1c60*/  MUFU.RCP R77, R77 ;  /* 0x0000004d004d7308 */ /* 0x002e640000001000 */
[----:B-1----:R-:W-:-:S06]  /*1c70*/  IADD3 R78, R77, 0xffffffe, RZ ;  /* 0x0ffffffe4d4e7810 */ /* 0x002fcc0007ffe0ff */
[----:B------:R-:W1:Y:S02]  /*1c80*/  F2I.FTZ.U32.TRUNC.NTZ R75, R78 ;  /* 0x0000004e004b7305 */ /* 0x000e64000021f000 */
[----:B-1----:R-:W-:-:S05]  /*1c90*/  IADD3 R79, RZ, -R75, RZ ;  /* 0x8000004bff4f7210 */ /* 0x002fca0007ffe0ff */
        /* <DEDUP_REMOVED lines=13> */
[C---:B------:R-:W-:Y:S02]  /*1d70*/  SHF.L.U32 R76, R75.reuse, 0x2, RZ ;  /* 0x000000024b4c7819 */ /* 0x040fe400000006ff */
[----:B------:R-:W-:Y:S02]  /*1d80*/  IADD3 R78, R75, c[0x0][0x1d4], RZ ;  /* 0x000075004b4e7a10 */ /* 0x000fe40007ffe0ff */
[----:B------:R-:W-:Y:S02]  /*1d90*/  ISETP.GE.OR P3, PT, R76, R85, P0 ;  /* 0x000000554c00720c */ /* 0x000fe40000766670 */
[C---:B------:R-:W-:Y:S01]  /*1da0*/  IADD3 R79, R78.reuse, c[0x0][0x1d4], RZ ;  /* 0x000075004e4f7a10 */ /* 0x040fe20007ffe0ff */
[----:B------:R-:W-:-:S05]  /*1db0*/  IMAD.SHL.U32 R80, R78, 0x4, RZ ;  /* 0x000000044e507824 */ /* 0x000fca00078e00ff */
[----:B------:R-:W-:-:S05]  /*1dc0*/  ISETP.GE.OR P1, PT, R80, R85, P0 ;  /* 0x000000555000720c */ /* 0x000fca0000726670 */
[----:B------:R-:W-:-:S04]  /*1dd0*/  @!P3 IADD3 R74, P2, R83, R76, RZ ;  /* 0x0000004c534ab210 */ /* 0x000fc80007f5e0ff */
[----:B------:R-:W-:Y:S02]  /*1de0*/  @!P3 LEA.HI.X.SX32 R75, R76, R86, 0x1, P2 ;  /* 0x000000564c4bb211 */ /* 0x000fe400010f0eff */
[----:B------:R-:W-:Y:S02]  /*1df0*/  ISETP.GE.AND P2, PT, R84, UR40, PT ;  /* 0x0000002854007c0c */ /* 0x000fe4000bf46270 */
[----:B------:R-:W-:Y:S02]  /*1e00*/  @!P3 LEA R76, P4, R74, c[0x0][0x198], 0x2 ;  /* 0x000066004a4cba11 */ /* 0x000fe400078810ff */
[----:B------:R-:W-:Y:S02]  /*1e10*/  FSEL R43, R43, RZ, P2 ;  /* 0x000000ff2b2b7208 */ /* 0x000fe40001000000 */
[----:B------:R-:W-:Y:S01]  /*1e20*/  FSEL R42, R42, RZ, P2 ;  /* 0x000000ff2a2a7208 */ /* 0x000fe20001000000 */
[----:B------:R-:W-:Y:S01]  /*1e30*/  IMAD.SHL.U32 R88, R79, 0x4, RZ ;  /* 0x000000044f587824 */ /* 0x000fe200078e00ff */
[----:B------:R-:W-:-:S02]  /*1e40*/  @!P3 LEA.HI.X R77, R74, c[0x0][0x19c], R75, 0x2, P4 ;  /* 0x000067004a4dba11 */ /* 0x000fc400020f144b */
[----:B------:R-:W-:-:S03]  /*1e50*/  @!P1 IADD3 R75, P4, R83, R80, RZ ;  /* 0x00000050534b9210 */ /* 0x000fc60007f9e0ff */
[----:B------:R1:W3:Y:S01]  /*1e60*/  @!P3 LDG.E.64 R42, [R76.64] ;  /* 0x000000244c2ab981 */ /* 0x0002e2000c1e1b00 */
[----:B------:R-:W-:Y:S02]  /*1e70*/  ISETP.GE.OR P3, PT, R88, R85, P0 ;  /* 0x000000555800720c */ /* 0x000fe40000766670 */
[----:B------:R-:W-:Y:S02]  /*1e80*/  @!P1 LEA.HI.X.SX32 R78, R80, R86, 0x1, P4 ;  /* 0x00000056504e9211 */ /* 0x000fe400020f0eff */
[----:B------:R-:W-:Y:S02]  /*1e90*/  @!P1 LEA R74, P4, R75, c[0x0][0x198], 0x2 ;  /* 0x000066004b4a9a11 */ /* 0x000fe400078810ff */
[----:B------:R-:W-:Y:S02]  /*1ea0*/  IADD3 R79, R79, c[0x0][0x1d4], RZ ;  /* 0x000075004f4f7a10 */ /* 0x000fe40007ffe0ff */
[----:B------:R-:W-:Y:S02]  /*1eb0*/  FSEL R45, R45, RZ, P2 ;  /* 0x000000ff2d2d7208 */ /* 0x000fe40001000000 */
[----:B------:R-:W-:Y:S01]  /*1ec0*/  FSEL R44, R44, RZ, P2 ;  /* 0x000000ff2c2c7208 */ /* 0x000fe20001000000 */
[----:B------:R-:W-:Y:S01]  /*1ed0*/  IMAD.SHL.U32 R80, R79, 0x4, RZ ;  /* 0x000000044f507824 */ /* 0x000fe200078e00ff */
[----:B------:R-:W-:-:S02]  /*1ee0*/  @!P1 LEA.HI.X R75, R75, c[0x0][0x19c], R78, 0x2, P4 ;  /* 0x000067004b4b9a11 */ /* 0x000fc400020f144e */
[----:B-1----:R-:W-:-:S03]  /*1ef0*/  @!P3 IADD3 R77, P4, R83, R88, RZ ;  /* 0x00000058534db210 */ /* 0x002fc60007f9e0ff */
[----:B------:R1:W4:Y:S01]  /*1f00*/  @!P1 LDG.E.64 R44, [R74.64] ;  /* 0x000000244a2c9981 */ /* 0x000322000c1e1b00 */
        /* <DEDUP_REMOVED lines=9> */
[----:B------:R1:W5:Y:S01]  /*1fa0*/  @!P3 LDG.E.64 R46, [R76.64] ;  /* 0x000000244c2eb981 */ /* 0x000362000c1e1b00 */
        /* <DEDUP_REMOVED lines=9> */
[----:B--2---:R1:W2:Y:S01]  /*2040*/  @!P1 LDG.E.64 R48, [R74.64] ;  /* 0x000000244a309981 */ /* 0x0042a2000c1e1b00 */
[----:B------:R-:W-:Y:S02]  /*2050*/  ISETP.GE.OR P1, PT, R80, R85, P0 ;  /* 0x000000555000720c */ /* 0x000fe40000726670 */
[----:B------:R-:W-:Y:S02]  /*2060*/  @!P3 LEA.HI.X.SX32 R78, R88, R86, 0x1, P4 ;  /* 0x00000056584eb211 */ /* 0x000fe400020f0eff */
[----:B------:R-:W-:Y:S02]  /*2070*/  @!P3 LEA R76, P4, R77, c[0x0][0x198], 0x2 ;  /* 0x000066004d4cba11 */ /* 0x000fe400078810ff */
[----:B------:R-:W-:Y:S02]  /*2080*/  IADD3 R79, R79, c[0x0][0x1d4], RZ ;  /* 0x000075004f4f7a10 */ /* 0x000fe40007ffe0ff */
[----:B------:R-:W-:Y:S02]  /*2090*/  FSEL R51, R51, RZ, P2 ;  /* 0x000000ff33337208 */ /* 0x000fe40001000000 */
[----:B------:R-:W-:-:S02]  /*20a0*/  FSEL R50, R50, RZ, P2 ;  /* 0x000000ff32327208 */ /* 0x000fc40001000000 */
[----:B------:R-:W-:Y:S02]  /*20b0*/  @!P3 LEA.HI.X R77, R77, c[0x0][0x19c], R78, 0x2, P4 ;  /* 0x000067004d4dba11 */ /* 0x000fe400020f144e */
[----:B------:R-:W-:Y:S02]  /*20c0*/  SHF.L.U32 R88, R79, 0x2, RZ ;  /* 0x000000024f587819 */ /* 0x000fe400000006ff */
[----:B-1----:R-:W-:Y:S01]  /*20d0*/  @!P1 IADD3 R75, P4, R83, R80, RZ ;  /* 0x00000050534b9210 */ /* 0x002fe20007f9e0ff */
[----:B------:R1:W2:Y:S01]  /*20e0*/  @!P3 LDG.E.64 R50, [R76.64] ;  /* 0x000000244c32b981 */ /* 0x0002a2000c1e1b00 */
[----:B------:R-:W-:Y:S02]  /*20f0*/  ISETP.GE.OR P3, PT, R88, R85, P0 ;  /* 0x000000555800720c */ /* 0x000fe40000766670 */
[----:B------:R-:W-:Y:S02]  /*2100*/  @!P1 LEA.HI.X.SX32 R78, R80, R86, 0x1, P4 ;  /* 0x00000056504e9211 */ /* 0x000fe400020f0eff */
[----:B------:R-:W-:-:S02]  /*2110*/  @!P1 LEA R74, P4, R75, c[0x0][0x198], 0x2 ;  /* 0x000066004b4a9a11 */ /* 0x000fc400078810ff */
[----:B------:R-:W-:Y:S02]  /*2120*/  IADD3 R79, R79, c[0x0][0x1d4], RZ ;  /* 0x000075004f4f7a10 */ /* 0x000fe40007ffe0ff */
[----:B------:R-:W-:Y:S02]  /*2130*/  FSEL R53, R53, RZ, P2 ;  /* 0x000000ff35357208 */ /* 0x000fe40001000000 */
[----:B------:R-:W-:Y:S01]  /*2140*/  FSEL R52, R52, RZ, P2 ;  /* 0x000000ff34347208 */ /* 0x000fe20001000000 */
[----:B------:R-:W-:Y:S01]  /*2150*/  IMAD.SHL.U32 R80, R79, 0x4, RZ ;  /* 0x000000044f507824 */ /* 0x000fe200078e00ff */
[----:B------:R-:W-:Y:S02]  /*2160*/  @!P1 LEA.HI.X R75, R75, c[0x0][0x19c], R78, 0x2, P4 ;  /* 0x000067004b4b9a11 */ /* 0x000fe400020f144e */
[----:B-1----:R-:W-:-:S03]  /*2170*/  @!P3 IADD3 R77, P4, R83, R88, RZ ;  /* 0x00000058534db210 */ /* 0x002fc60007f9e0ff */
[----:B------:R1:W2:Y:S01]  /*2180*/  @!P1 LDG.E.64 R52, [R74.64] ;  /* 0x000000244a349981 */ /* 0x0002a2000c1e1b00 */
        /* <DEDUP_REMOVED lines=43> */
[----:B------:R-:W-:Y:S02]  /*2440*/  FSEL R63, R63, RZ, P2 ;  /* 0x000000ff3f3f7208 */ /* 0x000fe40001000000 */
[----:B------:R-:W-:Y:S02]  /*2450*/  FSEL R62, R62, RZ, P2 ;  /* 0x000000ff3e3e7208 */ /* 0x000fe40001000000 */
[----:B------:R-:W-:-:S02]  /*2460*/  @!P3 LEA.HI.X R77, R77, c[0x0][0x19c], R78, 0x2, P4 ;  /* 0x000067004d4dba11 */ /* 0x000fc400020f144e */
[----:B------:R-:W-:-:S03]  /*2470*/  IADD3 R79, R79, c[0x0][0x1d4], RZ ;  /* 0x000075004f4f7a10 */ /* 0x000fc60007ffe0ff */
[----:B------:R0:W2:Y:S01]  /*2480*/  @!P3 LDG.E.64 R62, [R76.64] ;  /* 0x000000244c3eb981 */ /* 0x0000a2000c1e1b00 */
[----:B------:R-:W-:Y:S02]  /*2490*/  SHF.L.U32 R88, R79, 0x2, RZ ;  /* 0x000000024f587819 */ /* 0x000fe400000006ff */
[----:B-1----:R-:W-:Y:S02]  /*24a0*/  @!P1 IADD3 R75, P3, R83, R80, RZ ;  /* 0x00000050534b9210 */ /* 0x002fe40007f7e0ff */
[----:B------:R-:W-:Y:S02]  /*24b0*/  ISETP.GE.OR P5, PT, R88, R85, P0 ;  /* 0x000000555800720c */ /* 0x000fe400007a6670 */
[----:B------:R-:W-:Y:S02]  /*24c0*/  @!P1 LEA.HI.X.SX32 R78, R80, R86, 0x1, P3 ;  /* 0x00000056504e9211 */ /* 0x000fe400018f0eff */
[----:B------:R-:W-:Y:S02]  /*24d0*/  @!P1 LEA R74, P3, R75, c[0x0][0x198], 0x2 ;  /* 0x000066004b4a9a11 */ /* 0x000fe400078610ff */
[----:B------:R-:W-:-:S02]  /*24e0*/  IADD3 R79, R79, c[0x0][0x1d4], RZ ;  /* 0x000075004f4f7a10 */ /* 0x000fc40007ffe0ff */
[----:B------:R-:W-:Y:S02]  /*24f0*/  FSEL R65, R65, RZ, P2 ;  /* 0x000000ff41417208 */ /* 0x000fe40001000000 */
[----:B------:R-:W-:Y:S01]  /*2500*/  FSEL R64, R64, RZ, P2 ;  /* 0x000000ff40407208 */ /* 0x000fe20001000000 */
[----:B------:R-:W-:Y:S01]  /*2510*/  IMAD.SHL.U32 R80, R79, 0x4, RZ ;  /* 0x000000044f507824 */ /* 0x000fe200078e00ff */
[----:B------:R-:W-:Y:S02]  /*2520*/  @!P1 LEA.HI.X R75, R75, c[0x0][0x19c], R78, 0x2, P3 ;  /* 0x000067004b4b9a11 */ /* 0x000fe400018f144e */
[----:B------:R-:W-:Y:S02]  /*2530*/  IADD3 R81, R79, c[0x0][0x1d4], RZ ;  /* 0x000075004f517a10 */ /* 0x000fe40007ffe0ff */
[----:B------:R-:W-:Y:S01]  /*2540*/  ISETP.GE.OR P3, PT, R80, R85, P0 ;  /* 0x000000555000720c */ /* 0x000fe20000766670 */
[----:B------:R1:W2:Y:S01]  /*2550*/  @!P1 LDG.E.64 R64, [R74.64] ;  /* 0x000000244a409981 */ /* 0x0002a2000c1e1b00 */
[----:B0-----:R-:W-:-:S02]  /*2560*/  @!P5 IADD3 R76, P1, R83, R88, RZ ;  /* 0x00000058534cd210 */ /* 0x001fc40007f3e0ff */
[----:B------:R-:W-:Y:S02]  /*2570*/  FSEL R67, R67, RZ, P2 ;  /* 0x000000ff43437208 */ /* 0x000fe40001000000 */
[----:B------:R-:W-:Y:S01]  /*2580*/  @!P5 LEA.HI.X.SX32 R77, R88, R86, 0x1, P1 ;  /* 0x00000056584dd211 */ /* 0x000fe200008f0eff */
[----:B------:R-:W-:Y:S01]  /*2590*/  IMAD.SHL.U32 R88, R81, 0x4, RZ ;  /* 0x0000000451587824 */ /* 0x000fe200078e00ff */
[----:B------:R-:W-:Y:S02]  /*25a0*/  @!P5 LEA R78, P1, R76, c[0x0][0x198], 0x2 ;  /* 0x000066004c4eda11 */ /* 0x000fe400078210ff */
[----:B------:R-:W-:Y:S02]  /*25b0*/  FSEL R66, R66, RZ, P2 ;  /* 0x000000ff42427208 */ /* 0x000fe40001000000 */
[----:B------:R-:W-:Y:S02]  /*25c0*/  ISETP.GE.OR P4, PT, R88, R85, P0 ;  /* 0x000000555800720c */ /* 0x000fe40000786670 */
[----:B------:R-:W-:-:S02]  /*25d0*/  @!P5 LEA.HI.X R79, R76, c[0x0][0x19c], R77, 0x2, P1 ;  /* 0x000067004c4fda11 */ /* 0x000fc400008f144d */
[----:B-1----:R-:W-:Y:S02]  /*25e0*/  @!P3 IADD3 R75, P1, R83, R80, RZ ;  /* 0x00000050534bb210 */ /* 0x002fe40007f3e0ff */
[----:B------:R-:W-:Y:S01]  /*25f0*/  FSEL R69, R69, RZ, P2 ;  /* 0x000000ff45457208 */ /* 0x000fe20001000000 */
[----:B------:R0:W2:Y:S01]  /*2600*/  @!P5 LDG.E.64 R66, [R78.64] ;  /* 0x000000244e42d981 */ /* 0x0000a2000c1e1b00 */
[----:B------:R-:W-:Y:S02]  /*2610*/  @!P3 LEA.HI.X.SX32 R76, R80, R86, 0x1, P1 ;  /* 0x00000056504cb211 */ /* 0x000fe400008f0eff */
[----:B------:R-:W-:Y:S02]  /*2620*/  @!P3 LEA R74, P1, R75, c[0x0][0x198], 0x2 ;  /* 0x000066004b4aba11 */ /* 0x000fe400078210ff */
[----:B------:R-:W-:Y:S02]  /*2630*/  IADD3 R80, R81, c[0x0][0x1d4], RZ ;  /* 0x0000750051507a10 */ /* 0x000fe40007ffe0ff */
[----:B------:R-:W-:-:S02]  /*2640*/  @!P3 LEA.HI.X R75, R75, c[0x0][0x19c], R76, 0x2, P1 ;  /* 0x000067004b4bba11 */ /* 0x000fc400008f144c */
[----:B------:R-:W-:Y:S01]  /*2650*/  @!P4 IADD3 R77, P1, R83, R88, RZ ;  /* 0x00000058534dc210 */ /* 0x000fe20007f3e0ff */
[----:B------:R-:W-:Y:S01]  /*2660*/  IMAD.SHL.U32 R80, R80, 0x4, RZ ;  /* 0x0000000450507824 */ /* 0x000fe200078e00ff */
[----:B------:R-:W-:Y:S02]  /*2670*/  FSEL R68, R68, RZ, P2 ;  /* 0x000000ff44447208 */ /* 0x000fe40001000000 */
[----:B------:R-:W-:Y:S02]  /*2680*/  @!P4 LEA.HI.X.SX32 R88, R88, R86, 0x1, P1 ;  /* 0x000000565858c211 */ /* 0x000fe400008f0eff */
[----:B------:R-:W-:Y:S02]  /*2690*/  @!P4 LEA R76, P1, R77, c[0x0][0x198], 0x2 ;  /* 0x000066004d4cca11 */ /* 0x000fe400078210ff */
[----:B------:R-:W-:Y:S02]  /*26a0*/  ISETP.GE.OR P0, PT, R80, R85, P0 ;  /* 0x000000555000720c */ /* 0x000fe40000706670 */
[----:B------:R-:W-:-:S02]  /*26b0*/  FSEL R71, R71, RZ, P2 ;  /* 0x000000ff47477208 */ /* 0x000fc40001000000 */
[----:B------:R-:W-:Y:S01]  /*26c0*/  FSEL R70, R70, RZ, P2 ;  /* 0x000000ff46467208 */ /* 0x000fe20001000000 */
[----:B0-----:R-:W-:Y:S01]  /*26d0*/  IMAD.U32 R79, RZ, RZ, UR45 ;  /* 0x0000002dff4f7e24 */ /* 0x001fe2000f8e00ff */
[----:B------:R-:W-:Y:S01]  /*26e0*/  @!P4 LEA.HI.X R77, R77, c[0x0][0x19c], R88, 0x2, P1 ;  /* 0x000067004d4dca11 */ /* 0x000fe200008f1458 */
[----:B------:R4:W2:Y:S01]  /*26f0*/  @!P3 LDG.E.64 R68, [R74.64] ;  /* 0x000000244a44b981 */ /* 0x0008a2000c1e1b00 */
[----:B------:R-:W-:Y:S01]  /*2700*/  ISETP.NE.U32.AND P1, PT, RZ, c[0x0][0x200], PT ;  /* 0x00008000ff007a0c */ /* 0x000fe20003f25070 */
[----:B------:R-:W-:Y:S01]  /*2710*/  IMAD.U32 R90, RZ, RZ, UR47 ;  /* 0x0000002fff5a7e24 */ /* 0x000fe2000f8e00ff */
[----:B------:R-:W-:Y:S01]  /*2720*/  FSEL R73, R73, RZ, P2 ;  /* 0x000000ff49497208 */ /* 0x000fe20001000000 */
[----:B------:R-:W2:Y:S01]  /*2730*/  @!P4 LDG.E.64 R70, [R76.64] ;  /* 0x000000244c46c981 */ /* 0x000ea2000c1e1b00 */
[----:B------:R-:W-:Y:S02]  /*2740*/  ISETP.NE.AND.EX P1, PT, RZ, c[0x0][0x204], PT, P1 ;  /* 0x00008100ff007a0c */ /* 0x000fe40003f25310 */
[----:B------:R-:W-:-:S04]  /*2750*/  @!P0 IADD3 R81, P5, R83, R80, RZ ;  /* 0x0000005053518210 */ /* 0x000fc80007fbe0ff */
[----:B------:R-:W-:Y:S02]  /*2760*/  @!P0 LEA.HI.X.SX32 R88, R80, R86, 0x1, P5 ;  /* 0x0000005650588211 */ /* 0x000fe400028f0eff */
[C---:B------:R-:W-:Y:S02]  /*2770*/  @!P0 LEA R80, P5, R81.reuse, c[0x0][0x198], 0x2 ;  /* 0x0000660051508a11 */ /* 0x040fe400078a10ff */
[----:B------:R-:W-:Y:S02]  /*2780*/  FSEL R72, R72, RZ, P2 ;  /* 0x000000ff48487208 */ /* 0x000fe40001000000 */
[----:B------:R-:W-:Y:S02]  /*2790*/  @!P0 LEA.HI.X R81, R81, c[0x0][0x19c], R88, 0x2, P5 ;  /* 0x0000670051518a11 */ /* 0x000fe400028f1458 */
[----:B------:R-:W-:Y:S02]  /*27a0*/  @P1 IADD3 R78, P3, P4, R84, c[0x0][0x200], R79 ;  /* 0x00008000544e1a10 */ /* 0x000fe40007c7e04f */
[----:B------:R-:W-:Y:S01]  /*27b0*/  @P1 SHF.R.S32.HI R79, RZ, 0x1f, R84 ;  /* 0x0000001fff4f1819 */ /* 0x000fe20000011454 */
[----:B------:R-:W2:Y:S03]  /*27c0*/  @!P0 LDG.E.64 R72, [R80.64] ;  /* 0x0000002450488981 */ /* 0x000ea6000c1e1b00 */
[----:B------:R-:W-:-:S05]  /*27d0*/  @P1 IADD3.X R79, R79, c[0x0][0x204], R90, P3, P4 ;  /* 0x000081004f4f1a10 */ /* 0x000fca0001fe845a */
[----:B------:R-:W2:Y:S01]  /*27e0*/  @P1 LDG.E.U8 R78, [R78.64] ;  /* 0x000000244e4e1981 */ /* 0x000ea2000c1e1100 */
[----:B----4-:R-:W-:Y:S02]  /*27f0*/  FMUL.FTZ R75, R36, R44 ;  /* 0x0000002c244b7220 */ /* 0x010fe40000410000 */
[----:B------:R-:W-:Y:S02]  /*2800*/  FMUL.FTZ R74, R37, R45 ;  /* 0x0000002d254a7220 */ /* 0x000fe40000410000 */
[----:B---3--:R-:W-:Y:S02]  /*2810*/  FFMA.FTZ R75, R38, R42, R75 ;  /* 0x0000002a264b7223 */ /* 0x008fe4000001004b */
[----:B------:R-:W-:Y:S02]  /*2820*/  FFMA.FTZ R74, R39, R43, R74 ;  /* 0x0000002b274a7223 */ /* 0x000fe4000001004a */
[----:B-----5:R-:W-:Y:S02]  /*2830*/  FFMA.FTZ R75, R34, R46, R75 ;  /* 0x0000002e224b7223 */ /* 0x020fe4000001004b */
[----:B------:R-:W-:-:S02]  /*2840*/  FFMA.FTZ R74, R35, R47, R74 ;  /* 0x0000002f234a7223 */ /* 0x000fc4000001004a */
[----:B--2---:R-:W-:Y:S02]  /*2850*/  FFMA.FTZ R75, R32, R48, R75 ;  /* 0x00000030204b7223 */ /* 0x004fe4000001004b */
        /* <DEDUP_REMOVED lines=26> */
[----:B------:R-:W-:Y:S01]  /*2a00*/  ISETP.NE.AND P0, PT, R78, RZ, P1 ;  /* 0x000000ff4e00720c */ /* 0x000fe20000f05270 */
[----:B------:R-:W-:Y:S10]  /*2a10*/  BRA.DIV ~URZ, `(.L_x_2597) ;  /* 0x000032c27f007947 */ /* 0x000ff4000b800000 */
[----:B------:R0:W1:Y:S02]  /*2a20*/  SHFL.BFLY PT, R74, R81, 0x1, 0x1f ;  /* 0x0c201f00514a7f89 */ /* 0x00006400000e0000 */
.L_x_2644:
        /* <DEDUP_REMOVED lines=12> */
[----:B------:R-:W2:Y:S05]  /*2af0*/  @P1 LDG.E R78, [R40.64] ;  /* 0x00000024284e1981 */ /* 0x000eaa000c1e1900 */
[----:B------:R-:W3:Y:S01]  /*2b00*/  @P2 LDG.E R75, [R74.64] ;  /* 0x000000244a4b2981 */ /* 0x000ee2000c1e1900 */
[----:B------:R-:W-:-:S04]  /*2b10*/  @P1 ISETP.GE.AND P3, PT, R84, R87, PT ;  /* 0x000000575400120c */ /* 0x000fc80003f66270 */
[----:B------:R-:W-:-:S04]  /*2b20*/  @P1 SEL R77, RZ, UR39, P3 ;  /* 0x00000027ff4d1c07 */ /* 0x000fc80009800000 */
[----:B------:R-:W-:-:S06]  /*2b30*/  @P1 IADD3 R77, R77, -UR40, R84 ;  /* 0x800000284d4d1c10 */ /* 0x000fcc000fffe054 */
[----:B------:R-:W2:Y:S01]  /*2b40*/  @P1 I2F R77, R77 ;  /* 0x0000004d004d1306 */ /* 0x000ea20000201400 */
[----:B------:R-:W-:Y:S01]  /*2b50*/  FMUL.FTZ R76, R76, c[0x0][0x1f0] ;  /* 0x00007c004c4c7a20 */ /* 0x000fe20000410000 */
[----:B------:R-:W-:-:S03]  /*2b60*/  IADD3 R79, R84, -UR43, RZ ;  /* 0x8000002b544f7c10 */ /* 0x000fc6000fffe0ff */
[----:B---3--:R-:W-:-:S04]  /*2b70*/  @P2 FADD.FTZ R76, R76, R75 ;  /* 0x0000004b4c4c2221 */ /* 0x008fc80000010000 */
[----:B--2---:R-:W-:-:S05]  /*2b80*/  @P1 FFMA.FTZ R76, R77, R78, R76 ;  /* 0x0000004e4d4c1223 */ /* 0x004fca000001004c */
[----:B------:R1:W-:Y:S01]  /*2b90*/  STS [R79.X4+0x120], R76 ;  /* 0x0001204c4f007388 */ /* 0x0003e20000004800 */
[----:B------:R-:W-:-:S03]  /*2ba0*/  @!P0 FMNMX.FTZ R3, R3, R76, !PT ;  /* 0x0000004c03038209 */ /* 0x000fc60007810000 */
.L_x_2599:
[----:B------:R-:W-:Y:S05]  /*2bb0*/  BSYNC B1 ;  /* 0x0000000000017941 */ /* 0x000fea0003800000 */
.L_x_2598:
[----:B------:R-:W-:-:S04]  /*2bc0*/  IADD3 R84, R84, 0x40, RZ ;  /* 0x0000004054547810 */ /* 0x000fc80007ffe0ff */
[----:B------:R-:W-:-:S13]  /*2bd0*/  ISETP.GE.AND P0, PT, R84, R19, PT ;  /* 0x000000135400720c */ /* 0x000fda0003f06270 */
[----:B01----:R-:W-:Y:S01]  /*2be0*/  @P0 CALL.REL.NOINC `(.L_x_2596) ;  /* 0x0000001000000944 */ /* 0x003fe20003c00000 */
[----:B------:R-:W-:Y:S05]  /*2bf0*/  BRA `(.L_x_2600) ;  /* 0xfffff01000007947 */ /* 0x000fea000383ffff */
.L_x_2596:
[----:B------:R-:W-:Y:S05]  /*2c00*/  BSYNC B0 ;  /* 0x0000000000007941 */ /* 0x000fea0003800000 */
.L_x_2595:
[----:B------:R-:W-:Y:S05]  /*2c10*/  BRA.DIV ~URZ, `(.L_x_2601) ;  /* 0x000031427f007947 */ /* 0x000fea000b800000 */
[----:B------:R3:W4:Y:S02]  /*2c20*/  SHFL.BFLY PT, R4, R3, 0x10, 0x1f ;  /* 0x0e001f0003047f89 */ /* 0x00072400000e0000 */
.L_x_2645:
[----:B----4-:R-:W-:Y:S01]  /*2c30*/  FMNMX.FTZ R6, R4, R3, !PT ;  /* 0x0000000304067209 */ /* 0x010fe20007810000 */
[----:B------:R-:W-:Y:S05]  /*2c40*/  BRA.DIV ~URZ, `(.L_x_2602) ;  /* 0x000031927f007947 */ /* 0x000fea000b800000 */
[----:B0--3--:R-:W0:Y:S02]  /*2c50*/  SHFL.BFLY PT, R3, R6, 0x8, 0x1f ;  /* 0x0d001f0006037f89 */ /* 0x009e2400000e0000 */
[----:B0-----:R-:W-:-:S05]  /*2c60*/  FMNMX.FTZ R3, R6, R3, !PT ;  /* 0x0000000306037209 */ /* 0x001fca0007810000 */
[----:B------:R-:W0:Y:S02]  /*2c70*/  SHFL.BFLY PT, R4, R3, 0x4, 0x1f ;  /* 0x0c801f0003047f89 */ /* 0x000e2400000e0000 */
[----:B0-----:R-:W-:-:S05]  /*2c80*/  FMNMX.FTZ R4, R3, R4, !PT ;  /* 0x0000000403047209 */ /* 0x001fca0007810000 */
[----:B------:R0:W3:Y:S02]  /*2c90*/  SHFL.BFLY PT, R5, R4, 0x2, 0x1f ;  /* 0x0c401f0004057f89 */ /* 0x0000e400000e0000 */
.L_x_2646:
[----:B------:R-:W-:Y:S01]  /*2ca0*/  SHF.R.S32.HI R3, RZ, 0x1f, R2 ;  /* 0x0000001fff037819 */ /* 0x000fe20000011402 */
[----:B------:R-:W-:Y:S01]  /*2cb0*/  WARPSYNC 0xffffffff ;  /* 0xffffffff00007948 */ /* 0x000fe20003800000 */
[----:B---3--:R-:W-:Y:S02]  /*2cc0*/  FMNMX.FTZ R5, R5, R4, !PT ;  /* 0x0000000405057209 */ /* 0x008fe40007810000 */
        /* <DEDUP_REMOVED lines=14> */
[----:B0--3--:R-:W0:Y:S02]  /*2db0*/  SHFL.BFLY PT, R5, R4, 0x2, 0x1f ;  /* 0x0c401f0004057f89 */ /* 0x009e2400000e0000 */
        /* <DEDUP_REMOVED lines=8> */
[----:B------:R-:W-:-:S08]  /*2e40*/  ISETP.NE.AND.EX P0, PT, RZ, c[0x0][0x204], PT, P0 ;  /* 0x00008100ff007a0c */ /* 0x000fd00003f05300 */
.L_x_2608:
[----:B0-----:R-:W-:Y:S01]  /*2e50*/  IADD3 R4, R6, -UR43, RZ ;  /* 0x8000002b06047c10 */ /* 0x001fe2000fffe0ff */
[----:B------:R-:W-:Y:S03]  /*2e60*/  BSSY B1, `(.L_x_2605) ;  /* 0x0000010000017945 */ /* 0x000fe60003800000 */
[----:B------:R-:W-:Y:S01]  /*2e70*/  LEA R7, R4, 0x120, 0x2 ;  /* 0x0000012004077811 */ /* 0x000fe200078e10ff */
[----:B------:R-:W-:Y:S05]  /*2e80*/  @!P0 BRA `(.L_x_2606) ;  /* 0x0000009000008947 */ /* 0x000fea0003800000 */
[----:B------:R-:W-:Y:S01]  /*2e90*/  MOV R13, UR45 ;  /* 0x0000002d000d7c02 */ /* 0x000fe20008000f00 */
[----:B------:R-:W-:Y:S01]  /*2ea0*/  IMAD.U32 R10, RZ, RZ, UR47 ;  /* 0x0000002fff0a7e24 */ /* 0x000fe2000f8e00ff */
[----:B------:R-:W-:-:S02]  /*2eb0*/  SHF.R.S32.HI R5, RZ, 0x1f, R6 ;  /* 0x0000001fff057819 */ /* 0x000fc40000011406 */
[----:B------:R-:W-:-:S04]  /*2ec0*/  IADD3 R4, P2, P3, R6, c[0x0][0x200], R13 ;  /* 0x0000800006047a10 */ /* 0x000fc80007b5e00d */
[----:B------:R-:W-:-:S05]  /*2ed0*/  IADD3.X R5, R5, c[0x0][0x204], R10, P2, P3 ;  /* 0x0000810005057a10 */ /* 0x000fca00017e640a */
[----:B------:R-:W4:Y:S02]  /*2ee0*/  LDG.E.U8 R4, [R4.64] ;  /* 0x0000002404047981 */ /* 0x000f24000c1e1100 */
[----:B----4-:R-:W-:-:S13]  /*2ef0*/  ISETP.NE.AND P2, PT, R4, RZ, PT ;  /* 0x000000ff0400720c */ /* 0x010fda0003f45270 */
[----:B------:R-:W-:Y:S01]  /*2f00*/  @P2 IMAD.MOV.U32 R10, RZ, RZ, RZ ;  /* 0x000000ffff0a2224 */ /* 0x000fe200078e00ff */
[----:B------:R-:W-:Y:S05]  /*2f10*/  @P2 BRA `(.L_x_2607) ;  /* 0x0000004000002947 */ /* 0x000fea0003800000 */
.L_x_2606:
[----:B------:R-:W0:Y:S02]  /*2f20*/  LDS R4, [R7] ;  /* 0x0000000007047984 */ /* 0x000e240000000800 */
[----:B0--3--:R-:W-:-:S04]  /*2f30*/  FADD.FTZ R4, -R11, R4 ;  /* 0x000000040b047221 */ /* 0x009fc80000010100 */
[----:B------:R-:W-:-:S04]  /*2f40*/  FMUL.FTZ R4, R4, 1.4426950216293334961 ;  /* 0x3fb8aa3b04047820 */ /* 0x000fc80000410000 */
[----:B------:R0:W3:Y:S03]  /*2f50*/  MUFU.EX2 R10, R4 ;  /* 0x00000004000a7308 */ /* 0x0000e60000000800 */
.L_x_2607:
[----:B------:R-:W-:Y:S05]  /*2f60*/  BSYNC B1 ;  /* 0x0000000000017941 */ /* 0x000fea0003800000 */
.L_x_2605:
[----:B---3--:R3:W-:Y:S01]  /*2f70*/  STS [R7], R10 ;  /* 0x0000000a07007388 */ /* 0x0087e20000000800 */
[----:B------:R-:W-:Y:S01]  /*2f80*/  IADD3 R6, R6, 0x80, RZ ;  /* 0x0000008006067810 */ /* 0x000fe20007ffe0ff */
[----:B------:R-:W-:-:S03]  /*2f90*/  FADD.FTZ R9, R10, R9 ;  /* 0x000000090a097221 */ /* 0x000fc60000010000 */
[----:B------:R-:W-:-:S13]  /*2fa0*/  ISETP.GT.AND P2, PT, R6, UR40, PT ;  /* 0x0000002806007c0c */ /* 0x000fda000bf44270 */
[----:B---3--:R-:W-:Y:S05]  /*2fb0*/  @!P2 BRA `(.L_x_2608) ;  /* 0xfffffe900000a947 */ /* 0x008fea000383ffff */
.L_x_2604:
[----:B------:R-:W-:Y:S05]  /*2fc0*/  BSYNC B0 ;  /* 0x0000000000007941 */ /* 0x000fea0003800000 */
.L_x_2603:
[----:B0-----:R-:W0:Y:S01]  /*2fd0*/  SHFL.BFLY PT, R4, R9, 0x10, 0x1f ;  /* 0x0e001f0009047f89 */ /* 0x001e2200000e0000 */
[----:B---3--:R-:W-:Y:S01]  /*2fe0*/  LOP3.LUT P0, R11, R2, 0x1f, RZ, 0xc0, !PT ;  /* 0x0000001f020b7812 */ /* 0x008fe2000780c0ff */
[----:B------:R-:W-:Y:S02]  /*2ff0*/  ULDC.U8 UR4, c[0x0][0x26c] ;  /* 0x00009b0000047ab9 */ /* 0x000fe40000000000 */
[----:B------:R-:W-:Y:S01]  /*3000*/  UMOV UR5, URZ ;  /* 0x0000003f00057c82 */ /* 0x000fe20008000000 */
        /* <DEDUP_REMOVED lines=20> */
[----:B0-----:R-:W-:-:S06]  /*3150*/  FADD.FTZ R4, R5, R4 ;  /* 0x0000000405047221 */ /* 0x001fcc0000010000 */
[----:B------:R-:W0:Y:S01]  /*3160*/  SHFL.IDX PT, R4, R4, RZ, 0x1f ;  /* 0x00001fff04047589 */ /* 0x000e2200000e0000 */
        /* <DEDUP_REMOVED lines=11> */
.L_x_2609:
[----:B------:R-:W-:Y:S01]  /*3220*/  BSSY B0, `(.L_x_2610) ;  /* 0x0000011000007945 */ /* 0x000fe20003800000 */
[----:B------:R-:W-:Y:S05]  /*3230*/  @P1 BRA `(.L_x_2611) ;  /* 0x000000f000001947 */ /* 0x000fea0003800000 */
[----:B0-----:R-:W-:-:S04]  /*3240*/  FADD.FTZ R4, R4, 9.9999999747524270788e-07 ;  /* 0x358637bd04047421 */ /* 0x001fc80000010000 */
[----:B------:R0:W3:Y:S03]  /*3250*/  MUFU.RCP R12, R4 ;  /* 0x00000004000c7308 */ /* 0x0000e60000001000 */
.L_x_2612:
[C---:B------:R-:W-:Y:S02]  /*3260*/  IADD3 R6, R8.reuse, -UR43, RZ ;  /* 0x8000002b08067c10 */ /* 0x040fe4000fffe0ff */
[----:B------:R-:W-:Y:S02]  /*3270*/  @P0 IADD3 R7, P1, R8, UR4, RZ ;  /* 0x0000000408070c10 */ /* 0x000fe4000ff3e0ff */
[----:B0-----:R-:W-:Y:S01]  /*3280*/  LEA R9, R6, 0x120, 0x2 ;  /* 0x0000012006097811 */ /* 0x001fe200078e10ff */
[----:B------:R-:W4:Y:S01]  /*3290*/  LDS R5, [R6.X4+0x120] ;  /* 0x0001200006057984 */ /* 0x000f220000004800 */
[C---:B------:R-:W-:Y:S02]  /*32a0*/  @P0 LEA.HI.X.SX32 R10, R8.reuse, UR5, 0x1, P1 ;  /* 0x00000005080a0c11 */ /* 0x040fe400088f0eff */
[----:B0-----:R-:W-:Y:S02]  /*32b0*/  @P0 LEA R4, P1, R7, c[0x0][0x260], 0x2 ;  /* 0x0000980007040a11 */ /* 0x001fe400078210ff */
[----:B------:R-:W-:Y:S01]  /*32c0*/  IADD3 R8, R8, 0x80, RZ ;  /* 0x0000008008087810 */ /* 0x000fe20007ffe0ff */
[----:B---34-:R-:W-:Y:S01]  /*32d0*/  FMUL.FTZ R11, R5, R12 ;  /* 0x0000000c050b7220 */ /* 0x018fe20000410000 */
[----:B------:R-:W-:-:S02]  /*32e0*/  @P0 LEA.HI.X R5, R7, c[0x0][0x264], R10, 0x2, P1 ;  /* 0x0000990007050a11 */ /* 0x000fc400008f140a */
[----:B------:R-:W-:Y:S02]  /*32f0*/  ISETP.GT.AND P1, PT, R8, UR40, PT ;  /* 0x0000002808007c0c */ /* 0x000fe4000bf24270 */
[----:B------:R0:W-:Y:S04]  /*3300*/  STS [R9], R11 ;  /* 0x0000000b09007388 */ /* 0x0001e80000000800 */
[----:B------:R0:W-:Y:S07]  /*3310*/  @P0 STG.E [R4.64], R11 ;  /* 0x0000000b04000986 */ /* 0x0001ee000c101924 */
[----:B------:R-:W-:Y:S05]  /*3320*/  @!P1 BRA `(.L_x_2612) ;  /* 0xffffff3000009947 */ /* 0x000fea000383ffff */
.L_x_2611:
[----:B------:R-:W-:Y:S05]  /*3330*/  BSYNC B0 ;  /* 0x0000000000007941 */ /* 0x000fea0003800000 */
.L_x_2610:
[----:B------:R-:W-:Y:S01]  /*3340*/  USHF.R.S32.HI UR4, URZ, 0x1f, UR40 ;  /* 0x0000001f3f047899 */ /* 0x000fe20008011428 */
[----:B------:R-:W-:Y:S01]  /*3350*/  LEA.HI R3, R3, R2, RZ, 0x4 ;  /* 0x0000000203037211 */ /* 0x000fe200078f20ff */
[----:B------:R-:W-:Y:S01]  /*3360*/  CS2R R14, SRZ ;  /* 0x00000000000e7805 */ /* 0x000fe2000001ff00 */
[----:B------:R-:W-:Y:S01]  /*3370*/  ISETP.EQ.U32.AND P0, PT, RZ, c[0x0][0x190], PT ;  /* 0x00006400ff007a0c */ /* 0x000fe20003f02070 */
[----:B------:R-:W-:Y:S01]  /*3380*/  ULEA.HI UR4, UR4, UR40, URZ, 0x3 ;  /* 0x0000002804047291 */ /* 0x000fe2000f8f183f */
[----:B0-----:R-:W-:Y:S01]  /*3390*/  LOP3.LUT R5, R3, 0xfffffff0, RZ, 0xc0, !PT ;  /* 0xfffffff003057812 */ /* 0x001fe200078ec0ff */
        /* <DEDUP_REMOVED lines=12> */
[----:B--2---:R-:W-:Y:S01]  /*3460*/  CS2R R22, SRZ ;  /* 0x0000000000167805 */ /* 0x004fe2000001ff00 */
[----:B------:R-:W-:Y:S01]  /*3470*/  CS2R R20, SRZ ;  /* 0x0000000000147805 */ /* 0x000fe2000001ff00 */
[----:B0-----:R-:W-:-:S04]  /*3480*/  @!P0 IMAD R4, R7, 0x30, R80 ;  /* 0x0000003007048824 */ /* 0x001fc800078e0250 */
[----:B------:R-:W-:-:S05]  /*3490*/  @!P0 IMAD.WIDE R4, R4, R5, c[0x0][0x190] ;  /* 0x0000640004048625 */ /* 0x000fca00078e0205 */
[----:B------:R0:W5:Y:S04]  /*34a0*/  @!P0 LDG.E.128 R12, [R4.64] ;  /* 0x00000024040c8981 */ /* 0x000168000c1e1d00 */
[----:B------:R-:W-:Y:S06]  /*34b0*/  BAR.SYNC.DEFER_BLOCKING 0x0 ;  /* 0x0000000000007b1d */ /* 0x000fec0000010000 */
[----:B------:R-:W-:Y:S05]  /*34c0*/  @P2 BRA `(.L_x_2614) ;  /* 0x00001d5000002947 */ /* 0x000fea0003800000 */
[----:B0-----:R-:W-:Y:S01]  /*34d0*/  MOV R82, UR40 ;  /* 0x0000002800527c02 */ /* 0x001fe20008000f00 */
[----:B------:R-:W-:Y:S01]  /*34e0*/  IMAD.U32 R83, RZ, RZ, UR44 ;  /* 0x0000002cff537e24 */ /* 0x000fe2000f8e00ff */
[----:B------:R-:W-:Y:S01]  /*34f0*/  IADD3 R81, R3, UR43, RZ ;  /* 0x0000002b03517c10 */ /* 0x000fe2000fffe0ff */
[----:B------:R-:W-:Y:S01]  /*3500*/  BSSY B0, `(.L_x_2615) ;  /* 0x00000fa000007945 */ /* 0x000fe20003800000 */
[----:B------:R-:W-:Y:S01]  /*3510*/  IMNMX R82, R82, c[0x0][0x1d4], PT ;  /* 0x0000750052527a17 */ /* 0x000fe20003800200 */
[----:B------:R-:W-:Y:S01]  /*3520*/  IMAD R83, R83, c[0x0][0x1d4], R80 ;  /* 0x0000750053537a24 */ /* 0x000fe200078e0250 */
        /* <DEDUP_REMOVED lines=17> */
[----:B------:R-:W-:Y:S01]  /*3640*/  IMAD R5, R81, 0x30, RZ ;  /* 0x0000003051057824 */ /* 0x000fe200078e02ff */
[----:B------:R-:W-:Y:S01]  /*3650*/  LEA R7, R3, 0x120, 0x2 ;  /* 0x0000012003077811 */ /* 0x000fe200078e10ff */
[----:B------:R-:W-:Y:S01]  /*3660*/  IMAD.MOV.U32 R6, RZ, RZ, R4 ;  /* 0x000000ffff067224 */ /* 0x000fe200078e0004 */
[----:B------:R-:W-:Y:S01]  /*3670*/  MOV R19, R81 ;  /* 0x0000005100137202 */ /* 0x000fe20000000f00 */
[----:B------:R-:W-:Y:S01]  /*3680*/  IMAD.MOV.U32 R20, RZ, RZ, RZ ;  /* 0x000000ffff147224 */ /* 0x000fe200078e00ff */
[----:B------:R-:W-:-:S04]  /*3690*/  IADD3 R8, P3, R83, R5, RZ ;  /* 0x0000000553087210 */ /* 0x000fc80007f7e0ff */
[----:B------:R-:W-:Y:S02]  /*36a0*/  LEA.HI.X.SX32 R5, R5, R84, 0x1, P3 ;  /* 0x0000005405057211 */ /* 0x000fe400018f0eff */
[----:B-1----:R-:W-:-:S04]  /*36b0*/  LEA R25, P3, R8, c[0x0][0x1a0], 0x2 ;  /* 0x0000680008197a11 */ /* 0x002fc800078610ff */
[----:B------:R-:W-:Y:S02]  /*36c0*/  LEA.HI.X R5, R8, c[0x0][0x1a4], R5, 0x2, P3 ;  /* 0x0000690008057a11 */ /* 0x000fe400018f1405 */
.L_x_2619:
[----:B------:R-:W-:Y:S01]  /*36d0*/  IMAD.MOV.U32 R4, RZ, RZ, R25 ;  /* 0x000000ffff047224 */ /* 0x000fe200078e0019 */
[----:B------:R0:W1:Y:S04]  /*36e0*/  LDS R24, [R7] ;  /* 0x0000000007187984 */ /* 0x0000680000000800 */
[----:B------:R2:W1:Y:S01]  /*36f0*/  LDG.E.128 R8, [R4.64] ;  /* 0x0000002404087981 */ /* 0x000462000c1e1d00 */
[----:B------:R-:W-:Y:S02]  /*3700*/  IADD3 R6, R6, -0x1, RZ ;  /* 0xffffffff06067810 */ /* 0x000fe40007ffe0ff */
[----:B------:R-:W-:Y:S02]  /*3710*/  IADD3 R25, P4, R25, 0x600, RZ ;  /* 0x0000060019197810 */ /* 0x000fe40007f9e0ff */
[----:B------:R-:W-:-:S02]  /*3720*/  ISETP.NE.AND P3, PT, R6, RZ, PT ;  /* 0x000000ff0600720c */ /* 0x000fc40003f65270 */
[----:B------:R-:W-:Y:S02]  /*3730*/  IADD3 R19, R19, 0x8, RZ ;  /* 0x0000000813137810 */ /* 0x000fe40007ffe0ff */
[----:B0-----:R-:W-:Y:S01]  /*3740*/  IADD3 R7, R7, 0x20, RZ ;  /* 0x0000002007077810 */ /* 0x001fe20007ffe0ff */
[----:B--2---:R-:W-:Y:S02]  /*3750*/  IMAD.X R5, RZ, RZ, R5, P4 ;  /* 0x000000ffff057224 */ /* 0x004fe400020e0605 */
[-C--:B-1----:R-:W-:Y:S02]  /*3760*/  FFMA.FTZ R20, R8, R24.reuse, R20 ;  /* 0x0000001808147223 */ /* 0x082fe40000010014 */
[-C--:B------:R-:W-:Y:S02]  /*3770*/  FFMA.FTZ R21, R9, R24.reuse, R21 ;  /* 0x0000001809157223 */ /* 0x080fe40000010015 */
[-C--:B------:R-:W-:Y:S02]  /*3780*/  FFMA.FTZ R22, R10, R24.reuse, R22 ;  /* 0x000000180a167223 */ /* 0x080fe40000010016 */
[----:B------:R-:W-:Y:S01]  /*3790*/  FFMA.FTZ R23, R11, R24, R23 ;  /* 0x000000180b177223 */ /* 0x000fe20000010017 */
[----:B------:R-:W-:Y:S05]  /*37a0*/  @P3 BRA `(.L_x_2619) ;  /* 0xffffff2000003947 */ /* 0x000fea000383ffff */
.L_x_2618:
[----:B------:R-:W-:Y:S05]  /*37b0*/  BSYNC B2 ;  /* 0x0000000000027941 */ /* 0x000fea0003800000 */
.L_x_2617:
[----:B------:R-:W-:Y:S05]  /*37c0*/  @!P0 BRA `(.L_x_2616) ;  /* 0x00000cd000008947 */ /* 0x000fea0003800000 */
[----:B------:R-:W-:Y:S01]  /*37d0*/  IMAD.IADD R9, R82, 0x1, -R19 ;  /* 0x0000000152097824 */ /* 0x000fe200078e0a13 */
[C---:B------:R-:W-:Y:S01]  /*37e0*/  LEA R5, R19.reuse, 0x40, 0x2 ;  /* 0x0000004013057811 */ /* 0x040fe200078e10ff */
[----:B------:R-:W-:Y:S01]  /*37f0*/  IMAD R4, R19, 0x30, RZ ;  /* 0x0000003013047824 */ /* 0x000fe200078e02ff */
[----:B------:R-:W-:Y:S01]  /*3800*/  BSSY B2, `(.L_x_2620) ;  /* 0x0000073000027945 */ /* 0x000fe20003800000 */
[----:B------:R-:W-:Y:S01]  /*3810*/  IMAD.U32 R8, RZ, RZ, UR43 ;  /* 0x0000002bff087e24 */ /* 0x000fe2000f8e00ff */
[----:B------:R-:W-:-:S02]  /*3820*/  ISETP.GT.AND P3, PT, R9, 0x60, PT ;  /* 0x000000600900780c */ /* 0x000fc40003f64270 */
[----:B------:R-:W-:Y:S01]  /*3830*/  IADD3 R6, P0, R83, R4, RZ ;  /* 0x0000000453067210 */ /* 0x000fe20007f1e0ff */
[----:B------:R-:W-:-:S03]  /*3840*/  IMAD R5, R8, -0x4, R5 ;  /* 0xfffffffc08057824 */ /* 0x000fc600078e0205 */
[----:B------:R-:W-:Y:S02]  /*3850*/  LEA.HI.X.SX32 R7, R4, R84, 0x1, P0 ;  /* 0x0000005404077211 */ /* 0x000fe400000f0eff */
[C---:B------:R-:W-:Y:S02]  /*3860*/  LEA R86, P0, R6.reuse, c[0x0][0x1a0], 0x2 ;  /* 0x0000680006567a11 */ /* 0x040fe400078010ff */
[----:B------:R-:W-:Y:S02]  /*3870*/  IADD3 R85, R5, 0x120, RZ ;  /* 0x0000012005557810 */ /* 0x000fe40007ffe0ff */
[----:B------:R-:W-:Y:S02]  /*3880*/  LEA.HI.X R87, R6, c[0x0][0x1a4], R7, 0x2, P0 ;  /* 0x0000690006577a11 */ /* 0x000fe400000f1407 */
[----:B------:R-:W-:Y:S01]  /*3890*/  PLOP3.LUT P0, PT, PT, PT, PT, 0x80, 0x0 ;  /* 0x000000000000781c */ /* 0x000fe20003f0f070 */
[----:B------:R-:W-:Y:S07]  /*38a0*/  @!P3 BRA `(.L_x_2621) ;  /* 0x000006800000b947 */ /* 0x000fee0003800000 */
[----:B------:R-:W-:Y:S02]  /*38b0*/  PLOP3.LUT P0, PT, PT, PT, PT, 0x8, 0x0 ;  /* 0x000000000000781c */ /* 0x000fe40003f0e170 */
[----:B------:R-:W-:-:S03]  /*38c0*/  IADD3 R88, R82, -0x60, RZ ;  /* 0xffffffa052587810 */ /* 0x000fc60007ffe0ff */
.L_x_2622:
[----:B------:R0:W2:Y:S04]  /*38d0*/  LDG.E.128 R4, [R86.64] ;  /* 0x0000002456047981 */ /* 0x0000a8000c1e1d00 */
[----:B------:R0:W3:Y:S04]  /*38e0*/  LDG.E.128 R8, [R86.64+0x600] ;  /* 0x0006002456087981 */ /* 0x0000e8000c1e1d00 */
[----:B-1----:R0:W4:Y:S04]  /*38f0*/  LDG.E.128 R24, [R86.64+0xc00] ;  /* 0x000c002456187981 */ /* 0x002128000c1e1d00 */
        /* <DEDUP_REMOVED lines=8> */
[----:B------:R0:W4:Y:S04]  /*3980*/  LDG.E.128 R60, [R86.64+0x4200] ;  /* 0x00420024563c7981 */ /* 0x000128000c1e1d00 */
[----:B------:R0:W4:Y:S04]  /*3990*/  LDG.E.128 R64, [R86.64+0x4800] ;  /* 0x0048002456407981 */ /* 0x000128000c1e1d00 */
[----:B------:R0:W4:Y:S04]  /*39a0*/  LDG.E.128 R68, [R86.64+0x4e00] ;  /* 0x004e002456447981 */ /* 0x000128000c1e1d00 */
[----:B------:R0:W4:Y:S04]  /*39b0*/  LDG.E.128 R72, [R86.64+0x5400] ;  /* 0x0054002456487981 */ /* 0x000128000c1e1d00 */
[----:B------:R0:W4:Y:S01]  /*39c0*/  LDG.E.128 R76, [R86.64+0x5a00] ;  /* 0x005a0024564c7981 */ /* 0x000122000c1e1d00 */
[----:B------:R-:W-:-:S03]  /*39d0*/  IADD3 R19, R19, 0x80, RZ ;  /* 0x0000008013137810 */ /* 0x000fc60007ffe0ff */
[----:B------:R-:W2:Y:S01]  /*39e0*/  LDS R89, [R85+-0x40] ;  /* 0xffffc00055597984 */ /* 0x000ea20000000800 */
[----:B0-----:R-:W-:-:S04]  /*39f0*/  IADD3 R86, P3, R86, 0x6000, RZ ;  /* 0x0000600056567810 */ /* 0x001fc80007f7e0ff */
[----:B------:R-:W-:Y:S02]  /*3a00*/  IADD3.X R87, RZ, R87, RZ, P3, !PT ;  /* 0x00000057ff577210 */ /* 0x000fe40001ffe4ff */
[----:B------:R-:W-:Y:S01]  /*3a10*/  ISETP.GE.AND P3, PT, R19, R88, PT ;  /* 0x000000581300720c */ /* 0x000fe20003f66270 */
[-C--:B--2---:R-:W-:Y:S02]  /*3a20*/  FFMA.FTZ R91, R4, R89.reuse, R20 ;  /* 0x00000059045b7223 */ /* 0x084fe40000010014 */
[----:B------:R-:W3:Y:S01]  /*3a30*/  LDS R20, [R85+-0x20] ;  /* 0xffffe00055147984 */ /* 0x000ee20000000800 */
[-C--:B------:R-:W-:Y:S02]  /*3a40*/  FFMA.FTZ R21, R5, R89.reuse, R21 ;  /* 0x0000005905157223 */ /* 0x080fe40000010015 */
[-C--:B------:R-:W-:Y:S01]  /*3a50*/  FFMA.FTZ R93, R6, R89.reuse, R22 ;  /* 0x00000059065d7223 */ /* 0x080fe20000010016 */
[----:B------:R-:W4:Y:S01]  /*3a60*/  LDS R4, [R85] ;  /* 0x0000000055047984 */ /* 0x000f220000000800 */
[----:B------:R-:W-:-:S03]  /*3a70*/  FFMA.FTZ R7, R7, R89, R23 ;  /* 0x0000005907077223 */ /* 0x000fc60000010017 */
[----:B------:R-:W0:Y:S04]  /*3a80*/  LDS R5, [R85+0x20] ;  /* 0x0000200055057984 */ /* 0x000e280000000800 */
[----:B------:R-:W1:Y:S01]  /*3a90*/  LDS R6, [R85+0x40] ;  /* 0x0000400055067984 */ /* 0x000e620000000800 */
[----:B---3--:R-:W-:-:S03]  /*3aa0*/  FFMA.FTZ R11, R11, R20, R7 ;  /* 0x000000140b0b7223 */ /* 0x008fc60000010007 */
[----:B------:R-:W2:Y:S01]  /*3ab0*/  LDS R7, [R85+0x60] ;  /* 0x0000600055077984 */ /* 0x000ea20000000800 */
[-C--:B------:R-:W-:Y:S02]  /*3ac0*/  FFMA.FTZ R9, R9, R20.reuse, R21 ;  /* 0x0000001409097223 */ /* 0x080fe40000010015 */
[----:B------:R-:W-:Y:S01]  /*3ad0*/  FFMA.FTZ R91, R8, R20, R91 ;  /* 0x00000014085b7223 */ /* 0x000fe2000001005b */
[----:B------:R-:W-:Y:S01]  /*3ae0*/  LDS R21, [R85+0x140] ;  /* 0x0001400055157984 */ /* 0x000fe20000000800 */
[----:B----4-:R-:W-:Y:S02]  /*3af0*/  FFMA.FTZ R22, R25, R4, R9 ;  /* 0x0000000419167223 */ /* 0x010fe40000010009 */
[----:B------:R-:W-:Y:S01]  /*3b00*/  FFMA.FTZ R93, R10, R20, R93 ;  /* 0x000000140a5d7223 */ /* 0x000fe2000001005d */
[----:B------:R-:W3:Y:S01]  /*3b10*/  LDS R8, [R85+0x80] ;  /* 0x0000800055087984 */ /* 0x000ee20000000800 */
[-C--:B------:R-:W-:Y:S02]  /*3b20*/  FFMA.FTZ R90, R27, R4.reuse, R11 ;  /* 0x000000041b5a7223 */ /* 0x080fe4000001000b */
[-C--:B------:R-:W-:Y:S01]  /*3b30*/  FFMA.FTZ R24, R24, R4.reuse, R91 ;  /* 0x0000000418187223 */ /* 0x080fe2000001005b */
[----:B------:R-:W4:Y:S01]  /*3b40*/  LDS R9, [R85+0xa0] ;  /* 0x0000a00055097984 */ /* 0x000f220000000800 */
[----:B------:R-:W-:-:S02]  /*3b50*/  FFMA.FTZ R26, R26, R4, R93 ;  /* 0x000000041a1a7223 */ /* 0x000fc4000001005d */
[-C--:B0-----:R-:W-:Y:S01]  /*3b60*/  FFMA.FTZ R23, R28, R5.reuse, R24 ;  /* 0x000000051c177223 */ /* 0x081fe20000010018 */
[----:B------:R-:W0:Y:S01]  /*3b70*/  LDS R10, [R85+0xc0] ;  /* 0x0000c000550a7984 */ /* 0x000e220000000800 */
[-C--:B------:R-:W-:Y:S02]  /*3b80*/  FFMA.FTZ R22, R29, R5.reuse, R22 ;  /* 0x000000051d167223 */ /* 0x080fe40000010016 */
[-C--:B------:R-:W-:Y:S01]  /*3b90*/  FFMA.FTZ R25, R30, R5.reuse, R26 ;  /* 0x000000051e197223 */ /* 0x080fe2000001001a */
[----:B------:R-:W0:Y:S01]  /*3ba0*/  LDS R11, [R85+0xe0] ;  /* 0x0000e000550b7984 */ /* 0x000e220000000800 */
[----:B------:R-:W-:Y:S02]  /*3bb0*/  FFMA.FTZ R31, R31, R5, R90 ;  /* 0x000000051f1f7223 */ /* 0x000fe4000001005a */
[-C--:B-1----:R-:W-:Y:S01]  /*3bc0*/  FFMA.FTZ R23, R32, R6.reuse, R23 ;  /* 0x0000000620177223 */ /* 0x082fe20000010017 */
[----:B------:R-:W1:Y:S01]  /*3bd0*/  LDS R4, [R85+0x100] ;  /* 0x0001000055047984 */ /* 0x000e620000000800 */
[----:B------:R-:W-:-:S02]  /*3be0*/  FFMA.FTZ R24, R33, R6, R22 ;  /* 0x0000000621187223 */ /* 0x000fc40000010016 */
[-C--:B------:R-:W-:Y:S01]  /*3bf0*/  FFMA.FTZ R25, R34, R6.reuse, R25 ;  /* 0x0000000622197223 */ /* 0x080fe20000010019 */
[----:B------:R-:W1:Y:S01]  /*3c00*/  LDS R20, [R85+0x120] ;  /* 0x0001200055147984 */ /* 0x000e620000000800 */
[----:B------:R-:W-:-:S03]  /*3c10*/  FFMA.FTZ R6, R35, R6, R31 ;  /* 0x0000000623067223 */ /* 0x000fc6000001001f */
[----:B------:R-:W1:Y:S04]  /*3c20*/  LDS R5, [R85+0x160] ;  /* 0x0001600055057984 */ /* 0x000e680000000800 */
[----:B------:R-:W1:Y:S01]  /*3c30*/  LDS R22, [R85+0x180] ;  /* 0x0001800055167984 */ /* 0x000e620000000800 */
[-C--:B--2---:R-:W-:Y:S02]  /*3c40*/  FFMA.FTZ R27, R36, R7.reuse, R23 ;  /* 0x00000007241b7223 */ /* 0x084fe40000010017 */
[-C--:B------:R-:W-:Y:S01]  /*3c50*/  FFMA.FTZ R24, R37, R7.reuse, R24 ;  /* 0x0000000725187223 */ /* 0x080fe20000010018 */
[----:B------:R2:W1:Y:S01]  /*3c60*/  LDS R23, [R85+0x1a0] ;  /* 0x0001a00055177984 */ /* 0x0004620000000800 */
[-C--:B------:R-:W-:Y:S02]  /*3c70*/  FFMA.FTZ R25, R38, R7.reuse, R25 ;  /* 0x0000000726197223 */ /* 0x080fe40000010019 */
[----:B------:R-:W-:-:S02]  /*3c80*/  FFMA.FTZ R6, R39, R7, R6 ;  /* 0x0000000727067223 */ /* 0x000fc40000010006 */
[-C--:B---3--:R-:W-:Y:S02]  /*3c90*/  FFMA.FTZ R27, R40, R8.reuse, R27 ;  /* 0x00000008281b7223 */ /* 0x088fe4000001001b */
[-C--:B------:R-:W-:Y:S01]  /*3ca0*/  FFMA.FTZ R24, R41, R8.reuse, R24 ;  /* 0x0000000829187223 */ /* 0x080fe20000010018 */
[----:B--2---:R-:W-:Y:S01]  /*3cb0*/  IADD3 R85, R85, 0x200, RZ ;  /* 0x0000020055557810 */ /* 0x004fe20007ffe0ff */
[-C--:B------:R-:W-:Y:S02]  /*3cc0*/  FFMA.FTZ R25, R42, R8.reuse, R25 ;  /* 0x000000082a197223 */ /* 0x080fe40000010019 */
[----:B------:R-:W-:Y:S02]  /*3cd0*/  FFMA.FTZ R6, R43, R8, R6 ;  /* 0x000000082b067223 */ /* 0x000fe40000010006 */
[-C--:B----4-:R-:W-:Y:S02]  /*3ce0*/  FFMA.FTZ R27, R44, R9.reuse, R27 ;  /* 0x000000092c1b7223 */ /* 0x090fe4000001001b */
[----:B------:R-:W-:-:S02]  /*3cf0*/  FFMA.FTZ R24, R45, R9, R24 ;  /* 0x000000092d187223 */ /* 0x000fc40000010018 */
[-C--:B------:R-:W-:Y:S02]  /*3d00*/  FFMA.FTZ R25, R46, R9.reuse, R25 ;  /* 0x000000092e197223 */ /* 0x080fe40000010019 */
[----:B------:R-:W-:Y:S02]  /*3d10*/  FFMA.FTZ R6, R47, R9, R6 ;  /* 0x000000092f067223 */ /* 0x000fe40000010006 */
[-C--:B0-----:R-:W-:Y:S02]  /*3d20*/  FFMA.FTZ R27, R48, R10.reuse, R27 ;  /* 0x0000000a301b7223 */ /* 0x081fe4000001001b */
[-C--:B------:R-:W-:Y:S02]  /*3d30*/  FFMA.FTZ R24, R49, R10.reuse, R24 ;  /* 0x0000000a31187223 */ /* 0x080fe40000010018 */
[-C--:B------:R-:W-:Y:S02]  /*3d40*/  FFMA.FTZ R25, R50, R10.reuse, R25 ;  /* 0x0000000a32197223 */ /* 0x080fe40000010019 */
[----:B------:R-:W-:-:S02]  /*3d50*/  FFMA.FTZ R6, R51, R10, R6 ;  /* 0x0000000a33067223 */ /* 0x000fc40000010006 */
[-C--:B------:R-:W-:Y:S02]  /*3d60*/  FFMA.FTZ R27, R52, R11.reuse, R27 ;  /* 0x0000000b341b7223 */ /* 0x080fe4000001001b */
[-C--:B------:R-:W-:Y:S02]  /*3d70*/  FFMA.FTZ R24, R53, R11.reuse, R24 ;  /* 0x0000000b35187223 */ /* 0x080fe40000010018 */
[-C--:B------:R-:W-:Y:S02]  /*3d80*/  FFMA.FTZ R25, R54, R11.reuse, R25 ;  /* 0x0000000b36197223 */ /* 0x080fe40000010019 */
[----:B------:R-:W-:Y:S02]  /*3d90*/  FFMA.FTZ R6, R55, R11, R6 ;  /* 0x0000000b37067223 */ /* 0x000fe40000010006 */
[-C--:B-1----:R-:W-:Y:S02]  /*3da0*/  FFMA.FTZ R27, R56, R4.reuse, R27 ;  /* 0x00000004381b7223 */ /* 0x082fe4000001001b */
[----:B------:R-:W-:-:S02]  /*3db0*/  FFMA.FTZ R24, R57, R4, R24 ;  /* 0x0000000439187223 */ /* 0x000fc40000010018 */
[-C--:B------:R-:W-:Y:S02]  /*3dc0*/  FFMA.FTZ R25, R58, R4.reuse, R25 ;  /* 0x000000043a197223 */ /* 0x080fe40000010019 */
[----:B------:R-:W-:Y:S02]  /*3dd0*/  FFMA.FTZ R6, R59, R4, R6 ;  /* 0x000000043b067223 */ /* 0x000fe40000010006 */
[-C--:B------:R-:W-:Y:S02]  /*3de0*/  FFMA.FTZ R27, R60, R20.reuse, R27 ;  /* 0x000000143c1b7223 */ /* 0x080fe4000001001b */
[-C--:B------:R-:W-:Y:S02]  /*3df0*/  FFMA.FTZ R24, R61, R20.reuse, R24 ;  /* 0x000000143d187223 */ /* 0x080fe40000010018 */
[-C--:B------:R-:W-:Y:S02]  /*3e00*/  FFMA.FTZ R25, R62, R20.reuse, R25 ;  /* 0x000000143e197223 */ /* 0x080fe40000010019 */
[----:B------:R-:W-:-:S02]  /*3e10*/  FFMA.FTZ R6, R63, R20, R6 ;  /* 0x000000143f067223 */ /* 0x000fc40000010006 */
[-C--:B------:R-:W-:Y:S02]  /*3e20*/  FFMA.FTZ R27, R64, R21.reuse, R27 ;  /* 0x00000015401b7223 */ /* 0x080fe4000001001b */
[-C--:B------:R-:W-:Y:S02]  /*3e30*/  FFMA.FTZ R24, R65, R21.reuse, R24 ;  /* 0x0000001541187223 */ /* 0x080fe40000010018 */
[-C--:B------:R-:W-:Y:S02]  /*3e40*/  FFMA.FTZ R25, R66, R21.reuse, R25 ;  /* 0x0000001542197223 */ /* 0x080fe40000010019 */
[----:B------:R-:W-:Y:S02]  /*3e50*/  FFMA.FTZ R6, R67, R21, R6 ;  /* 0x0000001543067223 */ /* 0x000fe40000010006 */
[-C--:B------:R-:W-:Y:S02]  /*3e60*/  FFMA.FTZ R27, R68, R5.reuse, R27 ;  /* 0x00000005441b7223 */ /* 0x080fe4000001001b */
        /* <DEDUP_REMOVED lines=10> */
[----:B------:R-:W-:Y:S01]  /*3f10*/  FFMA.FTZ R23, R79, R23, R6 ;  /* 0x000000174f177223 */ /* 0x000fe20000010006 */
[----:B------:R-:W-:Y:S05]  /*3f20*/  @!P3 BRA `(.L_x_2622) ;  /* 0xfffff9a00000b947 */ /* 0x000fea000383ffff */
.L_x_2621:
[----:B------:R-:W-:Y:S05]  /*3f30*/  BSYNC B2 ;  /* 0x0000000000027941 */ /* 0x000fea0003800000 */
.L_x_2620:
[----:B------:R-:W-:Y:S01]  /*3f40*/  IMAD.IADD R4, R82, 0x1, -R19 ;  /* 0x0000000152047824 */ /* 0x000fe200078e0a13 */
[----:B------:R-:W-:Y:S04]  /*3f50*/  BSSY B2, `(.L_x_2623) ;  /* 0x000003a000027945 */ /* 0x000fe80003800000 */
[----:B------:R-:W-:-:S13]  /*3f60*/  ISETP.GT.AND P3, PT, R4, 0x20, PT ;  /* 0x000000200400780c */ /* 0x000fda0003f64270 */
[----:B------:R-:W-:Y:S05]  /*3f70*/  @!P3 BRA `(.L_x_2624) ;  /* 0x000003700000b947 */ /* 0x000fea0003800000 */
[----:B------:R0:W2:Y:S04]  /*3f80*/  LDG.E.128 R4, [R86.64] ;  /* 0x0000002456047981 */ /* 0x0000a8000c1e1d00 */
[----:B------:R0:W3:Y:S04]  /*3f90*/  LDG.E.128 R8, [R86.64+0x600] ;  /* 0x0006002456087981 */ /* 0x0000e8000c1e1d00 */
[----:B-1----:R0:W4:Y:S04]  /*3fa0*/  LDG.E.128 R24, [R86.64+0xc00] ;  /* 0x000c002456187981 */ /* 0x002128000c1e1d00 */
[----:B------:R0:W4:Y:S04]  /*3fb0*/  LDG.E.128 R28, [R86.64+0x1200] ;  /* 0x00120024561c7981 */ /* 0x000128000c1e1d00 */
[----:B------:R0:W4:Y:S04]  /*3fc0*/  LDG.E.128 R32, [R86.64+0x1800] ;  /* 0x0018002456207981 */ /* 0x000128000c1e1d00 */
[----:B------:R0:W4:Y:S04]  /*3fd0*/  LDG.E.128 R36, [R86.64+0x1e00] ;  /* 0x001e002456247981 */ /* 0x000128000c1e1d00 */
[----:B------:R0:W4:Y:S04]  /*3fe0*/  LDG.E.128 R40, [R86.64+0x2400] ;  /* 0x0024002456287981 */ /* 0x000128000c1e1d00 */
[----:B------:R0:W4:Y:S01]  /*3ff0*/  LDG.E.128 R44, [R86.64+0x2a00] ;  /* 0x002a0024562c7981 */ /* 0x000122000c1e1d00 */
[----:B------:R-:W-:-:S02]  /*4000*/  IADD3 R57, P0, R86, 0x3000, RZ ;  /* 0x0000300056397810 */ /* 0x000fc40007f1e0ff */
[----:B------:R-:W-:Y:S01]  /*4010*/  IADD3 R19, R19, 0x40, RZ ;  /* 0x0000004013137810 */ /* 0x000fe20007ffe0ff */
[----:B------:R-:W2:Y:S02]  /*4020*/  LDS R48, [R85+-0x40] ;  /* 0xffffc00055307984 */ /* 0x000ea40000000800 */
[----:B------:R-:W-:Y:S01]  /*4030*/  IMAD.X R58, RZ, RZ, R87, P0 ;  /* 0x000000ffff3a7224 */ /* 0x000fe200000e0657 */
[----:B------:R-:W-:Y:S01]  /*4040*/  PLOP3.LUT P0, PT, PT, PT, PT, 0x8, 0x0 ;  /* 0x000000000000781c */ /* 0x000fe20003f0e170 */
[----:B------:R-:W3:Y:S01]  /*4050*/  LDS R50, [R85+-0x20] ;  /* 0xffffe00055327984 */ /* 0x000ee20000000800 */
[----:B0-----:R-:W-:-:S03]  /*4060*/  IMAD.MOV.U32 R86, RZ, RZ, R57 ;  /* 0x000000ffff567224 */ /* 0x001fc600078e0039 */
[----:B------:R-:W4:Y:S01]  /*4070*/  LDS R51, [R85] ;  /* 0x0000000055337984 */ /* 0x000f220000000800 */
[----:B------:R-:W-:-:S03]  /*4080*/  IMAD.MOV.U32 R87, RZ, RZ, R58 ;  /* 0x000000ffff577224 */ /* 0x000fc600078e003a */
[----:B------:R-:W0:Y:S04]  /*4090*/  LDS R52, [R85+0x20] ;  /* 0x0000200055347984 */ /* 0x000e280000000800 */
[----:B------:R-:W1:Y:S04]  /*40a0*/  LDS R53, [R85+0x40] ;  /* 0x0000400055357984 */ /* 0x000e680000000800 */
[----:B------:R-:W0:Y:S04]  /*40b0*/  LDS R54, [R85+0x60] ;  /* 0x0000600055367984 */ /* 0x000e280000000800 */
[----:B------:R-:W0:Y:S04]  /*40c0*/  LDS R55, [R85+0x80] ;  /* 0x0000800055377984 */ /* 0x000e280000000800 */
[----:B------:R1:W0:Y:S02]  /*40d0*/  LDS R56, [R85+0xa0] ;  /* 0x0000a00055387984 */ /* 0x0002240000000800 */
[----:B-1----:R-:W-:Y:S01]  /*40e0*/  IADD3 R85, R85, 0x100, RZ ;  /* 0x0000010055557810 */ /* 0x002fe20007ffe0ff */
[----:B--2---:R-:W-:-:S02]  /*40f0*/  FFMA.FTZ R49, R4, R48, R20 ;  /* 0x0000003004317223 */ /* 0x004fc40000010014 */
[-C--:B------:R-:W-:Y:S02]  /*4100*/  FFMA.FTZ R4, R5, R48.reuse, R21 ;  /* 0x0000003005047223 */ /* 0x080fe40000010015 */
[-C--:B------:R-:W-:Y:S02]  /*4110*/  FFMA.FTZ R5, R6, R48.reuse, R22 ;  /* 0x0000003006057223 */ /* 0x080fe40000010016 */
[----:B------:R-:W-:Y:S02]  /*4120*/  FFMA.FTZ R48, R7, R48, R23 ;  /* 0x0000003007307223 */ /* 0x000fe40000010017 */
[-C--:B---3--:R-:W-:Y:S02]  /*4130*/  FFMA.FTZ R49, R8, R50.reuse, R49 ;  /* 0x0000003208317223 */ /* 0x088fe40000010031 */
[-C--:B------:R-:W-:Y:S02]  /*4140*/  FFMA.FTZ R4, R9, R50.reuse, R4 ;  /* 0x0000003209047223 */ /* 0x080fe40000010004 */
[----:B------:R-:W-:-:S02]  /*4150*/  FFMA.FTZ R5, R10, R50, R5 ;  /* 0x000000320a057223 */ /* 0x000fc40000010005 */
[----:B------:R-:W-:Y:S02]  /*4160*/  FFMA.FTZ R48, R11, R50, R48 ;  /* 0x000000320b307223 */ /* 0x000fe40000010030 */
[-C--:B----4-:R-:W-:Y:S02]  /*4170*/  FFMA.FTZ R49, R24, R51.reuse, R49 ;  /* 0x0000003318317223 */ /* 0x090fe40000010031 */
[-C--:B------:R-:W-:Y:S02]  /*4180*/  FFMA.FTZ R4, R25, R51.reuse, R4 ;  /* 0x0000003319047223 */ /* 0x080fe40000010004 */
[-C--:B------:R-:W-:Y:S02]  /*4190*/  FFMA.FTZ R5, R26, R51.reuse, R5 ;  /* 0x000000331a057223 */ /* 0x080fe40000010005 */
[----:B------:R-:W-:Y:S02]  /*41a0*/  FFMA.FTZ R48, R27, R51, R48 ;  /* 0x000000331b307223 */ /* 0x000fe40000010030 */
[----:B0-----:R-:W-:-:S02]  /*41b0*/  FFMA.FTZ R49, R28, R52, R49 ;  /* 0x000000341c317223 */ /* 0x001fc40000010031 */
[-C--:B------:R-:W-:Y:S02]  /*41c0*/  FFMA.FTZ R4, R29, R52.reuse, R4 ;  /* 0x000000341d047223 */ /* 0x080fe40000010004 */
[-C--:B------:R-:W-:Y:S02]  /*41d0*/  FFMA.FTZ R5, R30, R52.reuse, R5 ;  /* 0x000000341e057223 */ /* 0x080fe40000010005 */
[----:B------:R-:W-:Y:S02]  /*41e0*/  FFMA.FTZ R48, R31, R52, R48 ;  /* 0x000000341f307223 */ /* 0x000fe40000010030 */
[-C--:B------:R-:W-:Y:S02]  /*41f0*/  FFMA.FTZ R49, R32, R53.reuse, R49 ;  /* 0x0000003520317223 */ /* 0x080fe40000010031 */
        /* <DEDUP_REMOVED lines=15> */
.L_x_2624:
[----:B------:R-:W-:Y:S05]  /*42f0*/  BSYNC B2 ;  /* 0x0000000000027941 */ /* 0x000fea0003800000 */
.L_x_2623:
[----:B------:R-:W-:-:S13]  /*4300*/  ISETP.LT.OR P0, PT, R19, R82, P0 ;  /* 0x000000521300720c */ /* 0x000fda0000701670 */
[----:B------:R-:W-:Y:S05]  /*4310*/  @!P0 BRA `(.L_x_2616) ;  /* 0x0000018000008947 */ /* 0x000fea0003800000 */
[----:B------:R-:W2:Y:S04]  /*4320*/  LDG.E.128 R28, [R86.64] ;  /* 0x00000024561c7981 */ /* 0x000ea8000c1e1d00 */
[----:B------:R-:W3:Y:S04]  /*4330*/  LDG.E.128 R8, [R86.64+0x600] ;  /* 0x0006002456087981 */ /* 0x000ee8000c1e1d00 */
[----:B------:R-:W4:Y:S04]  /*4340*/  LDG.E.128 R4, [R86.64+0xc00] ;  /* 0x000c002456047981 */ /* 0x000f28000c1e1d00 */
[----:B-1----:R-:W4:Y:S04]  /*4350*/  LDG.E.128 R24, [R86.64+0x1200] ;  /* 0x0012002456187981 */ /* 0x002f28000c1e1d00 */
[----:B------:R-:W2:Y:S04]  /*4360*/  LDS R19, [R85+-0x40] ;  /* 0xffffc00055137984 */ /* 0x000ea80000000800 */
[----:B------:R-:W3:Y:S04]  /*4370*/  LDS R32, [R85+-0x20] ;  /* 0xffffe00055207984 */ /* 0x000ee80000000800 */
[----:B------:R-:W4:Y:S04]  /*4380*/  LDS R34, [R85] ;  /* 0x0000000055227984 */ /* 0x000f280000000800 */
[----:B------:R-:W0:Y:S01]  /*4390*/  LDS R35, [R85+0x20] ;  /* 0x0000200055237984 */ /* 0x000e220000000800 */
        /* <DEDUP_REMOVED lines=16> */
.L_x_2616:
[----:B------:R-:W-:Y:S05]  /*44a0*/  BSYNC B0 ;  /* 0x0000000000007941 */ /* 0x000fea0003800000 */
.L_x_2615:
[----:B------:R-:W-:-:S13]  /*44b0*/  ISETP.GE.AND P0, PT, R81, UR40, PT ;  /* 0x0000002851007c0c */ /* 0x000fda000bf06270 */
[----:B------:R-:W-:Y:S05]  /*44c0*/  @P0 BRA `(.L_x_2614) ;  /* 0x00000d5000000947 */ /* 0x000fea0003800000 */
[----:B------:R-:W-:Y:S01]  /*44d0*/  IMAD.U32 R5, RZ, RZ, UR43 ;  /* 0x0000002bff057e24 */ /* 0x000fe2000f8e00ff */
[----:B------:R-:W-:Y:S01]  /*44e0*/  LOP3.LUT R4, RZ, R3, RZ, 0x33, !PT ;  /* 0x00000003ff047212 */ /* 0x000fe200078e33ff */
[----:B------:R-:W-:Y:S03]  /*44f0*/  BSSY B0, `(.L_x_2625) ;  /* 0x0000031000007945 */ /* 0x000fe60003800000 */
[----:B-1----:R-:W-:-:S04]  /*4500*/  IADD3 R24, -R5, UR40, R4 ;  /* 0x0000002805187c10 */ /* 0x002fc8000fffe104 */
[----:B------:R-:W-:-:S04]  /*4510*/  LEA.HI R4, R24, 0x1, RZ, 0x1d ;  /* 0x0000000118047811 */ /* 0x000fc800078fe8ff */
[----:B------:R-:W-:-:S13]  /*4520*/  LOP3.LUT P0, R4, R4, 0x3, RZ, 0xc0, !PT ;  /* 0x0000000304047812 */ /* 0x000fda000780c0ff */
[----:B------:R-:W-:Y:S05]  /*4530*/  @!P0 BRA `(.L_x_2626) ;  /* 0x000002c000008947 */ /* 0x000fea0003800000 */
[----:B------:R-:W-:Y:S02]  /*4540*/  MOV R6, R4 ;  /* 0x0000000400067202 */ /* 0x000fe40000000f00 */
[----:B------:R-:W-:Y:S02]  /*4550*/  LEA R7, R3, 0x120, 0x2 ;  /* 0x0000012003077811 */ /* 0x000fe400078e10ff */
.L_x_2629:
        /* <DEDUP_REMOVED lines=32> */
[----:B------:R-:W-:-:S05]  /*4760*/  LEA.HI.X R5, R5, c[0x0][0x1a4], R8, 0x2, P3 ;  /* 0x0000690005057a11 */ /* 0x000fca00018f1408 */
[----:B------:R-:W0:Y:S02]  /*4770*/  LDG.E.128 R8, [R4.64] ;  /* 0x0000002404087981 */ /* 0x000e24000c1e1d00 */
[-C--:B0-----:R-:W-:Y:S02]  /*4780*/  FFMA.FTZ R20, R8, R19.reuse, R20 ;  /* 0x0000001308147223 */ /* 0x081fe40000010014 */
[-C--:B------:R-:W-:Y:S02]  /*4790*/  FFMA.FTZ R21, R9, R19.reuse, R21 ;  /* 0x0000001309157223 */ /* 0x080fe40000010015 */
[-C--:B------:R-:W-:Y:S02]  /*47a0*/  FFMA.FTZ R22, R10, R19.reuse, R22 ;  /* 0x000000130a167223 */ /* 0x080fe40000010016 */
[----:B------:R-:W-:Y:S02]  /*47b0*/  FFMA.FTZ R23, R11, R19, R23 ;  /* 0x000000130b177223 */ /* 0x000fe40000010017 */
.L_x_2628:
[----:B------:R-:W-:Y:S05]  /*47c0*/  BSYNC B2 ;  /* 0x0000000000027941 */ /* 0x000fea0003800000 */
.L_x_2627:
[----:B------:R-:W-:Y:S02]  /*47d0*/  IADD3 R81, R81, 0x8, RZ ;  /* 0x0000000851517810 */ /* 0x000fe40007ffe0ff */
[----:B------:R-:W-:Y:S01]  /*47e0*/  IADD3 R7, R7, 0x20, RZ ;  /* 0x0000002007077810 */ /* 0x000fe20007ffe0ff */
[----:B------:R-:W-:Y:S05]  /*47f0*/  @P0 BRA `(.L_x_2629) ;  /* 0xfffffd6000000947 */ /* 0x000fea000383ffff */
.L_x_2626:
[----:B------:R-:W-:Y:S05]  /*4800*/  BSYNC B0 ;  /* 0x0000000000007941 */ /* 0x000fea0003800000 */
.L_x_2625:
[----:B------:R-:W-:-:S13]  /*4810*/  ISETP.GE.U32.AND P0, PT, R24, 0x18, PT ;  /* 0x000000181800780c */ /* 0x000fda0003f06070 */
[----:B------:R-:W-:Y:S05]  /*4820*/  @!P0 BRA `(.L_x_2614) ;  /* 0x000009f000008947 */ /* 0x000fea0003800000 */
[----:B------:R-:W-:Y:S01]  /*4830*/  LEA R4, R81, 0x40, 0x2 ;  /* 0x0000004051047811 */ /* 0x000fe200078e10ff */
[----:B------:R-:W-:-:S04]  /*4840*/  IMAD.U32 R5, RZ, RZ, UR43 ;  /* 0x0000002bff057e24 */ /* 0x000fc8000f8e00ff */
[----:B------:R-:W-:-:S05]  /*4850*/  IMAD R4, R5, -0x4, R4 ;  /* 0xfffffffc05047824 */ /* 0x000fca00078e0204 */
[----:B------:R-:W-:Y:S02]  /*4860*/  IADD3 R4, R4, 0x120, RZ ;  /* 0x0000012004047810 */ /* 0x000fe40007ffe0ff */
.L_x_2638:
[C---:B------:R-:W-:Y:S01]  /*4870*/  ISETP.GE.AND P4, PT, R81.reuse, c[0x0][0x1d4], PT ;  /* 0x0000750051007a0c */ /* 0x040fe20003f86270 */
[----:B------:R-:W-:Y:S01]  /*4880*/  BSSY B0, `(.L_x_2630) ;  /* 0x0000028000007945 */ /* 0x000fe20003800000 */
[C---:B------:R-:W-:Y:S02]  /*4890*/  IADD3 R24, R81.reuse, 0x8, RZ ;  /* 0x0000000851187810 */ /* 0x040fe40007ffe0ff */
[----:B------:R-:W-:Y:S02]  /*48a0*/  IADD3 R25, R81, 0x10, RZ ;  /* 0x0000001051197810 */ /* 0x000fe40007ffe0ff */
[----:B------:R-:W-:Y:S02]  /*48b0*/  ISETP.GE.AND P0, PT, R24, c[0x0][0x1d4], PT ;  /* 0x0000750018007a0c */ /* 0x000fe40003f06270 */
[----:B------:R-:W-:Y:S02]  /*48c0*/  ISETP.GE.AND P3, PT, R25, c[0x0][0x1d4], PT ;  /* 0x0000750019007a0c */ /* 0x000fe40003f66270 */
[----:B------:R-:W-:-:S03]  /*48d0*/  IADD3 R19, R81, 0x18, RZ ;  /* 0x0000001851137810 */ /* 0x000fc60007ffe0ff */
        /* <DEDUP_REMOVED lines=27> */
[----:B------:R-:W0:Y:S03]  /*4a90*/  LDS R5, [R4+-0x40] ;  /* 0xffffc00004057984 */ /* 0x000e260000000800 */
[----:B------:R-:W-:-:S05]  /*4aa0*/  LEA.HI.X R7, R7, c[0x0][0x1a4], R8, 0x2, P4 ;  /* 0x0000690007077a11 */ /* 0x000fca00020f1408 */
[----:B------:R-:W0:Y:S02]  /*4ab0*/  LDG.E.128 R8, [R6.64] ;  /* 0x0000002406087981 */ /* 0x000e24000c1e1d00 */
[-C--:B0-----:R-:W-:Y:S02]  /*4ac0*/  FFMA.FTZ R20, R8, R5.reuse, R20 ;  /* 0x0000000508147223 */ /* 0x081fe40000010014 */
[-C--:B------:R-:W-:Y:S02]  /*4ad0*/  FFMA.FTZ R21, R9, R5.reuse, R21 ;  /* 0x0000000509157223 */ /* 0x080fe40000010015 */
[-C--:B------:R-:W-:Y:S02]  /*4ae0*/  FFMA.FTZ R22, R10, R5.reuse, R22 ;  /* 0x000000050a167223 */ /* 0x080fe40000010016 */
[----:B------:R-:W-:Y:S02]  /*4af0*/  FFMA.FTZ R23, R11, R5, R23 ;  /* 0x000000050b177223 */ /* 0x000fe40000010017 */
.L_x_2631:
[----:B------:R-:W-:Y:S05]  /*4b00*/  BSYNC B0 ;  /* 0x0000000000007941 */ /* 0x000fea0003800000 */
.L_x_2630:
[----:B------:R-:W-:Y:S01]  /*4b10*/  BSSY B0, `(.L_x_2632) ;  /* 0x0000024000007945 */ /* 0x000fe20003800000 */
[----:B------:R-:W-:Y:S01]  /*4b20*/  ISETP.GE.AND P4, PT, R19, c[0x0][0x1d4], PT ;  /* 0x0000750013007a0c */ /* 0x000fe20003f86270 */
[----:B------:R-:W-:Y:S07]  /*4b30*/  @!P0 BRA `(.L_x_2633) ;  /* 0x0000021000008947 */ /* 0x000fee0003800000 */
[----:B------:R-:W-:Y:S01]  /*4b40*/  IABS R8, c[0x0][0x1d4] ;  /* 0x0000750000087a13 */ /* 0x000fe20000000000 */
[----:B------:R-:W-:Y:S01]  /*4b50*/  HFMA2.MMA R6, -RZ, RZ, 0, 0 ;  /* 0x00000000ff067435 */ /* 0x000fe200000001ff */
        /* <DEDUP_REMOVED lines=31> */
.L_x_2633:
[----:B------:R-:W-:Y:S05]  /*4d50*/  BSYNC B0 ;  /* 0x0000000000007941 */ /* 0x000fea0003800000 */
.L_x_2632:
[----:B------:R-:W-:Y:S01]  /*4d60*/  BSSY B0, `(.L_x_2634) ;  /* 0x0000023000007945 */ /* 0x000fe20003800000 */
[----:B------:R-:W-:Y:S05]  /*4d70*/  @!P3 BRA `(.L_x_2635) ;  /* 0x000002100000b947 */ /* 0x000fea0003800000 */
[----:B------:R-:W-:Y:S01]  /*4d80*/  IABS R8, c[0x0][0x1d4] ;  /* 0x0000750000087a13 */ /* 0x000fe20000000000 */
[----:B------:R-:W-:Y:S01]  /*4d90*/  IMAD.MOV.U32 R6, RZ, RZ, RZ ;  /* 0x000000ffff067224 */ /* 0x000fe200078e00ff */
        /* <DEDUP_REMOVED lines=24> */
[----:B------:R-:W0:Y:S03]  /*4f20*/  LDS R5, [R4] ;  /* 0x0000000004057984 */ /* 0x000e260000000800 */
[----:B------:R-:W-:-:S05]  /*4f30*/  LEA.HI.X R7, R7, c[0x0][0x1a4], R8, 0x2, P0 ;  /* 0x0000690007077a11 */ /* 0x000fca00000f1408 */
[----:B------:R-:W0:Y:S02]  /*4f40*/  LDG.E.128 R8, [R6.64] ;  /* 0x0000002406087981 */ /* 0x000e24000c1e1d00 */
[-C--:B0-----:R-:W-:Y:S02]  /*4f50*/  FFMA.FTZ R20, R8, R5.reuse, R20 ;  /* 0x0000000508147223 */ /* 0x081fe40000010014 */
[-C--:B------:R-:W-:Y:S02]  /*4f60*/  FFMA.FTZ R21, R9, R5.reuse, R21 ;  /* 0x0000000509157223 */ /* 0x080fe40000010015 */
[-C--:B------:R-:W-:Y:S02]  /*4f70*/  FFMA.FTZ R22, R10, R5.reuse, R22 ;  /* 0x000000050a167223 */ /* 0x080fe40000010016 */
[----:B------:R-:W-:Y:S02]  /*4f80*/  FFMA.FTZ R23, R11, R5, R23 ;  /* 0x000000050b177223 */ /* 0x000fe40000010017 */
.L_x_2635:
[----:B------:R-:W-:Y:S05]  /*4f90*/  BSYNC B0 ;  /* 0x0000000000007941 */ /* 0x000fea0003800000 */
.L_x_2634:
        /* <DEDUP_REMOVED lines=28> */
[----:B------:R-:W0:Y:S03]  /*5160*/  LDS R5, [R4+0x20] ;  /* 0x0000200004057984 */ /* 0x000e260000000800 */
[----:B------:R-:W-:-:S05]  /*5170*/  LEA.HI.X R7, R7, c[0x0][0x1a4], R8, 0x2, P0 ;  /* 0x0000690007077a11 */ /* 0x000fca00000f1408 */
[----:B------:R-:W0:Y:S02]  /*5180*/  LDG.E.128 R8, [R6.64] ;  /* 0x0000002406087981 */ /* 0x000e24000c1e1d00 */
[-C--:B0-----:R-:W-:Y:S02]  /*5190*/  FFMA.FTZ R20, R8, R5.reuse, R20 ;  /* 0x0000000508147223 */ /* 0x081fe40000010014 */
[-C--:B------:R-:W-:Y:S02]  /*51a0*/  FFMA.FTZ R21, R9, R5.reuse, R21 ;  /* 0x0000000509157223 */ /* 0x080fe40000010015 */
[-C--:B------:R-:W-:Y:S02]  /*51b0*/  FFMA.FTZ R22, R10, R5.reuse, R22 ;  /* 0x000000050a167223 */ /* 0x080fe40000010016 */
[----:B------:R-:W-:Y:S02]  /*51c0*/  FFMA.FTZ R23, R11, R5, R23 ;  /* 0x000000050b177223 */ /* 0x000fe40000010017 */
.L_x_2637:
[----:B------:R-:W-:Y:S05]  /*51d0*/  BSYNC B0 ;  /* 0x0000000000007941 */ /* 0x000fea0003800000 */
.L_x_2636:
[----:B------:R-:W-:Y:S02]  /*51e0*/  IADD3 R81, R81, 0x20, RZ ;  /* 0x0000002051517810 */ /* 0x000fe40007ffe0ff */
[----:B------:R-:W-:-:S02]  /*51f0*/  IADD3 R4, R4, 0x80, RZ ;  /* 0x0000008004047810 */ /* 0x000fc40007ffe0ff */
[----:B------:R-:W-:-:S13]  /*5200*/  ISETP.GE.AND P0, PT, R81, UR40, PT ;  /* 0x0000002851007c0c */ /* 0x000fda000bf06270 */
[----:B------:R-:W-:Y:S05]  /*5210*/  @!P0 BRA `(.L_x_2638) ;  /* 0xfffff65000008947 */ /* 0x000fea000383ffff */
.L_x_2614:
[----:B0-----:R-:W-:Y:S05]  /*5220*/  BSYNC B1 ;  /* 0x0000000000017941 */ /* 0x001fea0003800000 */
.L_x_2613:
[----:B------:R-:W-:Y:S01]  /*5230*/  IADD3 R4, R2, 0xf, RZ ;  /* 0x0000000f02047810 */ /* 0x000fe20007ffe0ff */
[----:B------:R-:W-:Y:S03]  /*5240*/  BSSY B0, `(.L_x_2639) ;  /* 0x000003b000007945 */ /* 0x000fe60003800000 */
[----:B------:R-:W-:Y:S01]  /*5250*/  ISETP.GT.U32.OR P0, PT, R4, 0x1e, P2 ;  /* 0x0000001e0400780c */ /* 0x000fe20001704470 */
[----:B------:R-:W-:Y:S07]  /*5260*/  @P1 BRA `(.L_x_2640) ;  /* 0x0000038000001947 */ /* 0x000fee0003800000 */
[----:B------:R-:W-:Y:S01]  /*5270*/  ULDC.64 UR4, c[0x0][0x240] ;  /* 0x0000900000047ab9 */ /* 0x000fe20000000a00 */
[----:B------:R-:W-:Y:S01]  /*5280*/  MOV R4, c[0x0][0x258] ;  /* 0x0000960000047a02 */ /* 0x000fe20000000f00 */
[----:B------:R-:W-:Y:S01]  /*5290*/  UISETP.NE.U32.AND UP0, UPT, URZ, UR4, UPT ;  /* 0x000000043f00728c */ /* 0x000fe2000bf05070 */
[----:B------:R-:W-:Y:S01]  /*52a0*/  IMAD.MOV.U32 R9, RZ, RZ, 0x4 ;  /* 0x00000004ff097424 */ /* 0x000fe200078e00ff */
[----:B------:R-:W0:Y:S01]  /*52b0*/  LDS R0, [R0+0x120] ;  /* 0x0001200000007984 */ /* 0x000e220000000800 */
[----:B------:R-:W-:Y:S01]  /*52c0*/  ISETP.NE.AND P3, PT, R4, 0x2, PT ;  /* 0x000000020400780c */ /* 0x000fe20003f65270 */
[----:B------:R-:W-:Y:S01]  /*52d0*/  UISETP.NE.AND.EX UP0, UPT, URZ, UR5, UPT, UP0 ;  /* 0x000000053f00728c */ /* 0x000fe2000bf05300 */
[----:B------:R-:W-:-:S05]  /*52e0*/  IADD3 R4, R80, UR42, RZ ;  /* 0x0000002a50047c10 */ /* 0x000fca000fffe0ff */
[----:B------:R-:W-:-:S06]  /*52f0*/  PLOP3.LUT P4, PT, PT, PT, UP0, 0x80, 0x0 ;  /* 0x000000000000781c */ /* 0x000fcc0003f8f008 */
[C---:B-1----:R-:W-:Y:S01]  /*5300*/  @!P3 IADD3 R24, P1, R4.reuse, c[0x0][0x188], RZ ;  /* 0x000062000418ba10 */ /* 0x042fe20007f3e0ff */
[----:B------:R1:W2:Y:S03]  /*5310*/  @!P3 LDG.E R28, [R16.64+0x8] ;  /* 0x00000824101cb981 */ /* 0x0002a6000c1e1900 */
[----:B------:R-:W-:-:S03]  /*5320*/  @!P3 LEA.HI.X.SX32 R25, R4, c[0x0][0x18c], 0x1, P1 ;  /* 0x000063000419ba11 */ /* 0x000fc600008f0eff */
[----:B------:R-:W3:Y:S04]  /*5330*/  @P4 S2R R10, SR_CTAID.X ;  /* 0x00000000000a4919 */ /* 0x000ee80000002500 */
[----:B------:R-:W4:Y:S01]  /*5340*/  @!P3 LDG.E R24, [R24.64] ;  /* 0x000000241818b981 */ /* 0x000f22000c1e1900 */
[----:B---3--:R-:W3:Y:S01]  /*5350*/  @P4 R2UR UR4, R10 ;  /* 0x000000000a0443c2 */ /* 0x008ee200000e0000 */
[----:B------:R-:W-:Y:S01]  /*5360*/  ULDC UR5, c[0x0][0x1d8] ;  /* 0x0000760000057ab9 */ /* 0x000fe20000000800 */
[----:B------:R-:W-:Y:S01]  /*5370*/  @P3 IMAD.WIDE R4, R4, R9, c[0x0][0x188] ;  /* 0x0000620004043625 */ /* 0x000fe200078e0209 */
[----:B---3--:R-:W-:-:S06]  /*5380*/  @UP0 UIMAD UR4, UR38, UR5, UR4 ;  /* 0x00000005260402a4 */ /* 0x008fcc000f8e0204 */
[----:B------:R-:W-:-:S04]  /*5390*/  IMAD.U32 R7, RZ, RZ, UR4 ;  /* 0x00000004ff077e24 */ /* 0x000fc8000f8e00ff */
[----:B------:R-:W-:Y:S02]  /*53a0*/  @P4 IMAD R8, R7, 0x30, R80 ;  /* 0x0000003007084824 */ /* 0x000fe400078e0250 */
[----:B------:R-:W3:Y:S02]  /*53b0*/  @P3 LDG.E.128 R4, [R4.64] ;  /* 0x0000002404043981 */ /* 0x000ee4000c1e1d00 */
[----:B------:R-:W-:-:S06]  /*53c0*/  @P4 IMAD.WIDE R8, R8, R9, c[0x0][0x238] ;  /* 0x00008e0008084625 */ /* 0x000fcc00078e0209 */
[----:B------:R-:W3:Y:S01]  /*53d0*/  @P4 LDG.E.128 R8, [R8.64] ;  /* 0x0000002408084981 */ /* 0x000ee2000c1e1d00 */
[----:B------:R-:W-:Y:S02]  /*53e0*/  IMAD.U32 R29, RZ, RZ, UR41 ;  /* 0x00000029ff1d7e24 */ /* 0x000fe4000f8e00ff */
[----:B------:R-:W-:Y:S02]  /*53f0*/  IMAD R18, R18, 0x30, RZ ;  /* 0x0000003012127824 */ /* 0x000fe400078e02ff */
[----:B-1----:R-:W-:-:S05]  /*5400*/  IMAD R17, R29, c[0x0][0x1d4], R80 ;  /* 0x000075001d117a24 */ /* 0x002fca00078e0250 */
[----:B------:R-:W-:Y:S02]  /*5410*/  SHF.R.S32.HI R29, RZ, 0x1f, R17 ;  /* 0x0000001fff1d7819 */ /* 0x000fe40000011411 */
        /* <DEDUP_REMOVED lines=8> */
[----:B------:R-:W2:Y:S08]  /*54a0*/  @!P3 I2F.S8 R27, R24 ;  /* 0x00000018001bb306 */ /* 0x000eb00000001400 */
[----:B------:R-:W1:Y:S08]  /*54b0*/  @!P3 I2F.S8 R25, R25 ;  /* 0x000000190019b306 */ /* 0x000e700000001400 */
[----:B------:R-:W4:Y:S08]  /*54c0*/  @!P3 I2F.S8 R26, R26 ;  /* 0x0000001a001ab306 */ /* 0x000f300000001400 */
[----:B------:R-:W0:Y:S01]  /*54d0*/  @!P3 I2F.S16 R19, R19 ;  /* 0x000000130013b306 */ /* 0x000e220000101400 */
[----:B--2---:R-:W-:-:S02]  /*54e0*/  @!P3 FMUL.FTZ R4, R27, R28 ;  /* 0x0000001c1b04b220 */ /* 0x004fc40000410000 */
[-C--:B-1----:R-:W-:Y:S02]  /*54f0*/  @!P3 FMUL.FTZ R6, R25, R28.reuse ;  /* 0x0000001c1906b220 */ /* 0x082fe40000410000 */
[-C--:B----4-:R-:W-:Y:S02]  /*5500*/  @!P3 FMUL.FTZ R7, R26, R28.reuse ;  /* 0x0000001c1a07b220 */ /* 0x090fe40000410000 */
[----:B0-----:R-:W-:Y:S02]  /*5510*/  @!P3 FMUL.FTZ R5, R19, R28 ;  /* 0x0000001c1305b220 */ /* 0x001fe40000410000 */
[----:B---3-5:R-:W-:Y:S02]  /*5520*/  FADD.FTZ R4, R4, R12 ;  /* 0x0000000c04047221 */ /* 0x028fe40000010000 */
[----:B------:R-:W-:Y:S02]  /*5530*/  FADD.FTZ R6, R6, R14 ;  /* 0x0000000e06067221 */ /* 0x000fe40000010000 */
        /* <DEDUP_REMOVED lines=11> */
.L_x_2640:
[----:B------:R-:W-:Y:S05]  /*55f0*/  BSYNC B0 ;  /* 0x0000000000007941 */ /* 0x000fea0003800000 */
.L_x_2639:
[----:B------:R-:W-:Y:S06]  /*5600*/  BAR.SYNC.DEFER_BLOCKING 0x0 ;  /* 0x0000000000007b1d */ /* 0x000fec0000010000 */
[----:B------:R-:W-:Y:S05]  /*5610*/  @P2 BRA `(.L_x_2641) ;  /* 0x0000023000002947 */ /* 0x000fea0003800000 */
[C---:B------:R-:W-:Y:S01]  /*5620*/  LOP3.LUT R0, R2.reuse, 0xffffffc0, RZ, 0xc0, !PT ;  /* 0xffffffc002007812 */ /* 0x040fe200078ec0ff */
        /* <DEDUP_REMOVED lines=34> */
.L_x_2641:
[----:B------:R-:W-:Y:S05]  /*5850*/  @P0 EXIT ;  /* 0x000000000000094d */ /* 0x000fea0003800000 */
[----:B------:R-:W-:-:S05]  /*5860*/  IMAD.MOV.U32 R0, RZ, RZ, c[0x0][0x258] ;  /* 0x00009600ff007624 */ /* 0x000fca00078e00ff */
[----:B------:R-:W-:-:S13]  /*5870*/  ISETP.NE.AND P0, PT, R0, 0x2, PT ;  /* 0x000000020000780c */ /* 0x000fda0003f05270 */
[----:B------:R-:W-:Y:S02]  /*5880*/  @P0 IADD3 R2, R80, UR41, RZ ;  /* 0x0000002950020c10 */ /* 0x000fe4000fffe0ff */
[----:B------:R-:W-:-:S05]  /*5890*/  @P0 MOV R3, 0x4 ;  /* 0x0000000400030802 */ /* 0x000fca0000000f00 */
[----:B------:R-:W-:-:S05]  /*58a0*/  @P0 IMAD.WIDE R2, R2, R3, c[0x0][0x160] ;  /* 0x0000580002020625 */ /* 0x000fca00078e0203 */
[----:B------:R2:W-:Y:S01]  /*58b0*/  @P0 STG.E.128 [R2.64], R20 ;  /* 0x0000001402000986 */ /* 0x0005e2000c101d24 */
[----:B------:R-:W-:Y:S05]  /*58c0*/  @P0 EXIT ;  /* 0x000000000000094d */ /* 0x000fea0003800000 */
[----:B--2---:R-:W-:Y:S02]  /*58d0*/  IMAD.MOV.U32 R2, RZ, RZ, c[0x0][0x250] ;  /* 0x00009400ff027624 */ /* 0x004fe400078e00ff */
[----:B------:R-:W-:-:S05]  /*58e0*/  IMAD.MOV.U32 R3, RZ, RZ, c[0x0][0x254] ;  /* 0x00009500ff037624 */ /* 0x000fca00078e00ff */
[----:B------:R-:W2:Y:S01]  /*58f0*/  LDG.E R2, [R2.64] ;  /* 0x0000002402027981 */ /* 0x000ea2000c1e1900 */
[----:B------:R-:W-:Y:S01]  /*5900*/  IADD3 R80, R80, UR41, RZ ;  /* 0x0000002950507c10 */ /* 0x000fe2000fffe0ff */
[C---:B--2---:R-:W-:Y:S02]  /*5910*/  FMUL.FTZ R20, R2.reuse, R20 ;  /* 0x0000001402147220 */ /* 0x044fe40000410000 */
[C---:B------:R-:W-:Y:S02]  /*5920*/  FMUL.FTZ R21, R2.reuse, R21 ;  /* 0x0000001502157220 */ /* 0x040fe40000410000 */
[C---:B------:R-:W-:Y:S02]  /*5930*/  FMUL.FTZ R22, R2.reuse, R22 ;  /* 0x0000001602167220 */ /* 0x040fe40000410000 */
[----:B------:R-:W2:Y:S01]  /*5940*/  F2I.S8.NTZ R20, R20 ;  /* 0x0000001400147305 */ /* 0x000ea20000202100 */
[----:B------:R-:W-:-:S07]  /*5950*/  FMUL.FTZ R23, R2, R23 ;  /* 0x0000001702177220 */ /* 0x000fce0000410000 */
[----:B------:R-:W3:Y:S08]  /*5960*/  F2I.S8.NTZ R21, R21 ;  /* 0x0000001500157305 */ /* 0x000ef00000202100 */
[----:B------:R-:W4:Y:S01]  /*5970*/  F2I.S8.NTZ R22, R22 ;  /* 0x0000001600167305 */ /* 0x000f220000202100 */
[----:B--2---:R-:W-:-:S04]  /*5980*/  PRMT R0, R20, 0x8880, RZ ;  /* 0x0000888014007816 */ /* 0x004fc800000000ff */
[----:B------:R-:W-:-:S03]  /*5990*/  PRMT R0, R0, 0x7710, RZ ;  /* 0x0000771000007816 */ /* 0x000fc600000000ff */
[----:B------:R-:W2:Y:S01]  /*59a0*/  F2I.S8.NTZ R23, R23 ;  /* 0x0000001700177305 */ /* 0x000ea20000202100 */
[----:B0--3--:R-:W-:Y:S02]  /*59b0*/  PRMT R4, R21, 0x8880, RZ ;  /* 0x0000888015047816 */ /* 0x009fe400000000ff */
[----:B------:R-:W-:Y:S02]  /*59c0*/  LOP3.LUT R3, R0, 0xff, RZ, 0xc0, !PT ;  /* 0x000000ff00037812 */ /* 0x000fe400078ec0ff */
[----:B------:R-:W-:Y:S02]  /*59d0*/  PRMT R2, R4, 0x7710, RZ ;  /* 0x0000771004027816 */ /* 0x000fe400000000ff */
[----:B----4-:R-:W-:Y:S02]  /*59e0*/  PRMT R0, R22, 0x8880, RZ ;  /* 0x0000888016007816 */ /* 0x010fe400000000ff */
[----:B------:R-:W-:Y:S02]  /*59f0*/  PRMT R3, R2, 0x7604, R3 ;  /* 0x0000760402037816 */ /* 0x000fe40000000003 */
[----:B------:R-:W-:-:S02]  /*5a00*/  PRMT R0, R0, 0x7710, RZ ;  /* 0x0000771000007816 */ /* 0x000fc400000000ff */
[----:B------:R-:W-:Y:S02]  /*5a10*/  IADD3 R2, P0, R80, c[0x0][0x160], RZ ;  /* 0x0000580050027a10 */ /* 0x000fe40007f1e0ff */
[----:B--2---:R-:W-:Y:S02]  /*5a20*/  PRMT R4, R23, 0x8880, RZ ;  /* 0x0000888017047816 */ /* 0x004fe400000000ff */
[----:B------:R-:W-:Y:S02]  /*5a30*/  PRMT R5, R0, 0x7054, R3 ;  /* 0x0000705400057816 */ /* 0x000fe40000000003 */
[----:B------:R-:W-:Y:S02]  /*5a40*/  PRMT R4, R4, 0x7710, RZ ;  /* 0x0000771004047816 */ /* 0x000fe400000000ff */
[----:B------:R-:W-:Y:S02]  /*5a50*/  LEA.HI.X.SX32 R3, R80, c[0x0][0x164], 0x1, P0 ;  /* 0x0000590050037a11 */ /* 0x000fe400000f0eff */
[----:B------:R-:W-:-:S05]  /*5a60*/  PRMT R5, R4, 0x654, R5 ;  /* 0x0000065404057816 */ /* 0x000fca0000000005 */
[----:B------:R-:W-:Y:S01]  /*5a70*/  STG.E [R2.64], R5 ;  /* 0x0000000502007986 */ /* 0x000fe2000c101924 */
[----:B------:R-:W-:Y:S05]  /*5a80*/  EXIT ;  /* 0x000000000000794d */ /* 0x000fea0003800000 */
.L_x_2591:
[----:B------:R-:W-:Y:S01]  /*5a90*/  HFMA2.MMA R78, -RZ, RZ, 0, 1.847743988037109375e-06 ;  /* 0x0000001fff4e7435 */ /* 0x000fe200000001ff */
[----:B------:R-:W-:Y:S01]  /*5aa0*/  IMAD.MOV.U32 R76, RZ, RZ, R7 ;  /* 0x000000ffff4c7224 */ /* 0x000fe200078e0007 */
[----:B------:R-:W-:Y:S01]  /*5ab0*/  MOV R74, 0x5af0 ;  /* 0x00005af0004a7802 */ /* 0x000fe20000000f00 */
[----:B------:R-:W-:Y:S02]  /*5ac0*/  IMAD.MOV.U32 R77, RZ, RZ, 0x10 ;  /* 0x00000010ff4d7424 */ /* 0x000fe400078e00ff */
[----:B------:R-:W-:Y:S02]  /*5ad0*/  IMAD.MOV.U32 R79, RZ, RZ, -0x1 ;  /* 0xffffffffff4f7424 */ /* 0x000fe400078e00ff */
[----:B------:R-:W-:Y:S05]  /*5ae0*/  CALL.REL.NOINC `($__internal_22_$__cuda_sm70_shflsync_bfly_p) ;  /* 0x0000045000007944 */ /* 0x000fea0003c00000 */
[----:B-1----:R-:W-:Y:S01]  /*5af0*/  IMAD.MOV.U32 R0, RZ, RZ, R76 ;  /* 0x000000ffff007224 */ /* 0x002fe200078e004c */
[----:B0-----:R-:W-:Y:S05]  /*5b00*/  BRA `(.L_x_2642) ;  /* 0xffffbc0000007947 */ /* 0x001fea000383ffff */
.L_x_2592:
[----:B------:R-:W-:Y:S01]  /*5b10*/  IMAD.MOV.U32 R76, RZ, RZ, R7 ;  /* 0x000000ffff4c7224 */ /* 0x000fe200078e0007 */
[----:B------:R-:W-:Y:S01]  /*5b20*/  MOV R78, 0x1f ;  /* 0x0000001f004e7802 */ /* 0x000fe20000000f00 */
[----:B------:R-:W-:Y:S01]  /*5b30*/  IMAD.MOV.U32 R77, RZ, RZ, 0x8 ;  /* 0x00000008ff4d7424 */ /* 0x000fe200078e00ff */
[----:B------:R-:W-:Y:S01]  /*5b40*/  MOV R74, 0x5b70 ;  /* 0x00005b70004a7802 */ /* 0x000fe20000000f00 */
[----:B------:R-:W-:-:S02]  /*5b50*/  IMAD.MOV.U32 R79, RZ, RZ, -0x1 ;  /* 0xffffffffff4f7424 */ /* 0x000fc400078e00ff */
[----:B------:R-:W-:Y:S05]  /*5b60*/  CALL.REL.NOINC `($__internal_22_$__cuda_sm70_shflsync_bfly_p) ;  /* 0x000003d000007944 */ /* 0x000fea0003c00000 */
[----:B-1----:R-:W-:Y:S01]  /*5b70*/  FADD.FTZ R7, R7, R76 ;  /* 0x0000004c07077221 */ /* 0x002fe20000010000 */
[----:B------:R-:W-:Y:S01]  /*5b80*/  MOV R74, 0x5be0 ;  /* 0x00005be0004a7802 */ /* 0x000fe20000000f00 */
[----:B0-----:R-:W-:-:S02]  /*5b90*/  IMAD.MOV.U32 R77, RZ, RZ, 0x4 ;  /* 0x00000004ff4d7424 */ /* 0x001fc400078e00ff */
[----:B------:R-:W-:Y:S01]  /*5ba0*/  IMAD.MOV.U32 R78, RZ, RZ, 0x1f ;  /* 0x0000001fff4e7424 */ /* 0x000fe200078e00ff */
[----:B------:R-:W-:Y:S01]  /*5bb0*/  MOV R76, R7 ;  /* 0x00000007004c7202 */ /* 0x000fe20000000f00 */
[----:B------:R-:W-:Y:S02]  /*5bc0*/  IMAD.MOV.U32 R79, RZ, RZ, -0x1 ;  /* 0xffffffffff4f7424 */ /* 0x000fe400078e00ff */
[----:B------:R-:W-:Y:S05]  /*5bd0*/  CALL.REL.NOINC `($__internal_22_$__cuda_sm70_shflsync_bfly_p) ;  /* 0x0000036000007944 */ /* 0x000fea0003c00000 */
[----:B-1----:R-:W-:Y:S01]  /*5be0*/  FADD.FTZ R7, R7, R76 ;  /* 0x0000004c07077221 */ /* 0x002fe20000010000 */
[----:B------:R-:W-:Y:S01]  /*5bf0*/  MOV R74, 0x5c50 ;  /* 0x00005c50004a7802 */ /* 0x000fe20000000f00 */
[----:B0-----:R-:W-:Y:S02]  /*5c00*/  IMAD.MOV.U32 R77, RZ, RZ, 0x2 ;  /* 0x00000002ff4d7424 */ /* 0x001fe400078e00ff */
[----:B------:R-:W-:Y:S02]  /*5c10*/  IMAD.MOV.U32 R78, RZ, RZ, 0x1f ;  /* 0x0000001fff4e7424 */ /* 0x000fe400078e00ff */
[----:B------:R-:W-:Y:S02]  /*5c20*/  IMAD.MOV.U32 R79, RZ, RZ, -0x1 ;  /* 0xffffffffff4f7424 */ /* 0x000fe400078e00ff */
[----:B------:R-:W-:-:S02]  /*5c30*/  IMAD.MOV.U32 R76, RZ, RZ, R7 ;  /* 0x000000ffff4c7224 */ /* 0x000fc400078e0007 */
[----:B------:R-:W-:Y:S05]  /*5c40*/  CALL.REL.NOINC `($__internal_22_$__cuda_sm70_shflsync_bfly_p) ;  /* 0x000002f000007944 */ /* 0x000fea0003c00000 */
[----:B-1----:R-:W-:Y:S01]  /*5c50*/  FADD.FTZ R4, R7, R76 ;  /* 0x0000004c07047221 */ /* 0x002fe20000010000 */
[----:B0-----:R-:W-:Y:S01]  /*5c60*/  HFMA2.MMA R77, -RZ, RZ, 0, 5.9604644775390625e-08 ;  /* 0x00000001ff4d7435 */ /* 0x001fe200000001ff */
[----:B------:R-:W-:Y:S01]  /*5c70*/  IMAD.MOV.U32 R78, RZ, RZ, 0x1f ;  /* 0x0000001fff4e7424 */ /* 0x000fe200078e00ff */
[----:B------:R-:W-:Y:S01]  /*5c80*/  MOV R74, 0x5cc0 ;  /* 0x00005cc0004a7802 */ /* 0x000fe20000000f00 */
[----:B------:R-:W-:-:S02]  /*5c90*/  IMAD.MOV.U32 R79, RZ, RZ, -0x1 ;  /* 0xffffffffff4f7424 */ /* 0x000fc400078e00ff */
[----:B------:R-:W-:Y:S02]  /*5ca0*/  IMAD.MOV.U32 R76, RZ, RZ, R4 ;  /* 0x000000ffff4c7224 */ /* 0x000fe400078e0004 */
[----:B------:R-:W-:Y:S05]  /*5cb0*/  CALL.REL.NOINC `($__internal_22_$__cuda_sm70_shflsync_bfly_p) ;  /* 0x0000028000007944 */ /* 0x000fea0003c00000 */
[----:B-1----:R-:W-:Y:S01]  /*5cc0*/  IMAD.MOV.U32 R5, RZ, RZ, R76 ;  /* 0x000000ffff057224 */ /* 0x002fe200078e004c */
[----:B0-----:R-:W-:Y:S05]  /*5cd0*/  BRA `(.L_x_2643) ;  /* 0xffffbac000007947 */ /* 0x001fea000383ffff */
.L_x_2597:
[----:B------:R-:W-:Y:S01]  /*5ce0*/  MOV R76, R81 ;  /* 0x00000051004c7202 */ /* 0x000fe20000000f00 */
[----:B------:R-:W-:Y:S01]  /*5cf0*/  IMAD.MOV.U32 R77, RZ, RZ, 0x1 ;  /* 0x00000001ff4d7424 */ /* 0x000fe200078e00ff */
[----:B------:R-:W-:Y:S01]  /*5d00*/  MOV R74, 0x5d40 ;  /* 0x00005d40004a7802 */ /* 0x000fe20000000f00 */
[----:B------:R-:W-:Y:S02]  /*5d10*/  IMAD.MOV.U32 R78, RZ, RZ, 0x1f ;  /* 0x0000001fff4e7424 */ /* 0x000fe400078e00ff */
[----:B------:R-:W-:Y:S02]  /*5d20*/  IMAD.MOV.U32 R79, RZ, RZ, -0x1 ;  /* 0xffffffffff4f7424 */ /* 0x000fe400078e00ff */
[----:B------:R-:W-:Y:S05]  /*5d30*/  CALL.REL.NOINC `($__internal_22_$__cuda_sm70_shflsync_bfly_p) ;  /* 0x0000020000007944 */ /* 0x000fea0003c00000 */
[----:B-1----:R-:W-:Y:S01]  /*5d40*/  IMAD.MOV.U32 R74, RZ, RZ, R76 ;  /* 0x000000ffff4a7224 */ /* 0x002fe200078e004c */
[----:B0-----:R-:W-:Y:S05]  /*5d50*/  BRA `(.L_x_2644) ;  /* 0xffffccd000007947 */ /* 0x001fea000383ffff */
.L_x_2601:
[----:B------:R-:W-:Y:S01]  /*5d60*/  MOV R76, R3 ;  /* 0x00000003004c7202 */ /* 0x000fe20000000f00 */
[----:B------:R-:W-:Y:S01]  /*5d70*/  IMAD.MOV.U32 R77, RZ, RZ, 0x10 ;  /* 0x00000010ff4d7424 */ /* 0x000fe200078e00ff */
[----:B------:R-:W-:Y:S01]  /*5d80*/  MOV R74, 0x5dc0 ;  /* 0x00005dc0004a7802 */ /* 0x000fe20000000f00 */
[----:B------:R-:W-:-:S02]  /*5d90*/  IMAD.MOV.U32 R78, RZ, RZ, 0x1f ;  /* 0x0000001fff4e7424 */ /* 0x000fc400078e00ff */
[----:B------:R-:W-:Y:S02]  /*5da0*/  IMAD.MOV.U32 R79, RZ, RZ, -0x1 ;  /* 0xffffffffff4f7424 */ /* 0x000fe400078e00ff */
[----:B012---:R-:W-:Y:S05]  /*5db0*/  CALL.REL.NOINC `($__internal_22_$__cuda_sm70_shflsync_bfly_p) ;  /* 0x0000018000007944 */ /* 0x007fea0003c00000 */
[----:B-1----:R-:W-:Y:S01]  /*5dc0*/  IMAD.MOV.U32 R4, RZ, RZ, R76 ;  /* 0x000000ffff047224 */ /* 0x002fe200078e004c */
[----:B0-----:R-:W-:Y:S05]  /*5dd0*/  BRA `(.L_x_2645) ;  /* 0xffffce5000007947 */ /* 0x001fea000383ffff */
.L_x_2602:
[----:B------:R-:W-:Y:S01]  /*5de0*/  MOV R76, R6 ;  /* 0x00000006004c7202 */ /* 0x000fe20000000f00 */
[----:B------:R-:W-:Y:S01]  /*5df0*/  IMAD.MOV.U32 R77, RZ, RZ, 0x8 ;  /* 0x00000008ff4d7424 */ /* 0x000fe200078e00ff */
[----:B------:R-:W-:Y:S01]  /*5e00*/  MOV R74, 0x5e40 ;  /* 0x00005e40004a7802 */ /* 0x000fe20000000f00 */
[----:B------:R-:W-:Y:S02]  /*5e10*/  IMAD.MOV.U32 R78, RZ, RZ, 0x1f ;  /* 0x0000001fff4e7424 */ /* 0x000fe400078e00ff */
[----:B------:R-:W-:Y:S02]  /*5e20*/  IMAD.MOV.U32 R79, RZ, RZ, -0x1 ;  /* 0xffffffffff4f7424 */ /* 0x000fe400078e00ff */
[----:B0123--:R-:W-:Y:S05]  /*5e30*/  CALL.REL.NOINC `($__internal_22_$__cuda_sm70_shflsync_bfly_p) ;  /* 0x0000010000007944 */ /* 0x00ffea0003c00000 */
[----:B-1----:R-:W-:Y:S01]  /*5e40*/  FMNMX.FTZ R3, R6, R76, !PT ;  /* 0x0000004c06037209 */ /* 0x002fe20007810000 */
[----:B0-----:R-:W-:Y:S01]  /*5e50*/  HFMA2.MMA R78, -RZ, RZ, 0, 1.847743988037109375e-06 ;  /* 0x0000001fff4e7435 */ /* 0x001fe200000001ff */
[----:B------:R-:W-:Y:S01]  /*5e60*/  IMAD.MOV.U32 R77, RZ, RZ, 0x4 ;  /* 0x00000004ff4d7424 */ /* 0x000fe200078e00ff */
[----:B------:R-:W-:Y:S01]  /*5e70*/  MOV R74, 0x5eb0 ;  /* 0x00005eb0004a7802 */ /* 0x000fe20000000f00 */
[----:B------:R-:W-:-:S02]  /*5e80*/  IMAD.MOV.U32 R79, RZ, RZ, -0x1 ;  /* 0xffffffffff4f7424 */ /* 0x000fc400078e00ff */
[----:B------:R-:W-:Y:S02]  /*5e90*/  IMAD.MOV.U32 R76, RZ, RZ, R3 ;  /* 0x000000ffff4c7224 */ /* 0x000fe400078e0003 */
[----:B------:R-:W-:Y:S05]  /*5ea0*/  CALL.REL.NOINC `($__internal_22_$__cuda_sm70_shflsync_bfly_p) ;  /* 0x0000009000007944 */ /* 0x000fea0003c00000 */
[----:B-1----:R-:W-:Y:S01]  /*5eb0*/  FMNMX.FTZ R4, R3, R76, !PT ;  /* 0x0000004c03047209 */ /* 0x002fe20007810000 */
[----:B0-----:R-:W-:Y:S01]  /*5ec0*/  IMAD.MOV.U32 R77, RZ, RZ, 0x2 ;  /* 0x00000002ff4d7424 */ /* 0x001fe200078e00ff */
[----:B------:R-:W-:Y:S01]  /*5ed0*/  MOV R79, 0xffffffff ;  /* 0xffffffff004f7802 */ /* 0x000fe20000000f00 */
[----:B------:R-:W-:Y:S01]  /*5ee0*/  IMAD.MOV.U32 R78, RZ, RZ, 0x1f ;  /* 0x0000001fff4e7424 */ /* 0x000fe200078e00ff */
[----:B------:R-:W-:Y:S01]  /*5ef0*/  MOV R74, 0x5f20 ;  /* 0x00005f20004a7802 */ /* 0x000fe20000000f00 */
[----:B------:R-:W-:Y:S02]  /*5f00*/  IMAD.MOV.U32 R76, RZ, RZ, R4 ;  /* 0x000000ffff4c7224 */ /* 0x000fe400078e0004 */
[----:B------:R-:W-:Y:S05]  /*5f10*/  CALL.REL.NOINC `($__internal_22_$__cuda_sm70_shflsync_bfly_p) ;  /* 0x0000002000007944 */ /* 0x000fea0003c00000 */
[----:B-1----:R-:W-:Y:S01]  /*5f20*/  IMAD.MOV.U32 R5, RZ, RZ, R76 ;  /* 0x000000ffff057224 */ /* 0x002fe200078e004c */
[----:B0-----:R-:W-:Y:S05]  /*5f30*/  BRA `(.L_x_2646) ;  /* 0xffffcd6000007947 */ /* 0x001fea000383ffff */
        .weak           $__internal_22_$__cuda_sm70_shflsync_bfly_p
        .type           $__internal_22_$__cuda_sm70_shflsync_bfly_p,@function
        .size           $__internal_22_$__cuda_sm70_shflsync_bfly_p,(.L_x_2747 - $__internal_22_$__cuda_sm70_shflsync_bfly_p)
$__internal_22_$__cuda_sm70_shflsync_bfly_p:
[----:B------:R-:W-:Y:S01]  /*5f40*/  IMAD.MOV.U32 R75, RZ, RZ, 0x0 ;  /* 0x00000000ff4b7424 */ /* 0x000fe200078e00ff */
[----:B------:R-:W-:Y:S04]  /*5f50*/  WARPSYNC R79 ;  /* 0x0000004f00007348 */ /* 0x000fe80003800000 */
[----:B------:R0:W1:Y:S01]  /*5f60*/  SHFL.BFLY PT, R76, R76, R77, R78 ;  /* 0x0c00004d4c4c7389 */ /* 0x00006200000e004e */
[----:B------:R-:W-:Y:S05]  /*5f70*/  RET.REL.NODEC R74 `(_ZN4mmha33masked_multihead_attention_kernelIfLi48ELi64ELi2ELi16ELi128ELb0ELb0EEEv26Multihead_attention_paramsIT_XT5_EE) ;  /* 0xffffa0804a007950 */ /* 0x000fea0003c3ffff */
.L_x_2647:
        /* <DEDUP_REMOVED lines=16> */
.L_x_2747:


//--------------------- .text._ZN4mmha33masked_multihead_attention_kernelIfLi48ELi64ELi4ELi16ELi64ELb0ELb0EEEv26Multihead_attention_paramsIT_XT5_EE --------------------------
	.section	.text._ZN4mmha33masked_multihead_attention_kernelIfLi48ELi64ELi4ELi16ELi64ELb0ELb0EEEv26Multihead_attention_paramsIT_XT5_EE,"ax",@progbits
	.sectioninfo	@"SHI_REGISTERS=58"
	.align	128
        .global         _ZN4mmha33masked_multihead_attention_kernelIfLi48ELi64ELi4ELi16ELi64ELb0ELb0EEEv26Multihead_attention_paramsIT_XT5_EE
        .type           _ZN4mmha33masked_multihead_attention_kernelIfLi48ELi64ELi4ELi16ELi64ELb0ELb0EEEv26Multihead_attention_paramsIT_XT5_EE,@function
        .size           _ZN4mmha33masked_multihead_attention_kernelIfLi48ELi64ELi4ELi16ELi64ELb0ELb0EEEv26Multihead_attention_paramsIT_XT5_EE,(.L_x_2748 - _ZN4mmha33masked_multihead_attention_kernelIfLi48ELi64ELi4ELi16ELi64ELb0ELb0EEEv26Multihead_attention_paramsIT_XT5_EE)
        .other          _ZN4mmha33masked_multihead_attention_kernelIfLi48ELi64ELi4ELi16ELi64ELb0ELb0EEEv26Multihead_attention_paramsIT_XT5_EE,@"STO_CUDA_ENTRY STV_DEFAULT"
_ZN4mmha33masked_multihead_attention_kernelIfLi48ELi64ELi4ELi16ELi64ELb0ELb0EEEv26Multihead_attention_paramsIT_XT5_EE:
.text._ZN4mmha33masked_multihead_attention_kernelIfLi48ELi64ELi4ELi16ELi64ELb0ELb0EEEv26Multihead_attention_paramsIT_XT5_EE:
        /* <DEDUP_REMOVED lines=14> */
.L_x_2648:
        /* <DEDUP_REMOVED lines=46> */
[----:B--2---:R-:W-:Y:S01]  /*03c0*/  MOV R3, UR5 ;  /* 0x0000000500037c02 */ /* 0x004fe20008000f00 */
        /* <DEDUP_REMOVED lines=16> */
[----:B------:R-:W-:Y:S01]  /*04d0*/  IMAD.MOV.U32 R0, RZ, RZ, c[0x0][0x258] ;  /* 0x00009600ff007624 */ /* 0x000fe200078e00ff */
        /* <DEDUP_REMOVED lines=24> */
[----:B------:R-:W-:Y:S01]  /*0660*/  USEL UR42, UR41, UR42, !UP0 ;  /* 0x0000002a292a7287 */ /* 0x000fe2000c000000 */
[----:B------:R-:W-:Y:S01]  /*0670*/  SHF.L.U32 R0, R16, 0x1, RZ ;  /* 0x0000000110007819 */ /* 0x000fe200000006ff */
[----:B------:R-:W-:Y:S02]  /*0680*/  UISETP.LT.AND UP0, UPT, URZ, UR43, UPT ;  /* 0x0000002b3f00728c */ /* 0x000fe4000bf01270 */
[----:B------:R-:W-:Y:S01]  /*0690*/  UIMAD UR44, UR44, UR4, URZ ;  /* 0x000000042c2c72a4 */ /* 0x000fe2000f8e023f */
[----:B------:R-:W-:Y:S01]  /*06a0*/  IADD3 R10, R0, UR5, RZ ;  /* 0x00000005000a7c10 */ /* 0x000fe2000fffe0ff */
[----:B------:R-:W-:Y:S01]  /*06b0*/  @!P1 IMAD.IADD R2, R2, 0x1, -R7 ;  /* 0x0000000102029824 */ /* 0x000fe200078e0a07 */
[----:B------:R-:W-:Y:S01]  /*06c0*/  USEL UR43, URZ, UR43, !UP0 ;  /* 0x0000002b3f2b7287 */ /* 0x000fe2000c000000 */
[----:B------:R-:W-:Y:S01]  /*06d0*/  ISETP.NE.AND P1, PT, RZ, c[0x0][0x1d4], PT ;  /* 0x00007500ff007a0c */ /* 0x000fe20003f25270 */
[----:B--2---:R0:W1:Y:S01]  /*06e0*/  @P2 R2UR UR38, R3 ;  /* 0x00000000032623c2 */ /* 0x00406200000e0000 */
[----:B------:R-:W-:-:S02]  /*06f0*/  ISETP.LE.AND P2, PT, RZ, UR40, PT ;  /* 0x00000028ff007c0c */ /* 0x000fc4000bf43270 */
        /* <DEDUP_REMOVED lines=18> */
.L_x_2650:
[----:B0-----:R-:W-:Y:S05]  /*0820*/  BSYNC B0 ;  /* 0x0000000000007941 */ /* 0x001fea0003800000 */
.L_x_2649:
[----:B------:R-:W-:Y:S01]  /*0830*/  BSSY B0, `(.L_x_2651) ;  /* 0x0000014000007945 */ /* 0x000fe20003800000 */
[----:B------:R-:W-:Y:S01]  /*0840*/  IMAD.MOV.U32 R44, RZ, RZ, c[0x0][0x248] ;  /* 0x00009200ff2c7624 */ /* 0x000fe200078e00ff */
[----:B------:R-:W-:Y:S02]  /*0850*/  MOV R45, c[0x0][0x24c] ;  /* 0x00009300002d7a02 */ /* 0x000fe40000000f00 */
[----:B------:R-:W-:Y:S01]  /*0860*/  @!P1 LOP3.LUT R2, RZ, c[0x0][0x1d4], RZ, 0x33, !PT ;  /* 0x00007500ff029a12 */ /* 0x000fe200078e33ff */
        /* <DEDUP_REMOVED lines=8> */
.L_x_2652:
        /* <DEDUP_REMOVED lines=8> */
.L_x_2653:
[----:B------:R-:W-:Y:S05]  /*0970*/  BSYNC B0 ;  /* 0x0000000000007941 */ /* 0x000fea0003800000 */
.L_x_2651:
        /* <DEDUP_REMOVED lines=20> */
[----:B-1----:R-:W-:Y:S01]  /*0ac0*/  @!UP0 UIMAD UR4, UR38, UR4, UR46 ;  /* 0x00000004260482a4 */ /* 0x002fe2000f8e022e */
[----:B------:R-:W-:-:S05]  /*0ad0*/  IMAD.U32 R5, RZ, RZ, UR7 ;  /* 0x00000007ff057e24 */ /* 0x000fca000f8e00ff */
[----:B------:R0:W2:Y:S01]  /*0ae0*/  @P3 LDG.E R3, [R4.64] ;  /* 0x0000002404033981 */ /* 0x0000a2000c1e1900 */
[----:B------:R-:W-:Y:S01]  /*0af0*/  IMAD.U32 R15, RZ, RZ, UR4 ;  /* 0x00000004ff0f7e24 */ /* 0x000fe2000f8e00ff */
[----:B------:R-:W-:Y:S01]  /*0b00*/  @!P0 MOV R11, 0x4 ;  /* 0x00000004000b8802 */ /* 0x000fe20000000f00 */
[----:B------:R-:W-:Y:S01]  /*0b10*/  @!P2 IMAD.MOV.U32 R7, RZ, RZ, 0x4 ;  /* 0x00000004ff07a424 */ /* 0x000fe200078e00ff */
[----:B------:R-:W-:Y:S01]  /*0b20*/  CS2R R12, SRZ ;  /* 0x00000000000c7805 */ /* 0x000fe2000001ff00 */
        /* <DEDUP_REMOVED lines=53> */
[----:B------:R-:W-:-:S05]  /*0e80*/  IMAD.MOV.U32 R26, RZ, RZ, R5 ;  /* 0x000000ffff1a7224 */ /* 0x000fca00078e0005 */
[----:B------:R-:W-:Y:S02]  /*0e90*/  @!P3 IADD3 R26, -R26, RZ, RZ ;  /* 0x000000ff1a1ab210 */ /* 0x000fe40007ffe1ff */
        /* <DEDUP_REMOVED lines=23> */
.L_x_2656:
        /* <DEDUP_REMOVED lines=51> */
.L_x_2660:
[----:B------:R-:W-:Y:S05]  /*1340*/  BSYNC B1 ;  /* 0x0000000000017941 */ /* 0x000fea0003800000 */
.L_x_2659:
[----:B---3--:R3:W-:Y:S04]  /*1350*/  STS [R13], R22 ;  /* 0x000000160d007388 */ /* 0x0087e80000000800 */
[----:B----4-:R3:W-:Y:S04]  /*1360*/  STS [R14], R23 ;  /* 0x000000170e007388 */ /* 0x0107e80000000800 */
[----:B-1----:R3:W-:Y:S04]  /*1370*/  STS [R11], R24 ;  /* 0x000000180b007388 */ /* 0x0027e80000000800 */
[----:B--2---:R3:W-:Y:S02]  /*1380*/  STS [R12], R25 ;  /* 0x000000190c007388 */ /* 0x0047e40000000800 */
.L_x_2658:
[----:B------:R-:W-:Y:S05]  /*1390*/  BSYNC B0 ;  /* 0x0000000000007941 */ /* 0x000fea0003800000 */
.L_x_2657:
[----:B------:R-:W-:Y:S06]  /*13a0*/  BAR.SYNC.DEFER_BLOCKING 0x0 ;  /* 0x0000000000007b1d */ /* 0x000fec0000010000 */
[----:B0--3--:R0:W1:Y:S04]  /*13b0*/  @P6 LDS.64 R24, [R9] ;  /* 0x0000000009186984 */ /* 0x0090680000000a00 */
[----:B------:R0:W2:Y:S04]  /*13c0*/  @P6 LDS.64 R22, [R10] ;  /* 0x000000000a166984 */ /* 0x0000a80000000a00 */
[----:B------:R-:W-:Y:S06]  /*13d0*/  BAR.SYNC.DEFER_BLOCKING 0x0 ;  /* 0x0000000000007b1d */ /* 0x000fec0000010000 */
[----:B------:R-:W-:Y:S05]  /*13e0*/  BRA `(.L_x_2655) ;  /* 0x0000019000007947 */ /* 0x000fea0003800000 */
.L_x_2654:
        /* <DEDUP_REMOVED lines=24> */
.L_x_2661:
[----:B------:R-:W-:Y:S05]  /*1570*/  BSYNC B0 ;  /* 0x0000000000007941 */ /* 0x000fea0003800000 */
.L_x_2655:
        /* <DEDUP_REMOVED lines=16> */
[----:B------:R-:W-:-:S04]  /*1680*/  IADD3 R3, R0, UR41, RZ ;  /* 0x0000002900037c10 */ /* 0x000fc8000fffe0ff */
[----:B------:R-:W-:-:S05]  /*1690*/  SHF.L.U32 R0, R4, 0x1, RZ ;  /* 0x0000000104007819 */ /* 0x000fca00000006ff */
[----:B------:R-:W-:-:S04]  /*16a0*/  IMAD R0, R3, c[0x0][0x1d4], R0 ;  /* 0x0000750003007a24 */ /* 0x000fc800078e0200 */
[----:B------:R-:W-:-:S05]  /*16b0*/  IMAD.WIDE R4, R0, R5, c[0x0][0x198] ;  /* 0x0000660000047625 */ /* 0x000fca00078e0205 */
[----:B------:R0:W-:Y:S02]  /*16c0*/  STG.E.64 [R4.64], R22 ;  /* 0x0000001604007986 */ /* 0x0001e4000c101b24 */
.L_x_2665:
[----:B0-----:R-:W-:Y:S05]  /*16d0*/  BSYNC B1 ;  /* 0x0000000000017941 */ /* 0x001fea0003800000 */
.L_x_2664:
[----:B------:R-:W-:Y:S01]  /*16e0*/  FFMA.FTZ R54, R22, R24, R7 ;  /* 0x0000001816367223 */ /* 0x000fe20000010007 */
[----:B------:R-:W-:Y:S05]  /*16f0*/  BRA.DIV ~URZ, `(.L_x_2666) ;  /* 0x000040e27f007947 */ /* 0x000fea000b800000 */
[----:B------:R0:W1:Y:S02]  /*1700*/  SHFL.BFLY PT, R35, R54, 0x10, 0x1f ;  /* 0x0e001f0036237f89 */ /* 0x00006400000e0000 */
.L_x_2718:
        /* <DEDUP_REMOVED lines=9> */
.L_x_2719:
[----:B-1----:R-:W-:Y:S02]  /*17a0*/  FADD.FTZ R3, R35, R4 ;  /* 0x0000000423037221 */ /* 0x002fe40000010000 */
.L_x_2663:
[----:B------:R-:W-:Y:S05]  /*17b0*/  BSYNC B0 ;  /* 0x0000000000007941 */ /* 0x000fea0003800000 */
.L_x_2662:
[----:B------:R-:W-:Y:S01]  /*17c0*/  ISETP.NE.AND P0, PT, R16, RZ, PT ;  /* 0x000000ff1000720c */ /* 0x000fe20003f05270 */
[----:B0-----:R-:W-:-:S05]  /*17d0*/  IMAD.U32 R4, RZ, RZ, UR43 ;  /* 0x0000002bff047e24 */ /* 0x001fca000f8e00ff */
[----:B------:R-:W-:-:S05]  /*17e0*/  IADD3 R4, -R4, UR40, RZ ;  /* 0x0000002804047c10 */ /* 0x000fca000fffe1ff */
[----:B------:R-:W-:Y:S02]  /*17f0*/  IMAD.SHL.U32 R0, R4, 0x4, RZ ;  /* 0x0000000404007824 */ /* 0x000fe400078e00ff */
        /* <DEDUP_REMOVED lines=17> */
.L_x_2669:
[----:B------:R0:W-:Y:S02]  /*1910*/  STS [R0+0x110], R5 ;  /* 0x0001100500007388 */ /* 0x0001e40000000800 */
.L_x_2668:
[----:B------:R-:W-:Y:S02]  /*1920*/  WARPSYNC 0xffffffff ;  /* 0xffffffff00007948 */ /* 0x000fe40003800000 */
[----:B------:R-:W-:Y:S01]  /*1930*/  IADD3 R4, R4, 0x7, RZ ;  /* 0x0000000704047810 */ /* 0x000fe20007ffe0ff */
[----:B------:R-:W-:Y:S01]  /*1940*/  ULDC UR4, c[0x0][0x1d0] ;  /* 0x0000740000047ab9 */ /* 0x000fe20000000800 */
[----:B------:R-:W-:Y:S01]  /*1950*/  SHF.R.S32.HI R3, RZ, 0x1f, R16 ;  /* 0x0000001fff037819 */ /* 0x000fe20000011410 */
[----:B------:R-:W-:Y:S01]  /*1960*/  UIMAD UR44, UR44, UR4, UR46 ;  /* 0x000000042c2c72a4 */ /* 0x000fe2000f8e022e */
[----:B------:R-:W-:Y:S01]  /*1970*/  SHF.R.S32.HI R7, RZ, 0x1f, R4 ;  /* 0x0000001fff077819 */ /* 0x000fe20000011404 */
[----:B------:R-:W-:Y:S01]  /*1980*/  BAR.SYNC.DEFER_BLOCKING 0x0 ;  /* 0x0000000000007b1d */ /* 0x000fe20000010000 */
[----:B------:R-:W-:Y:S01]  /*1990*/  LEA.HI R3, R3, R16, RZ, 0x2 ;  /* 0x0000001003037211 */ /* 0x000fe200078f10ff */
[----:B------:R-:W-:Y:S01]  /*19a0*/  UIMAD UR44, UR44, 0x30, URZ ;  /* 0x000000302c2c78a4 */ /* 0x000fe2000f8e023f */
[----:B------:R-:W-:-:S02]  /*19b0*/  LEA.HI R7, R7, R4, RZ, 0x3 ;  /* 0x0000000407077211 */ /* 0x000fc400078f18ff */
[----:B-1----:R-:W-:Y:S01]  /*19c0*/  LEA.HI.SX32 R25, R3, UR43, 0x1e ;  /* 0x0000002b03197c11 */ /* 0x002fe2000f8ff2ff */
[----:B------:R-:W-:Y:S01]  /*19d0*/  BSSY B0, `(.L_x_2670) ;  /* 0x0000105000007945 */ /* 0x000fe20003800000 */
[----:B------:R-:W-:-:S04]  /*19e0*/  LOP3.LUT R4, R7, 0xfffffff8, RZ, 0xc0, !PT ;  /* 0xfffffff807047812 */ /* 0x000fc800078ec0ff */
[----:B------:R-:W-:-:S04]  /*19f0*/  IADD3 R4, R4, UR43, RZ ;  /* 0x0000002b04047c10 */ /* 0x000fc8000fffe0ff */
[----:B------:R-:W-:-:S13]  /*1a00*/  ISETP.GE.AND P0, PT, R25, R4, PT ;  /* 0x000000041900720c */ /* 0x000fda0003f06270 */
[----:B------:R-:W-:Y:S05]  /*1a10*/  @P0 BRA `(.L_x_2671) ;  /* 0x0000100000000947 */ /* 0x000fea0003800000 */
[----:B------:R-:W-:Y:S01]  /*1a20*/  LOP3.LUT R3, R3, 0xfffffffc, RZ, 0xc0, !PT ;  /* 0xfffffffc03037812 */ /* 0x000fe200078ec0ff */
[----:B--2---:R-:W-:Y:S01]  /*1a30*/  IMAD.U32 R23, RZ, RZ, UR46 ;  /* 0x0000002eff177e24 */ /* 0x004fe2000f8e00ff */
[----:B------:R-:W-:Y:S01]  /*1a40*/  MOV R31, UR46 ;  /* 0x0000002e001f7c02 */ /* 0x000fe20008000f00 */
[----:B------:R-:W-:Y:S01]  /*1a50*/  IMAD.MOV.U32 R24, RZ, RZ, c[0x0][0x220] ;  /* 0x00008800ff187624 */ /* 0x000fe200078e00ff */
[----:B------:R-:W-:Y:S01]  /*1a60*/  IADD3 R3, -R3, R16, RZ ;  /* 0x0000001003037210 */ /* 0x000fe20007ffe1ff */
[----:B------:R-:W-:Y:S02]  /*1a70*/  IMAD.MOV.U32 R28, RZ, RZ, c[0x0][0x1e8] ;  /* 0x00007a00ff1c7624 */ /* 0x000fe400078e00ff */
[----:B------:R-:W-:Y:S02]  /*1a80*/  IMAD R23, R23, R24, UR40 ;  /* 0x0000002817177e24 */ /* 0x000fe4000f8e0218 */
[----:B------:R1:W2:Y:S01]  /*1a90*/  LDS R6, [R3.X4+0x10] ;  /* 0x0000100003067984 */ /* 0x0002a20000004800 */
[----:B------:R-:W-:Y:S01]  /*1aa0*/  IMAD.U32 R24, RZ, RZ, UR44 ;  /* 0x0000002cff187e24 */ /* 0x000fe2000f8e00ff */
[----:B------:R-:W-:Y:S01]  /*1ab0*/  IADD3 R28, R28, c[0x0][0x210], RZ ;  /* 0x000084001c1c7a10 */ /* 0x000fe20007ffe0ff */
[----:B------:R-:W-:Y:S01]  /*1ac0*/  IMAD.MOV.U32 R26, RZ, RZ, c[0x0][0x1d4] ;  /* 0x00007500ff1a7624 */ /* 0x000fe200078e00ff */
[----:B------:R1:W3:Y:S01]  /*1ad0*/  LDS R7, [R3.X4+0x20] ;  /* 0x0000200003077984 */ /* 0x0002e20000004800 */
[----:B------:R-:W-:-:S02]  /*1ae0*/  IMAD R24, R24, c[0x0][0x1d4], R3 ;  /* 0x0000750018187a24 */ /* 0x000fc400078e0203 */
[----:B------:R-:W-:Y:S01]  /*1af0*/  IMAD.MOV.U32 R30, RZ, RZ, 0x4 ;  /* 0x00000004ff1e7424 */ /* 0x000fe200078e00ff */
[----:B------:R1:W4:Y:S01]  /*1b00*/  LDS R8, [R3.X4+0x30] ;  /* 0x0000300003087984 */ /* 0x0003220000004800 */
[----:B------:R-:W-:Y:S01]  /*1b10*/  IMAD R26, R26, 0x30, RZ ;  /* 0x000000301a1a7824 */ /* 0x000fe200078e02ff */
[----:B------:R-:W-:Y:S01]  /*1b20*/  SHF.R.S32.HI R27, RZ, 0x1f, R24 ;  /* 0x0000001fff1b7819 */ /* 0x000fe20000011418 */
[----:B------:R-:W-:Y:S01]  /*1b30*/  IMAD.WIDE R30, R30, R31, c[0x0][0x228] ;  /* 0x00008a001e1e7625 */ /* 0x000fe200078e021f */
        /* <DEDUP_REMOVED lines=12> */
[----:B--234-:R1:W0:Y:S02]  /*1c00*/  LDS R22, [R3.X4+0x100] ;  /* 0x0001000003167984 */ /* 0x01c2240000004800 */
.L_x_2676:
[----:B------:R-:W-:Y:S01]  /*1c10*/  ISETP.NE.U32.AND P0, PT, RZ, c[0x0][0x200], PT ;  /* 0x00008000ff007a0c */ /* 0x000fe20003f05070 */
[----:B------:R-:W-:-:S02]  /*1c20*/  IMAD.U32 R34, RZ, RZ, UR45 ;  /* 0x0000002dff227e24 */ /* 0x000fc4000f8e00ff */
[----:B------:R-:W-:Y:S01]  /*1c30*/  IMAD.U32 R33, RZ, RZ, UR47 ;  /* 0x0000002fff217e24 */ /* 0x000fe2000f8e00ff */
[----:B------:R-:W-:-:S13]  /*1c40*/  ISETP.NE.AND.EX P0, PT, RZ, c[0x0][0x204], PT, P0 ;  /* 0x00008100ff007a0c */ /* 0x000fda0003f05300 */
[----:B------:R-:W-:Y:S02]  /*1c50*/  @P0 IADD3 R34, P1, P2, R25, c[0x0][0x200], R34 ;  /* 0x0000800019220a10 */ /* 0x000fe40007a3e022 */
[----:B------:R-:W-:-:S04]  /*1c60*/  @P0 SHF.R.S32.HI R32, RZ, 0x1f, R25 ;  /* 0x0000001fff200819 */ /* 0x000fc80000011419 */
[----:B------:R-:W-:-:S05]  /*1c70*/  @P0 IADD3.X R35, R32, c[0x0][0x204], R33, P1, P2 ;  /* 0x0000810020230a10 */ /* 0x000fca0000fe4421 */
[----:B------:R-:W2:Y:S01]  /*1c80*/  @P0 LDG.E.U8 R34, [R34.64] ;  /* 0x0000002422220981 */ /* 0x000ea2000c1e1100 */
[----:B------:R-:W-:Y:S02]  /*1c90*/  IABS R51, c[0x0][0x1d4] ;  /* 0x0000750000337a13 */ /* 0x000fe40000000000 */
[----:B------:R-:W-:Y:S02]  /*1ca0*/  ISETP.GE.AND P2, PT, R25, RZ, PT ;  /* 0x000000ff1900720c */ /* 0x000fe40003f46270 */
[----:B------:R-:W3:Y:S08]  /*1cb0*/  I2F.RP R53, R51 ;  /* 0x0000003300357306 */ /* 0x000ef00000209400 */
[----:B---3--:R-:W3:Y:S02]  /*1cc0*/  MUFU.RCP R53, R53 ;  /* 0x0000003500357308 */ /* 0x008ee40000001000 */
[----:B---3--:R-:W-:-:S06]  /*1cd0*/  IADD3 R33, R53, 0xffffffe, RZ ;  /* 0x0ffffffe35217810 */ /* 0x008fcc0007ffe0ff */
[----:B------:R-:W3:Y:S02]  /*1ce0*/  F2I.FTZ.U32.TRUNC.NTZ R33, R33 ;  /* 0x0000002100217305 */ /* 0x000ee4000021f000 */
[----:B---3--:R-:W-:-:S04]  /*1cf0*/  IMAD.MOV R32, RZ, RZ, -R33 ;  /* 0x000000ffff207224 */ /* 0x008fc800078e0a21 */
[----:B------:R-:W-:Y:S02]  /*1d00*/  IMAD R55, R32, R51, RZ ;  /* 0x0000003320377224 */ /* 0x000fe400078e02ff */
[----:B------:R-:W-:-:S04]  /*1d10*/  IMAD.MOV.U32 R32, RZ, RZ, RZ ;  /* 0x000000ffff207224 */ /* 0x000fc800078e00ff */
[----:B------:R-:W-:Y:S01]  /*1d20*/  IMAD.HI.U32 R55, R33, R55, R32 ;  /* 0x0000003721377227 */ /* 0x000fe200078e0020 */
[----:B--2---:R-:W-:Y:S02]  /*1d30*/  ISETP.NE.AND P0, PT, R34, RZ, P0 ;  /* 0x000000ff2200720c */ /* 0x004fe40000705270 */
[----:B------:R-:W-:-:S05]  /*1d40*/  IABS R34, R25 ;  /* 0x0000001900227213 */ /* 0x000fca0000000000 */
[----:B------:R-:W-:-:S04]  /*1d50*/  IMAD.HI.U32 R32, R55, R34, RZ ;  /* 0x0000002237207227 */ /* 0x000fc800078e00ff */
[----:B------:R-:W-:-:S04]  /*1d60*/  IMAD.MOV R32, RZ, RZ, -R32 ;  /* 0x000000ffff207224 */ /* 0x000fc800078e0a20 */
[----:B------:R-:W-:-:S05]  /*1d70*/  IMAD R32, R51, R32, R34 ;  /* 0x0000002033207224 */ /* 0x000fca00078e0222 */
[----:B------:R-:W-:-:S13]  /*1d80*/  ISETP.GT.U32.AND P1, PT, R51, R32, PT ;  /* 0x000000203300720c */ /* 0x000fda0003f24070 */
[----:B------:R-:W-:-:S05]  /*1d90*/  @!P1 IMAD.IADD R32, R32, 0x1, -R51 ;  /* 0x0000000120209824 */ /* 0x000fca00078e0a33 */
[----:B------:R-:W-:-:S13]  /*1da0*/  ISETP.GT.U32.AND P1, PT, R51, R32, PT ;  /* 0x000000203300720c */ /* 0x000fda0003f24070 */
[----:B------:R-:W-:Y:S02]  /*1db0*/  @!P1 IADD3 R32, R32, -R51, RZ ;  /* 0x8000003320209210 */ /* 0x000fe40007ffe0ff */
[----:B------:R-:W-:-:S03]  /*1dc0*/  ISETP.NE.AND P1, PT, RZ, c[0x0][0x1d4], PT ;  /* 0x00007500ff007a0c */ /* 0x000fc60003f25270 */
[----:B------:R-:W-:-:S04]  /*1dd0*/  IMAD.MOV.U32 R51, RZ, RZ, R32 ;  /* 0x000000ffff337224 */ /* 0x000fc800078e0020 */
[----:B------:R-:W-:Y:S01]  /*1de0*/  @!P2 IMAD.MOV R51, RZ, RZ, -R51 ;  /* 0x000000ffff33a224 */ /* 0x000fe200078e0a33 */
[----:B------:R-:W-:-:S04]  /*1df0*/  ISETP.GE.AND P2, PT, R25, UR40, PT ;  /* 0x0000002819007c0c */ /* 0x000fc8000bf46270 */
[----:B------:R-:W-:Y:S02]  /*1e00*/  FSEL R29, R29, RZ, P2 ;  /* 0x000000ff1d1d7208 */ /* 0x000fe40001000000 */
[----:B------:R-:W-:Y:S02]  /*1e10*/  @!P1 LOP3.LUT R51, RZ, c[0x0][0x1d4], RZ, 0x33, !PT ;  /* 0x00007500ff339a12 */ /* 0x000fe400078e33ff */
[----:B------:R-:W-:-:S03]  /*1e20*/  ISETP.GE.AND P1, PT, R25, UR40, PT ;  /* 0x0000002819007c0c */ /* 0x000fc6000bf26270 */
[----:B------:R-:W-:-:S05]  /*1e30*/  IMAD.SHL.U32 R33, R51, 0x4, RZ ;  /* 0x0000000433217824 */ /* 0x000fca00078e00ff */
[----:B------:R-:W-:Y:S02]  /*1e40*/  ISETP.GE.OR P3, PT, R33, R26, P1 ;  /* 0x0000001a2100720c */ /* 0x000fe40000f66670 */
[----:B------:R-:W-:-:S11]  /*1e50*/  IADD3 R51, R51, c[0x0][0x1d4], RZ ;  /* 0x0000750033337a10 */ /* 0x000fd60007ffe0ff */
[----:B------:R-:W-:-:S04]  /*1e60*/  @!P3 IADD3 R32, P4, R24, R33, RZ ;  /* 0x000000211820b210 */ /* 0x000fc80007f9e0ff */
[----:B------:R-:W-:Y:S02]  /*1e70*/  @!P3 LEA.HI.X.SX32 R33, R33, R27, 0x1, P4 ;  /* 0x0000001b2121b211 */ /* 0x000fe400020f0eff */
[----:B------:R-:W-:Y:S01]  /*1e80*/  @!P3 LEA R34, P4, R32, c[0x0][0x198], 0x2 ;  /* 0x000066002022ba11 */ /* 0x000fe200078810ff */
[----:B------:R-:W-:-:S03]  /*1e90*/  IMAD.SHL.U32 R53, R51, 0x4, RZ ;  /* 0x0000000433357824 */ /* 0x000fc600078e00ff */
[----:B------:R-:W-:-:S05]  /*1ea0*/  @!P3 LEA.HI.X R35, R32, c[0x0][0x19c], R33, 0x2, P4 ;  /* 0x000067002023ba11 */ /* 0x000fca00020f1421 */
[----:B------:R2:W3:Y:S01]  /*1eb0*/  @!P3 LDG.E R29, [R34.64] ;  /* 0x00000024221db981 */ /* 0x0004e2000c1e1900 */
[----:B------:R-:W-:Y:S02]  /*1ec0*/  ISETP.GE.OR P3, PT, R53, R26, P1 ;  /* 0x0000001a3500720c */ /* 0x000fe40000f66670 */
[----:B------:R-:W-:Y:S02]  /*1ed0*/  IADD3 R51, R51, c[0x0][0x1d4], RZ ;  /* 0x0000750033337a10 */ /* 0x000fe40007ffe0ff */
[----:B------:R-:W-:-:S09]  /*1ee0*/  FSEL R36, R36, RZ, P2 ;  /* 0x000000ff24247208 */ /* 0x000fd20001000000 */
[----:B------:R-:W-:-:S04]  /*1ef0*/  @!P3 IADD3 R33, P4, R24, R53, RZ ;  /* 0x000000351821b210 */ /* 0x000fc80007f9e0ff */
[----:B------:R-:W-:Y:S02]  /*1f00*/  @!P3 LEA.HI.X.SX32 R54, R53, R27, 0x1, P4 ;  /* 0x0000001b3536b211 */ /* 0x000fe400020f0eff */
[----:B------:R-:W-:Y:S01]  /*1f10*/  @!P3 LEA R32, P4, R33, c[0x0][0x198], 0x2 ;  /* 0x000066002120ba11 */ /* 0x000fe200078810ff */
[----:B------:R-:W-:-:S03]  /*1f20*/  IMAD.SHL.U32 R53, R51, 0x4, RZ ;  /* 0x0000000433357824 */ /* 0x000fc600078e00ff */
[----:B------:R-:W-:-:S05]  /*1f30*/  @!P3 LEA.HI.X R33, R33, c[0x0][0x19c], R54, 0x2, P4 ;  /* 0x000067002121ba11 */ /* 0x000fca00020f1436 */
[----:B------:R4:W5:Y:S01]  /*1f40*/  @!P3 LDG.E R36, [R32.64] ;  /* 0x000000242024b981 */ /* 0x000962000c1e1900 */
[----:B------:R-:W-:Y:S02]  /*1f50*/  ISETP.GE.OR P3, PT, R53, R26, P1 ;  /* 0x0000001a3500720c */ /* 0x000fe40000f66670 */
[----:B------:R-:W-:Y:S02]  /*1f60*/  IADD3 R51, R51, c[0x0][0x1d4], RZ ;  /* 0x0000750033337a10 */ /* 0x000fe40007ffe0ff */
[----:B------:R-:W-:-:S09]  /*1f70*/  FSEL R37, R37, RZ, P2 ;  /* 0x000000ff25257208 */ /* 0x000fd20001000000 */
[----:B--2---:R-:W-:-:S04]  /*1f80*/  @!P3 IADD3 R35, P4, R24, R53, RZ ;  /* 0x000000351823b210 */ /* 0x004fc80007f9e0ff */
        /* <DEDUP_REMOVED lines=8> */
[----:B----4-:R-:W-:-:S04]  /*2010*/  @!P3 IADD3 R33, P4, R24, R53, RZ ;  /* 0x000000351821b210 */ /* 0x010fc80007f9e0ff */
[----:B------:R-:W-:Y:S02]  /*2020*/  @!P3 LEA.HI.X.SX32 R54, R53, R27, 0x1, P4 ;  /* 0x0000001b3536b211 */ /* 0x000fe400020f0eff */
[----:B------:R-:W-:Y:S02]  /*2030*/  @!P3 LEA R32, P4, R33, c[0x0][0x198], 0x2 ;  /* 0x000066002120ba11 */ /* 0x000fe400078810ff */
[----:B------:R-:W-:Y:S02]  /*2040*/  SHF.L.U32 R53, R51, 0x2, RZ ;  /* 0x0000000233357819 */ /* 0x000fe400000006ff */
[----:B------:R-:W-:-:S05]  /*2050*/  @!P3 LEA.HI.X R33, R33, c[0x0][0x19c], R54, 0x2, P4 ;  /* 0x000067002121ba11 */ /* 0x000fca00020f1436 */
[----:B------:R4:W3:Y:S01]  /*2060*/  @!P3 LDG.E R38, [R32.64] ;  /* 0x000000242026b981 */ /* 0x0008e2000c1e1900 */
        /* <DEDUP_REMOVED lines=56> */
[----:B-1----:R-:W-:-:S09]  /*23f0*/  FSEL R3, R3, RZ, P2 ;  /* 0x000000ff03037208 */ /* 0x002fd20001000000 */
[----:B--2---:R-:W-:-:S04]  /*2400*/  @!P3 IADD3 R35, P4, R24, R53, RZ ;  /* 0x000000351823b210 */ /* 0x004fc80007f9e0ff */
[----:B------:R-:W-:Y:S02]  /*2410*/  @!P3 LEA.HI.X.SX32 R54, R53, R27, 0x1, P4 ;  /* 0x0000001b3536b211 */ /* 0x000fe400020f0eff */
[----:B------:R-:W-:Y:S02]  /*2420*/  @!P3 LEA R34, P4, R35, c[0x0][0x198], 0x2 ;  /* 0x000066002322ba11 */ /* 0x000fe400078810ff */
[----:B------:R-:W-:Y:S02]  /*2430*/  SHF.L.U32 R53, R51, 0x2, RZ ;  /* 0x0000000233357819 */ /* 0x000fe400000006ff */
[----:B------:R-:W-:-:S05]  /*2440*/  @!P3 LEA.HI.X R35, R35, c[0x0][0x19c], R54, 0x2, P4 ;  /* 0x000067002323ba11 */ /* 0x000fca00020f1436 */
[----:B------:R1:W2:Y:S01]  /*2450*/  @!P3 LDG.E R3, [R34.64] ;  /* 0x000000242203b981 */ /* 0x0002a2000c1e1900 */
        /* <DEDUP_REMOVED lines=8> */
[----:B------:R4:W2:Y:S01]  /*24e0*/  @!P3 LDG.E R48, [R32.64] ;  /* 0x000000242030b981 */ /* 0x0008a2000c1e1900 */
[----:B------:R-:W-:Y:S02]  /*24f0*/  ISETP.GE.OR P3, PT, R53, R26, P1 ;  /* 0x0000001a3500720c */ /* 0x000fe40000f66670 */
[----:B------:R-:W-:Y:S02]  /*2500*/  IADD3 R51, R51, c[0x0][0x1d4], RZ ;  /* 0x0000750033337a10 */ /* 0x000fe40007ffe0ff */
[----:B------:R-:W-:-:S09]  /*2510*/  FSEL R50, R50, RZ, P2 ;  /* 0x000000ff32327208 */ /* 0x000fd20001000000 */
[----:B-1----:R-:W-:-:S04]  /*2520*/  @!P3 IADD3 R35, P4, R24, R53, RZ ;  /* 0x000000351823b210 */ /* 0x002fc80007f9e0ff */
        /* <DEDUP_REMOVED lines=15> */
[----:B-1----:R-:W-:Y:S02]  /*2620*/  IADD3 R34, R51, c[0x0][0x1d4], RZ ;  /* 0x0000750033227a10 */ /* 0x002fe40007ffe0ff */
[----:B------:R-:W-:-:S03]  /*2630*/  FSEL R52, R52, RZ, P2 ;  /* 0x000000ff34347208 */ /* 0x000fc60001000000 */
[----:B------:R-:W-:-:S05]  /*2640*/  IMAD.SHL.U32 R51, R34, 0x4, RZ ;  /* 0x0000000422337824 */ /* 0x000fca00078e00ff */
[----:B------:R-:W-:Y:S02]  /*2650*/  ISETP.GE.OR P1, PT, R51, R26, P1 ;  /* 0x0000001a3300720c */ /* 0x000fe40000f26670 */
[----:B------:R-:W-:-:S04]  /*2660*/  @!P3 IADD3 R35, P4, R24, R53, RZ ;  /* 0x000000351823b210 */ /* 0x000fc80007f9e0ff */
[----:B------:R-:W-:Y:S02]  /*2670*/  @!P3 LEA.HI.X.SX32 R54, R53, R27, 0x1, P4 ;  /* 0x0000001b3536b211 */ /* 0x000fe400020f0eff */
[----:B------:R-:W-:-:S04]  /*2680*/  @!P3 LEA R34, P4, R35, c[0x0][0x198], 0x2 ;  /* 0x000066002322ba11 */ /* 0x000fc800078810ff */
[----:B------:R-:W-:-:S05]  /*2690*/  @!P3 LEA.HI.X R35, R35, c[0x0][0x19c], R54, 0x2, P4 ;  /* 0x000067002323ba11 */ /* 0x000fca00020f1436 */
[----:B------:R-:W2:Y:S01]  /*26a0*/  @!P3 LDG.E R52, [R34.64] ;  /* 0x000000242234b981 */ /* 0x000ea2000c1e1900 */
[----:B----4-:R-:W-:Y:S02]  /*26b0*/  @!P1 IADD3 R33, P3, R24, R51, RZ ;  /* 0x0000003318219210 */ /* 0x010fe40007f7e0ff */
[----:B------:R-:W-:Y:S02]  /*26c0*/  FSEL R49, R49, RZ, P2 ;  /* 0x000000ff31317208 */ /* 0x000fe40001000000 */
[----:B------:R-:W-:Y:S02]  /*26d0*/  @!P1 LEA.HI.X.SX32 R54, R51, R27, 0x1, P3 ;  /* 0x0000001b33369211 */ /* 0x000fe400018f0eff */
[----:B------:R-:W-:-:S04]  /*26e0*/  @!P1 LEA R32, P3, R33, c[0x0][0x198], 0x2 ;  /* 0x0000660021209a11 */ /* 0x000fc800078610ff */
[----:B------:R-:W-:-:S05]  /*26f0*/  @!P1 LEA.HI.X R33, R33, c[0x0][0x19c], R54, 0x2, P3 ;  /* 0x0000670021219a11 */ /* 0x000fca00018f1436 */
[----:B------:R-:W4:Y:S01]  /*2700*/  @!P1 LDG.E R49, [R32.64] ;  /* 0x0000002420319981 */ /* 0x000f22000c1e1900 */
[----:B-----5:R-:W-:-:S04]  /*2710*/  FMUL.FTZ R51, R7, R36 ;  /* 0x0000002407337220 */ /* 0x020fc80000410000 */
[----:B---3--:R-:W-:-:S04]  /*2720*/  FFMA.FTZ R51, R6, R29, R51 ;  /* 0x0000001d06337223 */ /* 0x008fc80000010033 */
[----:B------:R-:W-:-:S04]  /*2730*/  FFMA.FTZ R51, R8, R37, R51 ;  /* 0x0000002508337223 */ /* 0x000fc80000010033 */
[----:B0-----:R-:W-:-:S04]  /*2740*/  FFMA.FTZ R51, R9, R38, R51 ;  /* 0x0000002609337223 */ /* 0x001fc80000010033 */
[----:B------:R-:W-:-:S04]  /*2750*/  FFMA.FTZ R51, R10, R39, R51 ;  /* 0x000000270a337223 */ /* 0x000fc80000010033 */
[----:B------:R-:W-:-:S04]  /*2760*/  FFMA.FTZ R51, R11, R40, R51 ;  /* 0x000000280b337223 */ /* 0x000fc80000010033 */
[----:B------:R-:W-:-:S04]  /*2770*/  FFMA.FTZ R51, R12, R41, R51 ;  /* 0x000000290c337223 */ /* 0x000fc80000010033 */
[----:B------:R-:W-:-:S04]  /*2780*/  FFMA.FTZ R51, R13, R42, R51 ;  /* 0x0000002a0d337223 */ /* 0x000fc80000010033 */
[----:B------:R-:W-:-:S04]  /*2790*/  FFMA.FTZ R51, R14, R43, R51 ;  /* 0x0000002b0e337223 */ /* 0x000fc80000010033 */
[----:B------:R-:W-:-:S04]  /*27a0*/  FFMA.FTZ R51, R15, R46, R51 ;  /* 0x0000002e0f337223 */ /* 0x000fc80000010033 */
[----:B--2---:R-:W-:-:S04]  /*27b0*/  FFMA.FTZ R51, R18, R3, R51 ;  /* 0x0000000312337223 */ /* 0x004fc80000010033 */
[----:B------:R-:W-:-:S04]  /*27c0*/  FFMA.FTZ R51, R17, R48, R51 ;  /* 0x0000003011337223 */ /* 0x000fc80000010033 */
[----:B------:R-:W-:-:S04]  /*27d0*/  FFMA.FTZ R51, R19, R50, R51 ;  /* 0x0000003213337223 */ /* 0x000fc80000010033 */
[----:B------:R-:W-:-:S04]  /*27e0*/  FFMA.FTZ R51, R20, R47, R51 ;  /* 0x0000002f14337223 */ /* 0x000fc80000010033 */
[----:B------:R-:W-:-:S04]  /*27f0*/  FFMA.FTZ R51, R21, R52, R51 ;  /* 0x0000003415337223 */ /* 0x000fc80000010033 */
[----:B----4-:R-:W-:Y:S01]  /*2800*/  FFMA.FTZ R54, R22, R49, R51 ;  /* 0x0000003116367223 */ /* 0x010fe20000010033 */
[----:B------:R-:W-:Y:S05]  /*2810*/  BRA.DIV ~URZ, `(.L_x_2672) ;  /* 0x000031b27f007947 */ /* 0x000fea000b800000 */
[----:B------:R0:W1:Y:S02]  /*2820*/  SHFL.BFLY PT, R35, R54, 0x2, 0x1f ;  /* 0x0c401f0036237f89 */ /* 0x00006400000e0000 */
.L_x_2720:
[----:B01----:R-:W-:Y:S01]  /*2830*/  FADD.FTZ R54, R54, R35 ;  /* 0x0000002336367221 */ /* 0x003fe20000010000 */
[----:B------:R-:W-:Y:S05]  /*2840*/  BRA.DIV ~URZ, `(.L_x_2673) ;  /* 0x000031e27f007947 */ /* 0x000fea000b800000 */
[----:B------:R0:W1:Y:S02]  /*2850*/  SHFL.BFLY PT, R35, R54, 0x1, 0x1f ;  /* 0x0c201f0036237f89 */ /* 0x00006400000e0000 */
.L_x_2721:
        /* <DEDUP_REMOVED lines=15> */
[----:B0-----:R-:W-:Y:S01]  /*2950*/  @P1 SEL R54, RZ, UR39, P3 ;  /* 0x00000027ff361c07 */ /* 0x001fe20009800000 */
[----:B------:R-:W-:-:S03]  /*2960*/  FMUL.FTZ R34, R35, c[0x0][0x1f0] ;  /* 0x00007c0023227a20 */ /* 0x000fc60000410000 */
[----:B------:R-:W-:-:S04]  /*2970*/  @P1 IADD3 R54, R54, -UR40, R25 ;  /* 0x8000002836361c10 */ /* 0x000fc8000fffe019 */
[----:B------:R-:W2:Y:S01]  /*2980*/  @P1 I2F R35, R54 ;  /* 0x0000003600231306 */ /* 0x000ea20000201400 */
[----:B---3--:R-:W-:Y:S01]  /*2990*/  @P2 FADD.FTZ R34, R34, R33 ;  /* 0x0000002122222221 */ /* 0x008fe20000010000 */
[----:B------:R-:W-:-:S03]  /*29a0*/  IADD3 R33, R25, -UR43, RZ ;  /* 0x8000002b19217c10 */ /* 0x000fc6000fffe0ff */
[----:B--2---:R-:W-:-:S05]  /*29b0*/  @P1 FFMA.FTZ R34, R35, R51, R34 ;  /* 0x0000003323221223 */ /* 0x004fca0000010022 */
[----:B------:R0:W-:Y:S01]  /*29c0*/  STS [R33.X4+0x110], R34 ;  /* 0x0001102221007388 */ /* 0x0001e20000004800 */
[----:B------:R-:W-:-:S03]  /*29d0*/  @!P0 FMNMX.FTZ R5, R5, R34, !PT ;  /* 0x0000002205058209 */ /* 0x000fc60007810000 */
.L_x_2675:
[----:B------:R-:W-:Y:S05]  /*29e0*/  BSYNC B1 ;  /* 0x0000000000017941 */ /* 0x000fea0003800000 */
.L_x_2674:
[----:B------:R-:W-:-:S04]  /*29f0*/  IADD3 R25, R25, 0x10, RZ ;  /* 0x0000001019197810 */ /* 0x000fc80007ffe0ff */
[----:B------:R-:W-:-:S13]  /*2a00*/  ISETP.GE.AND P0, PT, R25, R4, PT ;  /* 0x000000041900720c */ /* 0x000fda0003f06270 */
[----:B0-----:R-:W-:Y:S05]  /*2a10*/  @!P0 BRA `(.L_x_2676) ;  /* 0xfffff1f000008947 */ /* 0x001fea000383ffff */
.L_x_2671:
[----:B------:R-:W-:Y:S05]  /*2a20*/  BSYNC B0 ;  /* 0x0000000000007941 */ /* 0x000fea0003800000 */
.L_x_2670:
[----:B------:R-:W1:Y:S02]  /*2a30*/  S2R R6, SR_TID.X ;  /* 0x0000000000067919 */ /* 0x000e640000002100 */
[----:B-1----:R-:W-:Y:S01]  /*2a40*/  SHF.R.S32.HI R7, RZ, 0x1f, R6 ;  /* 0x0000001fff077819 */ /* 0x002fe20000011406 */
[----:B------:R-:W-:Y:S05]  /*2a50*/  BRA.DIV ~URZ, `(.L_x_2677) ;  /* 0x000030327f007947 */ /* 0x000fea000b800000 */
[----:B------:R1:W3:Y:S02]  /*2a60*/  SHFL.BFLY PT, R35, R5, 0x10, 0x1f ;  /* 0x0e001f0005237f89 */ /* 0x0002e400000e0000 */
.L_x_2722:
[----:B---3--:R-:W-:Y:S01]  /*2a70*/  FMNMX.FTZ R54, R35, R5, !PT ;  /* 0x0000000523367209 */ /* 0x008fe20007810000 */
[----:B------:R-:W-:Y:S05]  /*2a80*/  BRA.DIV ~URZ, `(.L_x_2678) ;  /* 0x000030727f007947 */ /* 0x000fea000b800000 */
[----:B------:R-:W3:Y:S02]  /*2a90*/  SHFL.BFLY PT, R3, R54, 0x8, 0x1f ;  /* 0x0d001f0036037f89 */ /* 0x000ee400000e0000 */
[----:B---3--:R-:W-:-:S05]  /*2aa0*/  FMNMX.FTZ R3, R54, R3, !PT ;  /* 0x0000000336037209 */ /* 0x008fca0007810000 */
[----:B------:R3:W4:Y:S02]  /*2ab0*/  SHFL.BFLY PT, R35, R3, 0x4, 0x1f ;  /* 0x0c801f0003237f89 */ /* 0x00072400000e0000 */
.L_x_2723:
        /* <DEDUP_REMOVED lines=10> */
[----:B------:R-:W-:Y:S01]  /*2b60*/  IMAD.MOV.U32 R7, RZ, RZ, RZ ;  /* 0x000000ffff077224 */ /* 0x000fe200078e00ff */
[----:B---3--:R-:W-:-:S03]  /*2b70*/  MOV R3, 0xff7fffff ;  /* 0xff7fffff00037802 */ /* 0x008fc60000000f00 */
[----:B------:R-:W1:Y:S01]  /*2b80*/  S2R R6, SR_TID.X ;  /* 0x0000000000067919 */ /* 0x000e620000002100 */
[----:B------:R-:W-:Y:S07]  /*2b90*/  BSSY B0, `(.L_x_2679) ;  /* 0x0000023000007945 */ /* 0x000fee0003800000 */
[----:B------:R-:W3:Y:S01]  /*2ba0*/  @!P0 LDS R3, [R5.X4] ;  /* 0x0000000005038984 */ /* 0x000ee20000004800 */
[----:B-1----:R-:W-:-:S04]  /*2bb0*/  IADD3 R6, R6, UR43, RZ ;  /* 0x0000002b06067c10 */ /* 0x002fc8000fffe0ff */
[----:B------:R-:W-:Y:S01]  /*2bc0*/  ISETP.GT.AND P1, PT, R6, UR40, PT ;  /* 0x0000002806007c0c */ /* 0x000fe2000bf24270 */
[----:B0--3--:R-:W0:Y:S02]  /*2bd0*/  SHFL.BFLY PT, R4, R3, 0x1, 0x1f ;  /* 0x0c201f0003047f89 */ /* 0x009e2400000e0000 */
[----:B0-----:R-:W-:-:S05]  /*2be0*/  FMNMX.FTZ R4, R4, R3, !PT ;  /* 0x0000000304047209 */ /* 0x001fca0007810000 */
[----:B------:R0:W1:Y:S05]  /*2bf0*/  SHFL.IDX PT, R9, R4, RZ, 0x1f ;  /* 0x00001fff04097589 */ /* 0x00006a00000e0000 */
[----:B------:R-:W-:Y:S05]  /*2c00*/  @P1 BRA `(.L_x_2680) ;  /* 0x000001b000001947 */ /* 0x000fea0003800000 */
[----:B------:R-:W-:Y:S01]  /*2c10*/  ISETP.NE.U32.AND P0, PT, RZ, c[0x0][0x200], PT ;  /* 0x00008000ff007a0c */ /* 0x000fe20003f05070 */
[----:B------:R-:W-:Y:S02]  /*2c20*/  IMAD.MOV.U32 R7, RZ, RZ, RZ ;  /* 0x000000ffff077224 */ /* 0x000fe400078e00ff */
[----:B------:R-:W-:Y:S01]  /*2c30*/  IMAD.MOV.U32 R3, RZ, RZ, R6 ;  /* 0x000000ffff037224 */ /* 0x000fe200078e0006 */
[----:B------:R-:W-:-:S08]  /*2c40*/  ISETP.NE.AND.EX P0, PT, RZ, c[0x0][0x204], PT, P0 ;  /* 0x00008100ff007a0c */ /* 0x000fd00003f05300 */
.L_x_2684:
        /* <DEDUP_REMOVED lines=9> */
[----:B------:R-:W3:Y:S02]  /*2ce0*/  LDG.E.U8 R4, [R4.64] ;  /* 0x0000002404047981 */ /* 0x000ee4000c1e1100 */
[----:B---3--:R-:W-:-:S13]  /*2cf0*/  ISETP.NE.AND P2, PT, R4, RZ, PT ;  /* 0x000000ff0400720c */ /* 0x008fda0003f45270 */
[----:B------:R-:W-:Y:S01]  /*2d00*/  @P2 IMAD.MOV.U32 R8, RZ, RZ, RZ ;  /* 0x000000ffff082224 */ /* 0x000fe200078e00ff */
[----:B------:R-:W-:Y:S05]  /*2d10*/  @P2 BRA `(.L_x_2683) ;  /* 0x0000004000002947 */ /* 0x000fea0003800000 */
.L_x_2682:
[----:B------:R-:W0:Y:S02]  /*2d20*/  LDS R4, [R11] ;  /* 0x000000000b047984 */ /* 0x000e240000000800 */
[----:B01----:R-:W-:-:S04]  /*2d30*/  FADD.FTZ R4, -R9, R4 ;  /* 0x0000000409047221 */ /* 0x003fc80000010100 */
[----:B------:R-:W-:-:S04]  /*2d40*/  FMUL.FTZ R4, R4, 1.4426950216293334961 ;  /* 0x3fb8aa3b04047820 */ /* 0x000fc80000410000 */
[----:B------:R0:W1:Y:S03]  /*2d50*/  MUFU.EX2 R8, R4 ;  /* 0x0000000400087308 */ /* 0x0000660000000800 */
.L_x_2683:
[----:B------:R-:W-:Y:S05]  /*2d60*/  BSYNC B1 ;  /* 0x0000000000017941 */ /* 0x000fea0003800000 */
.L_x_2681:
[----:B-1----:R1:W-:Y:S01]  /*2d70*/  STS [R11], R8 ;  /* 0x000000080b007388 */ /* 0x0023e20000000800 */
[----:B------:R-:W-:Y:S01]  /*2d80*/  IADD3 R3, R3, 0x40, RZ ;  /* 0x0000004003037810 */ /* 0x000fe20007ffe0ff */
[----:B------:R-:W-:-:S03]  /*2d90*/  FADD.FTZ R7, R8, R7 ;  /* 0x0000000708077221 */ /* 0x000fc60000010000 */
[----:B------:R-:W-:-:S13]  /*2da0*/  ISETP.GT.AND P2, PT, R3, UR40, PT ;  /* 0x0000002803007c0c */ /* 0x000fda000bf44270 */
[----:B-1----:R-:W-:Y:S05]  /*2db0*/  @!P2 BRA `(.L_x_2684) ;  /* 0xfffffe900000a947 */ /* 0x002fea000383ffff */
.L_x_2680:
[----:B------:R-:W-:Y:S05]  /*2dc0*/  BSYNC B0 ;  /* 0x0000000000007941 */ /* 0x000fea0003800000 */
.L_x_2679:
[----:B0-----:R-:W0:Y:S01]  /*2dd0*/  SHFL.BFLY PT, R4, R7, 0x10, 0x1f ;  /* 0x0e001f0007047f89 */ /* 0x001e2200000e0000 */
[----:B------:R-:W-:Y:S02]  /*2de0*/  ULDC.U8 UR4, c[0x0][0x26c] ;  /* 0x00009b0000047ab9 */ /* 0x000fe40000000000 */
[----:B------:R-:W-:Y:S01]  /*2df0*/  UMOV UR5, URZ ;  /* 0x0000003f00057c82 */ /* 0x000fe20008000000 */
[----:B------:R-:W3:Y:S04]  /*2e00*/  S2R R11, SR_TID.X ;  /* 0x00000000000b7919 */ /* 0x000ee80000002100 */
[----:B------:R-:W4:Y:S01]  /*2e10*/  S2R R12, SR_TID.X ;  /* 0x00000000000c7919 */ /* 0x000f220000002100 */
[----:B0-----:R-:W-:Y:S01]  /*2e20*/  FADD.FTZ R4, R4, R7 ;  /* 0x0000000704047221 */ /* 0x001fe20000010000 */
[----:B-1-3--:R-:W-:-:S04]  /*2e30*/  LOP3.LUT P0, R9, R11, 0x1f, RZ, 0xc0, !PT ;  /* 0x0000001f0b097812 */ /* 0x00afc8000780c0ff */
[----:B------:R-:W0:Y:S01]  /*2e40*/  SHFL.BFLY PT, R3, R4, 0x8, 0x1f ;  /* 0x0d001f0004037f89 */ /* 0x000e2200000e0000 */
[----:B------:R-:W-:Y:S02]  /*2e50*/  ISETP.GT.U32.AND P2, PT, R9, 0x1, PT ;  /* 0x000000010900780c */ /* 0x000fe40003f44070 */
[----:B----4-:R-:W-:-:S06]  /*2e60*/  SHF.R.S32.HI R13, RZ, 0x1f, R12 ;  /* 0x0000001fff0d7819 */ /* 0x010fcc000001140c */
[----:B------:R-:W-:-:S04]  /*2e70*/  @!P0 SHF.R.U32.HI R7, RZ, 0x3, R11 ;  /* 0x00000003ff078819 */ /* 0x000fc8000001160b */
        /* <DEDUP_REMOVED lines=14> */
[----:B0-----:R-:W-:-:S06]  /*2f60*/  FADD.FTZ R3, R3, R10 ;  /* 0x0000000a03037221 */ /* 0x001fcc0000010000 */
[----:B------:R-:W0:Y:S01]  /*2f70*/  SHFL.IDX PT, R3, R3, RZ, 0x1f ;  /* 0x00001fff03037589 */ /* 0x000e2200000e0000 */
        /* <DEDUP_REMOVED lines=11> */
.L_x_2685:
[----:B------:R-:W-:Y:S01]  /*3030*/  BSSY B0, `(.L_x_2686) ;  /* 0x0000011000007945 */ /* 0x000fe20003800000 */
[----:B------:R-:W-:Y:S05]  /*3040*/  @P1 BRA `(.L_x_2687) ;  /* 0x000000f000001947 */ /* 0x000fea0003800000 */
[----:B0-----:R-:W-:-:S04]  /*3050*/  FADD.FTZ R3, R3, 9.9999999747524270788e-07 ;  /* 0x358637bd03037421 */ /* 0x001fc80000010000 */
[----:B------:R0:W1:Y:S03]  /*3060*/  MUFU.RCP R10, R3 ;  /* 0x00000003000a7308 */ /* 0x0000660000001000 */
.L_x_2688:
[C---:B0-----:R-:W-:Y:S02]  /*3070*/  IADD3 R3, R6.reuse, -UR43, RZ ;  /* 0x8000002b06037c10 */ /* 0x041fe4000fffe0ff */
[C---:B------:R-:W-:Y:S02]  /*3080*/  @P0 IADD3 R7, P1, R6.reuse, UR4, RZ ;  /* 0x0000000406070c10 */ /* 0x040fe4000ff3e0ff */
[----:B------:R-:W-:Y:S01]  /*3090*/  LEA R9, R3, 0x110, 0x2 ;  /* 0x0000011003097811 */ /* 0x000fe200078e10ff */
[----:B------:R-:W0:Y:S01]  /*30a0*/  LDS R5, [R3.X4+0x110] ;  /* 0x0001100003057984 */ /* 0x000e220000004800 */
[C---:B------:R-:W-:Y:S02]  /*30b0*/  @P0 LEA.HI.X.SX32 R8, R6.reuse, UR5, 0x1, P1 ;  /* 0x0000000506080c11 */ /* 0x040fe400088f0eff */
[----:B------:R-:W-:Y:S02]  /*30c0*/  @P0 LEA R4, P1, R7, c[0x0][0x260], 0x2 ;  /* 0x0000980007040a11 */ /* 0x000fe400078210ff */
[----:B------:R-:W-:Y:S01]  /*30d0*/  IADD3 R6, R6, 0x40, RZ ;  /* 0x0000004006067810 */ /* 0x000fe20007ffe0ff */
[----:B01----:R-:W-:Y:S01]  /*30e0*/  FMUL.FTZ R11, R5, R10 ;  /* 0x0000000a050b7220 */ /* 0x003fe20000410000 */
[----:B------:R-:W-:-:S02]  /*30f0*/  @P0 LEA.HI.X R5, R7, c[0x0][0x264], R8, 0x2, P1 ;  /* 0x0000990007050a11 */ /* 0x000fc400008f1408 */
[----:B------:R-:W-:Y:S02]  /*3100*/  ISETP.GT.AND P1, PT, R6, UR40, PT ;  /* 0x0000002806007c0c */ /* 0x000fe4000bf24270 */
[----:B------:R0:W-:Y:S04]  /*3110*/  STS [R9], R11 ;  /* 0x0000000b09007388 */ /* 0x0001e80000000800 */
[----:B------:R0:W-:Y:S07]  /*3120*/  @P0 STG.E [R4.64], R11 ;  /* 0x0000000b04000986 */ /* 0x0001ee000c101924 */
[----:B------:R-:W-:Y:S05]  /*3130*/  @!P1 BRA `(.L_x_2688) ;  /* 0xffffff3000009947 */ /* 0x000fea000383ffff */
.L_x_2687:
[----:B------:R-:W-:Y:S05]  /*3140*/  BSYNC B0 ;  /* 0x0000000000007941 */ /* 0x000fea0003800000 */
.L_x_2686:
[----:B------:R-:W-:Y:S01]  /*3150*/  USHF.R.S32.HI UR4, URZ, 0x1f, UR40 ;  /* 0x0000001f3f047899 */ /* 0x000fe20008011428 */
[----:B------:R-:W-:Y:S01]  /*3160*/  LEA.HI R40, R13, R12, RZ, 0x4 ;  /* 0x0000000c0d287211 */ /* 0x000fe200078f20ff */
[----:B------:R-:W-:Y:S01]  /*3170*/  CS2R R14, SRZ ;  /* 0x00000000000e7805 */ /* 0x000fe2000001ff00 */
[----:B------:R-:W-:Y:S01]  /*3180*/  ISETP.EQ.U32.AND P0, PT, RZ, c[0x0][0x190], PT ;  /* 0x00006400ff007a0c */ /* 0x000fe20003f02070 */
[----:B------:R-:W-:Y:S01]  /*3190*/  ULEA.HI UR4, UR4, UR40, URZ, 0x2 ;  /* 0x0000002804047291 */ /* 0x000fe2000f8f103f */
[----:B0-----:R-:W-:-:S02]  /*31a0*/  LOP3.LUT R3, R40, 0xfffffff0, RZ, 0xc0, !PT ;  /* 0xfffffff028037812 */ /* 0x001fc400078ec0ff */
[----:B------:R-:W-:Y:S01]  /*31b0*/  SHF.R.S32.HI R40, RZ, 0x4, R40 ;  /* 0x00000004ff287819 */ /* 0x000fe20000011428 */
[----:B------:R-:W-:Y:S01]  /*31c0*/  ULOP3.LUT UR4, UR4, 0xfffffffc, URZ, 0xc0, !UPT ;  /* 0xfffffffc04047892 */ /* 0x000fe2000f8ec03f */
[----:B------:R-:W-:Y:S02]  /*31d0*/  IADD3 R3, -R3, R12, RZ ;  /* 0x0000000c03037210 */ /* 0x000fe40007ffe1ff */
[----:B------:R-:W-:Y:S01]  /*31e0*/  CS2R R12, SRZ ;  /* 0x00000000000c7805 */ /* 0x000fe2000001ff00 */
[----:B------:R-:W-:Y:S01]  /*31f0*/  UIADD3 UR4, -UR4, UR40, URZ ;  /* 0x0000002804047290 */ /* 0x000fe2000fffe13f */
[C---:B------:R-:W-:Y:S01]  /*3200*/  ISETP.GT.AND P2, PT, R3.reuse, 0xb, PT ;  /* 0x0000000b0300780c */ /* 0x040fe20003f44270 */
[----:B------:R-:W-:-:S04]  /*3210*/  IMAD.SHL.U32 R43, R3, 0x4, RZ ;  /* 0x00000004032b7824 */ /* 0x000fc800078e00ff */
[----:B------:R-:W-:-:S04]  /*3220*/  ISETP.NE.OR P1, PT, R40, UR4, P2 ;  /* 0x0000000428007c0c */ /* 0x000fc80009725670 */
[----:B------:R-:W-:-:S13]  /*3230*/  ISETP.EQ.OR.EX P0, PT, RZ, c[0x0][0x194], P1, P0 ;  /* 0x00006500ff007a0c */ /* 0x000fda0000f02700 */
[----:B------:R-:W0:Y:S01]  /*3240*/  @!P0 S2R R4, SR_CTAID.X ;  /* 0x0000000000048919 */ /* 0x000e220000002500 */
[----:B------:R-:W-:Y:S01]  /*3250*/  @!P0 IMAD.MOV.U32 R5, RZ, RZ, 0x4 ;  /* 0x00000004ff058424 */ /* 0x000fe200078e00ff */
[----:B------:R-:W-:Y:S01]  /*3260*/  BSSY B1, `(.L_x_2689) ;  /* 0x00001da000017945 */ /* 0x000fe20003800000 */
[----:B------:R-:W-:Y:S01]  /*3270*/  CS2R R30, SRZ ;  /* 0x00000000001e7805 */ /* 0x000fe2000001ff00 */
[----:B------:R-:W-:Y:S01]  /*3280*/  CS2R R28, SRZ ;  /* 0x00000000001c7805 */ /* 0x000fe2000001ff00 */
[----:B0-----:R-:W-:-:S04]  /*3290*/  @!P0 IMAD R4, R4, 0x30, R43 ;  /* 0x0000003004048824 */ /* 0x001fc800078e022b */
[----:B------:R-:W-:-:S05]  /*32a0*/  @!P0 IMAD.WIDE R4, R4, R5, c[0x0][0x190] ;  /* 0x0000640004048625 */ /* 0x000fca00078e0205 */
[----:B------:R0:W5:Y:S04]  /*32b0*/  @!P0 LDG.E.128 R12, [R4.64] ;  /* 0x00000024040c8981 */ /* 0x000168000c1e1d00 */
[----:B------:R-:W-:Y:S06]  /*32c0*/  BAR.SYNC.DEFER_BLOCKING 0x0 ;  /* 0x0000000000007b1d */ /* 0x000fec0000010000 */
[----:B------:R-:W-:Y:S05]  /*32d0*/  @P2 BRA `(.L_x_2690) ;  /* 0x00001d2000002947 */ /* 0x000fea0003800000 */
[----:B0-----:R-:W-:Y:S01]  /*32e0*/  IMAD.U32 R4, RZ, RZ, UR40 ;  /* 0x00000028ff047e24 */ /* 0x001fe2000f8e00ff */
[----:B------:R-:W-:Y:S01]  /*32f0*/  IADD3 R41, R40, UR43, RZ ;  /* 0x0000002b28297c10 */ /* 0x000fe2000fffe0ff */
[----:B------:R-:W-:Y:S01]  /*3300*/  IMAD.U32 R6, RZ, RZ, UR44 ;  /* 0x0000002cff067e24 */ /* 0x000fe2000f8e00ff */
[----:B------:R-:W-:Y:S01]  /*3310*/  BSSY B0, `(.L_x_2691) ;  /* 0x00000f8000007945 */ /* 0x000fe20003800000 */
[----:B------:R-:W-:Y:S01]  /*3320*/  CS2R R30, SRZ ;  /* 0x00000000001e7805 */ /* 0x000fe2000001ff00 */
[----:B------:R-:W-:Y:S01]  /*3330*/  IMNMX R4, R4, c[0x0][0x1d4], PT ;  /* 0x0000750004047a17 */ /* 0x000fe20003800200 */
[----:B------:R-:W-:Y:S01]  /*3340*/  IMAD R5, R6, c[0x0][0x1d4], R43 ;  /* 0x0000750006057a24 */ /* 0x000fe200078e022b */
[----:B------:R-:W-:-:S02]  /*3350*/  CS2R R28, SRZ ;  /* 0x00000000001c7805 */ /* 0x000fc4000001ff00 */
[----:B------:R-:W-:Y:S02]  /*3360*/  ISETP.GE.AND P0, PT, R41, R4, PT ;  /* 0x000000042900720c */ /* 0x000fe40003f06270 */
[----:B------:R-:W-:-:S11]  /*3370*/  SHF.R.S32.HI R6, RZ, 0x1f, R5 ;  /* 0x0000001fff067819 */ /* 0x000fd60000011405 */
[----:B------:R-:W-:Y:S05]  /*3380*/  @P0 BRA `(.L_x_2692) ;  /* 0x00000f0000000947 */ /* 0x000fea0003800000 */
[----:B------:R-:W-:Y:S01]  /*3390*/  IMAD.U32 R3, RZ, RZ, UR43 ;  /* 0x0000002bff037e24 */ /* 0x000fe2000f8e00ff */
[----:B------:R-:W-:Y:S01]  /*33a0*/  LOP3.LUT R8, RZ, R4, RZ, 0x33, !PT ;  /* 0x00000004ff087212 */ /* 0x000fe200078e33ff */
[----:B------:R-:W-:Y:S01]  /*33b0*/  BSSY B2, `(.L_x_2693) ;  /* 0x0000021000027945 */ /* 0x000fe20003800000 */
[----:B------:R-:W-:Y:S01]  /*33c0*/  MOV R7, R41 ;  /* 0x0000002900077202 */ /* 0x000fe20000000f00 */
        /* <DEDUP_REMOVED lines=10> */
[----:B------:R-:W-:-:S03]  /*3470*/  IMAD.MOV.U32 R28, RZ, RZ, RZ ;  /* 0x000000ffff1c7224 */ /* 0x000fc600078e00ff */
[----:B------:R-:W-:-:S04]  /*3480*/  IADD3 R19, P3, R5, R7, RZ ;  /* 0x0000000705137210 */ /* 0x000fc80007f7e0ff */
[----:B------:R-:W-:Y:S01]  /*3490*/  LEA.HI.X.SX32 R8, R7, R6, 0x1, P3 ;  /* 0x0000000607087211 */ /* 0x000fe200018f0eff */
[----:B------:R-:W-:Y:S01]  /*34a0*/  IMAD.MOV.U32 R7, RZ, RZ, R41 ;  /* 0x000000ffff077224 */ /* 0x000fe200078e0029 */
[----:B------:R-:W-:-:S04]  /*34b0*/  LEA R18, P3, R19, c[0x0][0x1a0], 0x2 ;  /* 0x0000680013127a11 */ /* 0x000fc800078610ff */
[----:B------:R-:W-:-:S03]  /*34c0*/  LEA.HI.X R19, R19, c[0x0][0x1a4], R8, 0x2, P3 ;  /* 0x0000690013137a11 */ /* 0x000fc600018f1408 */
.L_x_2695:
[----:B------:R-:W-:Y:S01]  /*34d0*/  IMAD.MOV.U32 R8, RZ, RZ, R18 ;  /* 0x000000ffff087224 */ /* 0x000fe200078e0012 */
[----:B------:R0:W1:Y:S01]  /*34e0*/  LDS R17, [R16] ;  /* 0x0000000010117984 */ /* 0x0000620000000800 */
[----:B------:R-:W-:-:S06]  /*34f0*/  IMAD.MOV.U32 R9, RZ, RZ, R19 ;  /* 0x000000ffff097224 */ /* 0x000fcc00078e0013 */
[----:B------:R-:W1:Y:S01]  /*3500*/  LDG.E.128 R8, [R8.64] ;  /* 0x0000002408087981 */ /* 0x000e62000c1e1d00 */
[----:B------:R-:W-:Y:S02]  /*3510*/  IADD3 R3, R3, -0x1, RZ ;  /* 0xffffffff03037810 */ /* 0x000fe40007ffe0ff */
[----:B------:R-:W-:Y:S02]  /*3520*/  IADD3 R18, P4, R18, 0x300, RZ ;  /* 0x0000030012127810 */ /* 0x000fe40007f9e0ff */
[----:B------:R-:W-:Y:S02]  /*3530*/  ISETP.NE.AND P3, PT, R3, RZ, PT ;  /* 0x000000ff0300720c */ /* 0x000fe40003f65270 */
[----:B------:R-:W-:Y:S01]  /*3540*/  IADD3 R7, R7, 0x4, RZ ;  /* 0x0000000407077810 */ /* 0x000fe20007ffe0ff */
[----:B------:R-:W-:Y:S01]  /*3550*/  IMAD.X R19, RZ, RZ, R19, P4 ;  /* 0x000000ffff137224 */ /* 0x000fe200020e0613 */
[----:B0-----:R-:W-:Y:S01]  /*3560*/  IADD3 R16, R16, 0x10, RZ ;  /* 0x0000001010107810 */ /* 0x001fe20007ffe0ff */
[----:B-1----:R-:W-:-:S02]  /*3570*/  FFMA.FTZ R28, R8, R17, R28 ;  /* 0x00000011081c7223 */ /* 0x002fc4000001001c */
[-C--:B------:R-:W-:Y:S02]  /*3580*/  FFMA.FTZ R29, R9, R17.reuse, R29 ;  /* 0x00000011091d7223 */ /* 0x080fe4000001001d */
[-C--:B------:R-:W-:Y:S02]  /*3590*/  FFMA.FTZ R30, R10, R17.reuse, R30 ;  /* 0x000000110a1e7223 */ /* 0x080fe4000001001e */
[----:B------:R-:W-:Y:S02]  /*35a0*/  FFMA.FTZ R31, R11, R17, R31 ;  /* 0x000000110b1f7223 */ /* 0x000fe4000001001f */
[----:B------:R-:W-:Y:S05]  /*35b0*/  @P3 BRA `(.L_x_2695) ;  /* 0xffffff1000003947 */ /* 0x000fea000383ffff */
.L_x_2694:
[----:B------:R-:W-:Y:S05]  /*35c0*/  BSYNC B2 ;  /* 0x0000000000027941 */ /* 0x000fea0003800000 */
.L_x_2693:
[----:B------:R-:W-:Y:S05]  /*35d0*/  @!P0 BRA `(.L_x_2692) ;  /* 0x00000cb000008947 */ /* 0x000fea0003800000 */
[----:B------:R-:W-:Y:S01]  /*35e0*/  IMAD.IADD R16, R4, 0x1, -R7 ;  /* 0x0000000104107824 */ /* 0x000fe200078e0a07 */
[C---:B------:R-:W-:Y:S01]  /*35f0*/  LEA R8, R7.reuse, 0x20, 0x2 ;  /* 0x0000002007087811 */ /* 0x040fe200078e10ff */
[----:B------:R-:W-:Y:S01]  /*3600*/  IMAD R3, R7, 0x30, RZ ;  /* 0x0000003007037824 */ /* 0x000fe200078e02ff */
[----:B------:R-:W-:Y:S01]  /*3610*/  MOV R11, UR43 ;  /* 0x0000002b000b7c02 */ /* 0x000fe20008000f00 */
[----:B------:R-:W-:Y:S01]  /*3620*/  BSSY B2, `(.L_x_2696) ;  /* 0x0000072000027945 */ /* 0x000fe20003800000 */
        /* <DEDUP_REMOVED lines=11> */
.L_x_2698:
[----:B------:R-:W3:Y:S04]  /*36e0*/  LDG.E.128 R36, [R46.64] ;  /* 0x000000242e247981 */ /* 0x000ee8000c1e1d00 */
[----:B------:R-:W4:Y:S04]  /*36f0*/  LDG.E.128 R8, [R46.64+0x300] ;  /* 0x000300242e087981 */ /* 0x000f28000c1e1d00 */
[----:B--2---:R-:W2:Y:S04]  /*3700*/  LDG.E.128 R32, [R46.64+0x600] ;  /* 0x000600242e207981 */ /* 0x004ea8000c1e1d00 */
[----:B------:R-:W2:Y:S04]  /*3710*/  LDG.E.128 R16, [R46.64+0x900] ;  /* 0x000900242e107981 */ /* 0x000ea8000c1e1d00 */
[----:B------:R-:W3:Y:S04]  /*3720*/  LDS R51, [R3+-0x20] ;  /* 0xffffe00003337984 */ /* 0x000ee80000000800 */
[----:B------:R-:W4:Y:S04]  /*3730*/  LDS R50, [R3+-0x10] ;  /* 0xfffff00003327984 */ /* 0x000f280000000800 */
[----:B------:R-:W2:Y:S04]  /*3740*/  LDG.E.128 R20, [R46.64+0xc00] ;  /* 0x000c00242e147981 */ /* 0x000ea8000c1e1d00 */
[----:B------:R-:W2:Y:S04]  /*3750*/  LDS R49, [R3] ;  /* 0x0000000003317984 */ /* 0x000ea80000000800 */
[----:B------:R-:W2:Y:S04]  /*3760*/  LDG.E.128 R24, [R46.64+0xf00] ;  /* 0x000f00242e187981 */ /* 0x000ea8000c1e1d00 */
[----:B------:R-:W0:Y:S01]  /*3770*/  LDS R48, [R3+0x10] ;  /* 0x0000100003307984 */ /* 0x000e220000000800 */
[----:B---3--:R-:W-:-:S02]  /*3780*/  FFMA.FTZ R53, R36, R51, R28 ;  /* 0x0000003324357223 */ /* 0x008fc4000001001c */
[-C--:B------:R-:W-:Y:S02]  /*3790*/  FFMA.FTZ R37, R37, R51.reuse, R29 ;  /* 0x0000003325257223 */ /* 0x080fe4000001001d */
[-C--:B------:R-:W-:Y:S02]  /*37a0*/  FFMA.FTZ R55, R38, R51.reuse, R30 ;  /* 0x0000003326377223 */ /* 0x080fe4000001001e */
[-C--:B----4-:R-:W-:Y:S02]  /*37b0*/  FFMA.FTZ R8, R8, R50.reuse, R53 ;  /* 0x0000003208087223 */ /* 0x090fe40000010035 */
[----:B------:R-:W-:Y:S02]  /*37c0*/  FFMA.FTZ R39, R39, R51, R31 ;  /* 0x0000003327277223 */ /* 0x000fe4000001001f */
[----:B------:R-:W3:Y:S01]  /*37d0*/  LDG.E.128 R28, [R46.64+0x1200] ;  /* 0x001200242e1c7981 */ /* 0x000ee2000c1e1d00 */
[-C--:B------:R-:W-:Y:S02]  /*37e0*/  FFMA.FTZ R36, R9, R50.reuse, R37 ;  /* 0x0000003209247223 */ /* 0x080fe40000010025 */
[----:B------:R-:W-:-:S02]  /*37f0*/  FFMA.FTZ R55, R10, R50, R55 ;  /* 0x000000320a377223 */ /* 0x000fc40000010037 */
[----:B------:R-:W-:Y:S02]  /*3800*/  FFMA.FTZ R50, R11, R50, R39 ;  /* 0x000000320b327223 */ /* 0x000fe40000010027 */
[-C--:B--2---:R-:W-:Y:S02]  /*3810*/  FFMA.FTZ R51, R32, R49.reuse, R8 ;  /* 0x0000003120337223 */ /* 0x084fe40000010008 */
[----:B------:R-:W2:Y:S01]  /*3820*/  LDG.E.128 R8, [R46.64+0x1500] ;  /* 0x001500242e087981 */ /* 0x000ea2000c1e1d00 */
[----:B------:R-:W-:-:S03]  /*3830*/  FFMA.FTZ R33, R33, R49, R36 ;  /* 0x0000003121217223 */ /* 0x000fc60000010024 */
[----:B------:R-:W4:Y:S01]  /*3840*/  LDG.E.128 R36, [R46.64+0x1800] ;  /* 0x001800242e247981 */ /* 0x000f22000c1e1d00 */
[-C--:B------:R-:W-:Y:S02]  /*3850*/  FFMA.FTZ R55, R34, R49.reuse, R55 ;  /* 0x0000003122377223 */ /* 0x080fe40000010037 */
[----:B------:R-:W-:Y:S02]  /*3860*/  FFMA.FTZ R50, R35, R49, R50 ;  /* 0x0000003123327223 */ /* 0x000fe40000010032 */
[-C--:B0-----:R-:W-:Y:S02]  /*3870*/  FFMA.FTZ R49, R16, R48.reuse, R51 ;  /* 0x0000003010317223 */ /* 0x081fe40000010033 */
[-C--:B------:R-:W-:Y:S01]  /*3880*/  FFMA.FTZ R16, R17, R48.reuse, R33 ;  /* 0x0000003011107223 */ /* 0x080fe20000010021 */
[----:B------:R-:W-:Y:S04]  /*3890*/  LDS R51, [R3+0x30] ;  /* 0x0000300003337984 */ /* 0x000fe80000000800 */
[----:B------:R-:W4:Y:S04]  /*38a0*/  LDG.E.128 R32, [R46.64+0x1b00] ;  /* 0x001b00242e207981 */ /* 0x000f28000c1e1d00 */
[----:B------:R-:W0:Y:S01]  /*38b0*/  LDS R17, [R3+0x20] ;  /* 0x0000200003117984 */ /* 0x000e220000000800 */
[----:B------:R-:W-:-:S02]  /*38c0*/  FFMA.FTZ R55, R18, R48, R55 ;  /* 0x0000003012377223 */ /* 0x000fc40000010037 */
[----:B------:R-:W-:Y:S02]  /*38d0*/  FFMA.FTZ R48, R19, R48, R50 ;  /* 0x0000003013307223 */ /* 0x000fe40000010032 */
[----:B------:R-:W3:Y:S01]  /*38e0*/  LDS R50, [R3+0x40] ;  /* 0x0000400003327984 */ /* 0x000ee20000000800 */
[-C--:B0-----:R-:W-:Y:S02]  /*38f0*/  FFMA.FTZ R20, R20, R17.reuse, R49 ;  /* 0x0000001114147223 */ /* 0x081fe40000010031 */
[----:B------:R-:W-:Y:S01]  /*3900*/  FFMA.FTZ R52, R21, R17, R16 ;  /* 0x0000001115347223 */ /* 0x000fe20000010010 */
[----:B------:R-:W-:Y:S01]  /*3910*/  LDS R49, [R3+0x60] ;  /* 0x0000600003317984 */ /* 0x000fe20000000800 */
[----:B------:R-:W-:-:S03]  /*3920*/  FFMA.FTZ R21, R24, R51, R20 ;  /* 0x0000003318157223 */ /* 0x000fc60000010014 */
[----:B------:R-:W2:Y:S01]  /*3930*/  LDS R24, [R3+0x50] ;  /* 0x0000500003187984 */ /* 0x000ea20000000800 */
[-C--:B------:R-:W-:Y:S02]  /*3940*/  FFMA.FTZ R22, R22, R17.reuse, R55 ;  /* 0x0000001116167223 */ /* 0x080fe40000010037 */
[----:B------:R-:W-:Y:S02]  /*3950*/  FFMA.FTZ R54, R23, R17, R48 ;  /* 0x0000001117367223 */ /* 0x000fe40000010030 */
[----:B------:R0:W4:Y:S04]  /*3960*/  LDG.E.128 R16, [R46.64+0x1e00] ;  /* 0x001e00242e107981 */ /* 0x000128000c1e1d00 */
[----:B------:R-:W1:Y:S01]  /*3970*/  LDS R48, [R3+0x70] ;  /* 0x0000700003307984 */ /* 0x000e620000000800 */
[----:B------:R-:W-:-:S02]  /*3980*/  FFMA.FTZ R25, R25, R51, R52 ;  /* 0x0000003319197223 */ /* 0x000fc40000010034 */
[-C--:B------:R-:W-:Y:S02]  /*3990*/  FFMA.FTZ R23, R26, R51.reuse, R22 ;  /* 0x000000331a177223 */ /* 0x080fe40000010016 */
[----:B------:R-:W-:Y:S02]  /*39a0*/  FFMA.FTZ R27, R27, R51, R54 ;  /* 0x000000331b1b7223 */ /* 0x000fe40000010036 */
[-C--:B---3--:R-:W-:Y:S02]  /*39b0*/  FFMA.FTZ R51, R28, R50.reuse, R21 ;  /* 0x000000321c337223 */ /* 0x088fe40000010015 */
[-C--:B------:R-:W-:Y:S02]  /*39c0*/  FFMA.FTZ R25, R29, R50.reuse, R25 ;  /* 0x000000321d197223 */ /* 0x080fe40000010019 */
[-C--:B------:R-:W-:Y:S02]  /*39d0*/  FFMA.FTZ R27, R31, R50.reuse, R27 ;  /* 0x000000321f1b7223 */ /* 0x080fe4000001001b */
[----:B------:R-:W-:-:S02]  /*39e0*/  FFMA.FTZ R29, R30, R50, R23 ;  /* 0x000000321e1d7223 */ /* 0x000fc40000010017 */
[----:B------:R0:W3:Y:S01]  /*39f0*/  LDG.E.128 R20, [R46.64+0x2100] ;  /* 0x002100242e147981 */ /* 0x0000e2000c1e1d00 */
[-C--:B--2---:R-:W-:Y:S02]  /*3a00*/  FFMA.FTZ R8, R8, R24.reuse, R51 ;  /* 0x0000001808087223 */ /* 0x084fe40000010033 */
[-C--:B------:R-:W-:Y:S02]  /*3a10*/  FFMA.FTZ R28, R9, R24.reuse, R25 ;  /* 0x00000018091c7223 */ /* 0x080fe40000010019 */
[-C--:B------:R-:W-:Y:S02]  /*3a20*/  FFMA.FTZ R29, R10, R24.reuse, R29 ;  /* 0x000000180a1d7223 */ /* 0x080fe4000001001d */
[----:B------:R-:W-:Y:S02]  /*3a30*/  FFMA.FTZ R30, R11, R24, R27 ;  /* 0x000000180b1e7223 */ /* 0x000fe4000001001b */
[----:B------:R0:W2:Y:S01]  /*3a40*/  LDG.E.128 R24, [R46.64+0x2400] ;  /* 0x002400242e187981 */ /* 0x0000a2000c1e1d00 */
[----:B----4-:R-:W-:-:S03]  /*3a50*/  FFMA.FTZ R51, R36, R49, R8 ;  /* 0x0000003124337223 */ /* 0x010fc60000010008 */
[----:B------:R0:W4:Y:S01]  /*3a60*/  LDG.E.128 R8, [R46.64+0x2700] ;  /* 0x002700242e087981 */ /* 0x000122000c1e1d00 */
[-C--:B------:R-:W-:Y:S02]  /*3a70*/  FFMA.FTZ R37, R37, R49.reuse, R28 ;  /* 0x0000003125257223 */ /* 0x080fe4000001001c */
[-C--:B------:R-:W-:Y:S02]  /*3a80*/  FFMA.FTZ R53, R38, R49.reuse, R29 ;  /* 0x0000003126357223 */ /* 0x080fe4000001001d */
[----:B------:R-:W-:Y:S02]  /*3a90*/  FFMA.FTZ R49, R39, R49, R30 ;  /* 0x0000003127317223 */ /* 0x000fe4000001001e */
[----:B------:R0:W4:Y:S01]  /*3aa0*/  LDG.E.128 R28, [R46.64+0x2a00] ;  /* 0x002a00242e1c7981 */ /* 0x000122000c1e1d00 */
[----:B-1----:R-:W-:-:S03]  /*3ab0*/  FFMA.FTZ R50, R33, R48, R37 ;  /* 0x0000003021327223 */ /* 0x002fc60000010025 */
[----:B------:R0:W4:Y:S04]  /*3ac0*/  LDG.E.128 R36, [R46.64+0x2d00] ;  /* 0x002d00242e247981 */ /* 0x000128000c1e1d00 */
[----:B------:R-:W1:Y:S01]  /*3ad0*/  LDS R33, [R3+0x80] ;  /* 0x0000800003217984 */ /* 0x000e620000000800 */
[----:B------:R-:W-:-:S03]  /*3ae0*/  FFMA.FTZ R51, R32, R48, R51 ;  /* 0x0000003020337223 */ /* 0x000fc60000010033 */
[----:B------:R-:W3:Y:S01]  /*3af0*/  LDS R32, [R3+0x90] ;  /* 0x0000900003207984 */ /* 0x000ee20000000800 */
[----:B------:R-:W-:-:S03]  /*3b00*/  FFMA.FTZ R53, R34, R48, R53 ;  /* 0x0000003022357223 */ /* 0x000fc60000010035 */
[----:B------:R-:W2:Y:S01]  /*3b10*/  LDS R34, [R3+0xa0] ;  /* 0x0000a00003227984 */ /* 0x000ea20000000800 */
[----:B------:R-:W-:Y:S01]  /*3b20*/  FFMA.FTZ R48, R35, R48, R49 ;  /* 0x0000003023307223 */ /* 0x000fe20000010031 */
[----:B0-----:R-:W-:Y:S02]  /*3b30*/  IADD3 R46, P3, R46, 0x3000, RZ ;  /* 0x000030002e2e7810 */ /* 0x001fe40007f7e0ff */
[----:B------:R-:W-:Y:S01]  /*3b40*/  IADD3 R7, R7, 0x40, RZ ;  /* 0x0000004007077810 */ /* 0x000fe20007ffe0ff */
[-C--:B-1----:R-:W-:Y:S02]  /*3b50*/  FFMA.FTZ R53, R18, R33.reuse, R53 ;  /* 0x0000002112357223 */ /* 0x082fe40000010035 */
[----:B------:R-:W4:Y:S01]  /*3b60*/  LDS R18, [R3+0xb0] ;  /* 0x0000b00003127984 */ /* 0x000f220000000800 */
[----:B------:R-:W-:-:S03]  /*3b70*/  FFMA.FTZ R50, R17, R33, R50 ;  /* 0x0000002111327223 */ /* 0x000fc60000010032 */
[----:B------:R-:W0:Y:S01]  /*3b80*/  LDS R17, [R3+0xc0] ;  /* 0x0000c00003117984 */ /* 0x000e220000000800 */
[----:B------:R-:W-:-:S03]  /*3b90*/  FFMA.FTZ R51, R16, R33, R51 ;  /* 0x0000002110337223 */ /* 0x000fc60000010033 */
[----:B------:R1:W0:Y:S01]  /*3ba0*/  LDS R16, [R3+0xd0] ;  /* 0x0000d00003107984 */ /* 0x0002220000000800 */
[----:B------:R-:W-:Y:S02]  /*3bb0*/  FFMA.FTZ R19, R19, R33, R48 ;  /* 0x0000002113137223 */ /* 0x000fe40000010030 */
[----:B------:R-:W-:Y:S01]  /*3bc0*/  IMAD.X R47, RZ, RZ, R47, P3 ;  /* 0x000000ffff2f7224 */ /* 0x000fe200018e062f */
[----:B------:R-:W-:Y:S02]  /*3bd0*/  ISETP.GE.AND P3, PT, R7, R42, PT ;  /* 0x0000002a0700720c */ /* 0x000fe40003f66270 */
[----:B-1----:R-:W-:Y:S01]  /*3be0*/  IADD3 R3, R3, 0x100, RZ ;  /* 0x0000010003037810 */ /* 0x002fe20007ffe0ff */
[-C--:B---3--:R-:W-:Y:S02]  /*3bf0*/  FFMA.FTZ R51, R20, R32.reuse, R51 ;  /* 0x0000002014337223 */ /* 0x088fe40000010033 */
[-C--:B------:R-:W-:Y:S02]  /*3c00*/  FFMA.FTZ R50, R21, R32.reuse, R50 ;  /* 0x0000002015327223 */ /* 0x080fe40000010032 */
[----:B------:R-:W-:-:S02]  /*3c10*/  FFMA.FTZ R53, R22, R32, R53 ;  /* 0x0000002016357223 */ /* 0x000fc40000010035 */
[----:B------:R-:W-:Y:S02]  /*3c20*/  FFMA.FTZ R32, R23, R32, R19 ;  /* 0x0000002017207223 */ /* 0x000fe40000010013 */
[-C--:B--2---:R-:W-:Y:S02]  /*3c30*/  FFMA.FTZ R51, R24, R34.reuse, R51 ;  /* 0x0000002218337223 */ /* 0x084fe40000010033 */
[-C--:B------:R-:W-:Y:S02]  /*3c40*/  FFMA.FTZ R25, R25, R34.reuse, R50 ;  /* 0x0000002219197223 */ /* 0x080fe40000010032 */
[-C--:B------:R-:W-:Y:S02]  /*3c50*/  FFMA.FTZ R53, R26, R34.reuse, R53 ;  /* 0x000000221a357223 */ /* 0x080fe40000010035 */
[----:B------:R-:W-:Y:S02]  /*3c60*/  FFMA.FTZ R27, R27, R34, R32 ;  /* 0x000000221b1b7223 */ /* 0x000fe40000010020 */
[----:B----4-:R-:W-:-:S02]  /*3c70*/  FFMA.FTZ R8, R8, R18, R51 ;  /* 0x0000001208087223 */ /* 0x010fc40000010033 */
        /* <DEDUP_REMOVED lines=10> */
[----:B------:R-:W-:Y:S01]  /*3d20*/  FFMA.FTZ R31, R39, R16, R31 ;  /* 0x00000010271f7223 */ /* 0x000fe2000001001f */
[----:B------:R-:W-:Y:S05]  /*3d30*/  @!P3 BRA `(.L_x_2698) ;  /* 0xfffff9a00000b947 */ /* 0x000fea000383ffff */
.L_x_2697:
[----:B------:R-:W-:Y:S05]  /*3d40*/  BSYNC B2 ;  /* 0x0000000000027941 */ /* 0x000fea0003800000 */
.L_x_2696:
[----:B------:R-:W-:Y:S01]  /*3d50*/  IMAD.IADD R8, R4, 0x1, -R7 ;  /* 0x0000000104087824 */ /* 0x000fe200078e0a07 */
[----:B------:R-:W-:Y:S04]  /*3d60*/  BSSY B2, `(.L_x_2699) ;  /* 0x0000038000027945 */ /* 0x000fe80003800000 */
[----:B------:R-:W-:-:S13]  /*3d70*/  ISETP.GT.AND P3, PT, R8, 0x10, PT ;  /* 0x000000100800780c */ /* 0x000fda0003f64270 */
[----:B------:R-:W-:Y:S05]  /*3d80*/  @!P3 BRA `(.L_x_2700) ;  /* 0x000003500000b947 */ /* 0x000fea0003800000 */
[----:B------:R-:W3:Y:S04]  /*3d90*/  LDG.E.128 R36, [R46.64] ;  /* 0x000000242e247981 */ /* 0x000ee8000c1e1d00 */
[----:B------:R-:W4:Y:S04]  /*3da0*/  LDG.E.128 R32, [R46.64+0x300] ;  /* 0x000300242e207981 */ /* 0x000f28000c1e1d00 */
[----:B------:R-:W3:Y:S04]  /*3db0*/  LDS R48, [R3+-0x20] ;  /* 0xffffe00003307984 */ /* 0x000ee80000000800 */
[----:B--2---:R-:W2:Y:S04]  /*3dc0*/  LDG.E.128 R16, [R46.64+0x600] ;  /* 0x000600242e107981 */ /* 0x004ea8000c1e1d00 */
[----:B------:R-:W2:Y:S04]  /*3dd0*/  LDG.E.128 R8, [R46.64+0x900] ;  /* 0x000900242e087981 */ /* 0x000ea8000c1e1d00 */
[----:B------:R-:W2:Y:S04]  /*3de0*/  LDG.E.128 R24, [R46.64+0xc00] ;  /* 0x000c00242e187981 */ /* 0x000ea8000c1e1d00 */
[----:B------:R-:W2:Y:S04]  /*3df0*/  LDG.E.128 R20, [R46.64+0xf00] ;  /* 0x000f00242e147981 */ /* 0x000ea8000c1e1d00 */
[----:B------:R-:W4:Y:S01]  /*3e00*/  LDS R42, [R3+-0x10] ;  /* 0xfffff000032a7984 */ /* 0x000f220000000800 */
[----:B---3--:R-:W-:-:S02]  /*3e10*/  FFMA.FTZ R49, R36, R48, R28 ;  /* 0x0000003024317223 */ /* 0x008fc4000001001c */
[-C--:B------:R-:W-:Y:S02]  /*3e20*/  FFMA.FTZ R50, R37, R48.reuse, R29 ;  /* 0x0000003025327223 */ /* 0x080fe4000001001d */
[-C--:B------:R-:W-:Y:S02]  /*3e30*/  FFMA.FTZ R51, R38, R48.reuse, R30 ;  /* 0x0000003026337223 */ /* 0x080fe4000001001e */
[----:B------:R-:W-:Y:S02]  /*3e40*/  FFMA.FTZ R48, R39, R48, R31 ;  /* 0x0000003027307223 */ /* 0x000fe4000001001f */
[----:B------:R0:W3:Y:S04]  /*3e50*/  LDG.E.128 R28, [R46.64+0x1200] ;  /* 0x001200242e1c7981 */ /* 0x0000e8000c1e1d00 */
[----:B------:R0:W3:Y:S01]  /*3e60*/  LDG.E.128 R36, [R46.64+0x1500] ;  /* 0x001500242e247981 */ /* 0x0000e2000c1e1d00 */
[----:B----4-:R-:W-:-:S03]  /*3e70*/  FFMA.FTZ R50, R33, R42, R50 ;  /* 0x0000002a21327223 */ /* 0x010fc60000010032 */
[----:B------:R-:W2:Y:S01]  /*3e80*/  LDS R33, [R3] ;  /* 0x0000000003217984 */ /* 0x000ea20000000800 */
[----:B------:R-:W-:-:S03]  /*3e90*/  FFMA.FTZ R51, R34, R42, R51 ;  /* 0x0000002a22337223 */ /* 0x000fc60000010033 */
[----:B------:R-:W1:Y:S01]  /*3ea0*/  LDS R34, [R3+0x10] ;  /* 0x0000100003227984 */ /* 0x000e620000000800 */
[----:B------:R-:W-:-:S03]  /*3eb0*/  FFMA.FTZ R48, R35, R42, R48 ;  /* 0x0000002a23307223 */ /* 0x000fc60000010030 */
[----:B------:R-:W4:Y:S01]  /*3ec0*/  LDS R35, [R3+0x20] ;  /* 0x0000200003237984 */ /* 0x000f220000000800 */
[----:B------:R-:W-:-:S03]  /*3ed0*/  FFMA.FTZ R49, R32, R42, R49 ;  /* 0x0000002a20317223 */ /* 0x000fc60000010031 */
[----:B------:R-:W0:Y:S01]  /*3ee0*/  LDS R32, [R3+0x30] ;  /* 0x0000300003207984 */ /* 0x000e220000000800 */
[----:B--2---:R-:W-:-:S03]  /*3ef0*/  FFMA.FTZ R50, R17, R33, R50 ;  /* 0x0000002111327223 */ /* 0x004fc60000010032 */
[----:B------:R-:W3:Y:S01]  /*3f00*/  LDS R17, [R3+0x40] ;  /* 0x0000400003117984 */ /* 0x000ee20000000800 */
[----:B------:R-:W-:-:S03]  /*3f10*/  FFMA.FTZ R49, R16, R33, R49 ;  /* 0x0000002110317223 */ /* 0x000fc60000010031 */
[----:B------:R2:W3:Y:S01]  /*3f20*/  LDS R16, [R3+0x50] ;  /* 0x0000500003107984 */ /* 0x0004e20000000800 */
[-C--:B------:R-:W-:Y:S02]  /*3f30*/  FFMA.FTZ R51, R18, R33.reuse, R51 ;  /* 0x0000002112337223 */ /* 0x080fe40000010033 */
[----:B------:R-:W-:Y:S02]  /*3f40*/  FFMA.FTZ R48, R19, R33, R48 ;  /* 0x0000002113307223 */ /* 0x000fe40000010030 */
[-C--:B-1----:R-:W-:Y:S02]  /*3f50*/  FFMA.FTZ R49, R8, R34.reuse, R49 ;  /* 0x0000002208317223 */ /* 0x082fe40000010031 */
[-C--:B------:R-:W-:Y:S02]  /*3f60*/  FFMA.FTZ R50, R9, R34.reuse, R50 ;  /* 0x0000002209327223 */ /* 0x080fe40000010032 */
[-C--:B------:R-:W-:Y:S02]  /*3f70*/  FFMA.FTZ R51, R10, R34.reuse, R51 ;  /* 0x000000220a337223 */ /* 0x080fe40000010033 */
[----:B------:R-:W-:-:S02]  /*3f80*/  FFMA.FTZ R48, R11, R34, R48 ;  /* 0x000000220b307223 */ /* 0x000fc40000010030 */
[-C--:B----4-:R-:W-:Y:S02]  /*3f90*/  FFMA.FTZ R49, R24, R35.reuse, R49 ;  /* 0x0000002318317223 */ /* 0x090fe40000010031 */
[-C--:B------:R-:W-:Y:S02]  /*3fa0*/  FFMA.FTZ R25, R25, R35.reuse, R50 ;  /* 0x0000002319197223 */ /* 0x080fe40000010032 */
[-C--:B------:R-:W-:Y:S02]  /*3fb0*/  FFMA.FTZ R51, R26, R35.reuse, R51 ;  /* 0x000000231a337223 */ /* 0x080fe40000010033 */
[----:B------:R-:W-:Y:S02]  /*3fc0*/  FFMA.FTZ R27, R27, R35, R48 ;  /* 0x000000231b1b7223 */ /* 0x000fe40000010030 */
[-C--:B0-----:R-:W-:Y:S02]  /*3fd0*/  FFMA.FTZ R20, R20, R32.reuse, R49 ;  /* 0x0000002014147223 */ /* 0x081fe40000010031 */
[----:B------:R-:W-:-:S02]  /*3fe0*/  FFMA.FTZ R8, R21, R32, R25 ;  /* 0x0000002015087223 */ /* 0x000fc40000010019 */
[-C--:B------:R-:W-:Y:S02]  /*3ff0*/  FFMA.FTZ R22, R22, R32.reuse, R51 ;  /* 0x0000002016167223 */ /* 0x080fe40000010033 */
[----:B------:R-:W-:Y:S01]  /*4000*/  FFMA.FTZ R32, R23, R32, R27 ;  /* 0x0000002017207223 */ /* 0x000fe2000001001b */
[----:B------:R-:W-:Y:S02]  /*4010*/  IADD3 R46, P0, R46, 0x1800, RZ ;  /* 0x000018002e2e7810 */ /* 0x000fe40007f1e0ff */
[----:B------:R-:W-:Y:S02]  /*4020*/  IADD3 R7, R7, 0x20, RZ ;  /* 0x0000002007077810 */ /* 0x000fe40007ffe0ff */
[----:B--2---:R-:W-:Y:S01]  /*4030*/  IADD3 R3, R3, 0x80, RZ ;  /* 0x0000008003037810 */ /* 0x004fe20007ffe0ff */
[----:B------:R-:W-:Y:S01]  /*4040*/  IMAD.X R47, RZ, RZ, R47, P0 ;  /* 0x000000ffff2f7224 */ /* 0x000fe200000e062f */
[----:B------:R-:W-:Y:S01]  /*4050*/  PLOP3.LUT P0, PT, PT, PT, PT, 0x8, 0x0 ;  /* 0x000000000000781c */ /* 0x000fe20003f0e170 */
[----:B---3--:R-:W-:-:S02]  /*4060*/  FFMA.FTZ R9, R28, R17, R20 ;  /* 0x000000111c097223 */ /* 0x008fc40000010014 */
[-C--:B------:R-:W-:Y:S02]  /*4070*/  FFMA.FTZ R29, R29, R17.reuse, R8 ;  /* 0x000000111d1d7223 */ /* 0x080fe40000010008 */
[-C--:B------:R-:W-:Y:S02]  /*4080*/  FFMA.FTZ R11, R30, R17.reuse, R22 ;  /* 0x000000111e0b7223 */ /* 0x080fe40000010016 */
[----:B------:R-:W-:Y:S02]  /*4090*/  FFMA.FTZ R31, R31, R17, R32 ;  /* 0x000000111f1f7223 */ /* 0x000fe40000010020 */
[-C--:B------:R-:W-:Y:S02]  /*40a0*/  FFMA.FTZ R28, R36, R16.reuse, R9 ;  /* 0x00000010241c7223 */ /* 0x080fe40000010009 */
[-C--:B------:R-:W-:Y:S02]  /*40b0*/  FFMA.FTZ R29, R37, R16.reuse, R29 ;  /* 0x00000010251d7223 */ /* 0x080fe4000001001d */
[----:B------:R-:W-:-:S02]  /*40c0*/  FFMA.FTZ R30, R38, R16, R11 ;  /* 0x00000010261e7223 */ /* 0x000fc4000001000b */
[----:B------:R-:W-:Y:S02]  /*40d0*/  FFMA.FTZ R31, R39, R16, R31 ;  /* 0x00000010271f7223 */ /* 0x000fe4000001001f */
.L_x_2700:
[----:B------:R-:W-:Y:S05]  /*40e0*/  BSYNC B2 ;  /* 0x0000000000027941 */ /* 0x000fea0003800000 */
.L_x_2699:
[----:B------:R-:W-:-:S13]  /*40f0*/  ISETP.LT.OR P0, PT, R7, R4, P0 ;  /* 0x000000040700720c */ /* 0x000fda0000701670 */
[----:B------:R-:W-:Y:S05]  /*4100*/  @!P0 BRA `(.L_x_2692) ;  /* 0x0000018000008947 */ /* 0x000fea0003800000 */
[----:B------:R-:W3:Y:S04]  /*4110*/  LDG.E.128 R8, [R46.64] ;  /* 0x000000242e087981 */ /* 0x000ee8000c1e1d00 */
[----:B------:R-:W4:Y:S04]  /*4120*/  LDG.E.128 R16, [R46.64+0x300] ;  /* 0x000300242e107981 */ /* 0x000f28000c1e1d00 */
[----:B--2---:R-:W2:Y:S04]  /*4130*/  LDG.E.128 R20, [R46.64+0x600] ;  /* 0x000600242e147981 */ /* 0x004ea8000c1e1d00 */
[----:B------:R-:W2:Y:S04]  /*4140*/  LDG.E.128 R24, [R46.64+0x900] ;  /* 0x000900242e187981 */ /* 0x000ea8000c1e1d00 */
[----:B------:R-:W3:Y:S04]  /*4150*/  LDS R4, [R3+-0x20] ;  /* 0xffffe00003047984 */ /* 0x000ee80000000800 */
[----:B------:R-:W4:Y:S04]  /*4160*/  LDS R32, [R3+-0x10] ;  /* 0xfffff00003207984 */ /* 0x000f280000000800 */
[----:B------:R-:W2:Y:S04]  /*4170*/  LDS R33, [R3] ;  /* 0x0000000003217984 */ /* 0x000ea80000000800 */
[----:B------:R-:W0:Y:S01]  /*4180*/  LDS R34, [R3+0x10] ;  /* 0x0000100003227984 */ /* 0x000e220000000800 */
[----:B---3--:R-:W-:-:S02]  /*4190*/  FFMA.FTZ R7, R8, R4, R28 ;  /* 0x0000000408077223 */ /* 0x008fc4000001001c */
[-C--:B------:R-:W-:Y:S02]  /*41a0*/  FFMA.FTZ R8, R9, R4.reuse, R29 ;  /* 0x0000000409087223 */ /* 0x080fe4000001001d */
[-C--:B------:R-:W-:Y:S02]  /*41b0*/  FFMA.FTZ R9, R10, R4.reuse, R30 ;  /* 0x000000040a097223 */ /* 0x080fe4000001001e */
[----:B------:R-:W-:Y:S02]  /*41c0*/  FFMA.FTZ R4, R11, R4, R31 ;  /* 0x000000040b047223 */ /* 0x000fe4000001001f */
[-C--:B----4-:R-:W-:Y:S02]  /*41d0*/  FFMA.FTZ R7, R16, R32.reuse, R7 ;  /* 0x0000002010077223 */ /* 0x090fe40000010007 */
[-C--:B------:R-:W-:Y:S02]  /*41e0*/  FFMA.FTZ R8, R17, R32.reuse, R8 ;  /* 0x0000002011087223 */ /* 0x080fe40000010008 */
[----:B------:R-:W-:-:S02]  /*41f0*/  FFMA.FTZ R9, R18, R32, R9 ;  /* 0x0000002012097223 */ /* 0x000fc40000010009 */
[----:B------:R-:W-:Y:S02]  /*4200*/  FFMA.FTZ R4, R19, R32, R4 ;  /* 0x0000002013047223 */ /* 0x000fe40000010004 */
[-C--:B--2---:R-:W-:Y:S02]  /*4210*/  FFMA.FTZ R7, R20, R33.reuse, R7 ;  /* 0x0000002114077223 */ /* 0x084fe40000010007 */
[-C--:B------:R-:W-:Y:S02]  /*4220*/  FFMA.FTZ R8, R21, R33.reuse, R8 ;  /* 0x0000002115087223 */ /* 0x080fe40000010008 */
[-C--:B------:R-:W-:Y:S02]  /*4230*/  FFMA.FTZ R9, R22, R33.reuse, R9 ;  /* 0x0000002116097223 */ /* 0x080fe40000010009 */
[----:B------:R-:W-:Y:S02]  /*4240*/  FFMA.FTZ R4, R23, R33, R4 ;  /* 0x0000002117047223 */ /* 0x000fe40000010004 */
[----:B0-----:R-:W-:-:S02]  /*4250*/  FFMA.FTZ R28, R24, R34, R7 ;  /* 0x00000022181c7223 */ /* 0x001fc40000010007 */
[-C--:B------:R-:W-:Y:S02]  /*4260*/  FFMA.FTZ R29, R25, R34.reuse, R8 ;  /* 0x00000022191d7223 */ /* 0x080fe40000010008 */
[-C--:B------:R-:W-:Y:S02]  /*4270*/  FFMA.FTZ R30, R26, R34.reuse, R9 ;  /* 0x000000221a1e7223 */ /* 0x080fe40000010009 */
[----:B------:R-:W-:Y:S02]  /*4280*/  FFMA.FTZ R31, R27, R34, R4 ;  /* 0x000000221b1f7223 */ /* 0x000fe40000010004 */
.L_x_2692:
[----:B------:R-:W-:Y:S05]  /*4290*/  BSYNC B0 ;  /* 0x0000000000007941 */ /* 0x000fea0003800000 */
.L_x_2691:
[----:B------:R-:W-:-:S13]  /*42a0*/  ISETP.GE.AND P0, PT, R41, UR40, PT ;  /* 0x0000002829007c0c */ /* 0x000fda000bf06270 */
[----:B------:R-:W-:Y:S05]  /*42b0*/  @P0 BRA `(.L_x_2690) ;  /* 0x00000d4000000947 */ /* 0x000fea0003800000 */
[----:B------:R-:W-:Y:S01]  /*42c0*/  IMAD.U32 R16, RZ, RZ, UR43 ;  /* 0x0000002bff107e24 */ /* 0x000fe2000f8e00ff */
[----:B------:R-:W-:Y:S01]  /*42d0*/  LOP3.LUT R3, RZ, R40, RZ, 0x33, !PT ;  /* 0x00000028ff037212 */ /* 0x000fe200078e33ff */
[----:B------:R-:W-:Y:S03]  /*42e0*/  BSSY B0, `(.L_x_2701) ;  /* 0x0000030000007945 */ /* 0x000fe60003800000 */
[----:B------:R-:W-:-:S04]  /*42f0*/  IADD3 R16, -R16, UR40, R3 ;  /* 0x0000002810107c10 */ /* 0x000fc8000fffe103 */
[----:B------:R-:W-:-:S04]  /*4300*/  LEA.HI R3, R16, 0x1, RZ, 0x1e ;  /* 0x0000000110037811 */ /* 0x000fc800078ff0ff */
[----:B------:R-:W-:-:S13]  /*4310*/  LOP3.LUT P0, R3, R3, 0x3, RZ, 0xc0, !PT ;  /* 0x0000000303037812 */ /* 0x000fda000780c0ff */
[----:B------:R-:W-:Y:S05]  /*4320*/  @!P0 BRA `(.L_x_2702) ;  /* 0x000002b000008947 */ /* 0x000fea0003800000 */
[----:B------:R-:W-:Y:S02]  /*4330*/  LEA R4, R40, 0x110, 0x2 ;  /* 0x0000011028047811 */ /* 0x000fe400078e10ff */
.L_x_2705:
[----:B------:R-:W-:Y:S01]  /*4340*/  ISETP.GE.AND P3, PT, R41, c[0x0][0x1d4], PT ;  /* 0x0000750029007a0c */ /* 0x000fe20003f66270 */
[----:B------:R-:W-:Y:S01]  /*4350*/  BSSY B2, `(.L_x_2703) ;  /* 0x0000025000027945 */ /* 0x000fe20003800000 */
[----:B------:R-:W-:-:S04]  /*4360*/  IADD3 R3, R3, -0x1, RZ ;  /* 0xffffffff03037810 */ /* 0x000fc80007ffe0ff */
[----:B------:R-:W-:-:S07]  /*4370*/  ISETP.NE.AND P0, PT, R3, RZ, PT ;  /* 0x000000ff0300720c */ /* 0x000fce0003f05270 */
[----:B------:R-:W-:Y:S05]  /*4380*/  @!P3 BRA `(.L_x_2704) ;  /* 0x000002100000b947 */ /* 0x000fea0003800000 */
[----:B------:R-:W-:Y:S01]  /*4390*/  IABS R10, c[0x0][0x1d4] ;  /* 0x00007500000a7a13 */ /* 0x000fe20000000000 */
[----:B------:R-:W-:Y:S01]  /*43a0*/  HFMA2.MMA R8, -RZ, RZ, 0, 0 ;  /* 0x00000000ff087435 */ /* 0x000fe200000001ff */
        /* <DEDUP_REMOVED lines=31> */
.L_x_2704:
[----:B------:R-:W-:Y:S05]  /*45a0*/  BSYNC B2 ;  /* 0x0000000000027941 */ /* 0x000fea0003800000 */
.L_x_2703:
[----:B------:R-:W-:Y:S02]  /*45b0*/  IADD3 R41, R41, 0x4, RZ ;  /* 0x0000000429297810 */ /* 0x000fe40007ffe0ff */
[----:B------:R-:W-:Y:S01]  /*45c0*/  IADD3 R4, R4, 0x10, RZ ;  /* 0x0000001004047810 */ /* 0x000fe20007ffe0ff */
[----:B------:R-:W-:Y:S05]  /*45d0*/  @P0 BRA `(.L_x_2705) ;  /* 0xfffffd6000000947 */ /* 0x000fea000383ffff */
.L_x_2702:
[----:B------:R-:W-:Y:S05]  /*45e0*/  BSYNC B0 ;  /* 0x0000000000007941 */ /* 0x000fea0003800000 */
.L_x_2701:
[----:B------:R-:W-:-:S13]  /*45f0*/  ISETP.GE.U32.AND P0, PT, R16, 0xc, PT ;  /* 0x0000000c1000780c */ /* 0x000fda0003f06070 */
[----:B------:R-:W-:Y:S05]  /*4600*/  @!P0 BRA `(.L_x_2690) ;  /* 0x000009f000008947 */ /* 0x000fea0003800000 */
[----:B------:R-:W-:Y:S02]  /*4610*/  LEA R3, R41, 0x20, 0x2 ;  /* 0x0000002029037811 */ /* 0x000fe400078e10ff */
[----:B------:R-:W-:-:S05]  /*4620*/  MOV R4, UR43 ;  /* 0x0000002b00047c02 */ /* 0x000fca0008000f00 */
[----:B------:R-:W-:-:S05]  /*4630*/  IMAD R3, R4, -0x4, R3 ;  /* 0xfffffffc04037824 */ /* 0x000fca00078e0203 */
[----:B------:R-:W-:Y:S02]  /*4640*/  IADD3 R3, R3, 0x110, RZ ;  /* 0x0000011003037810 */ /* 0x000fe40007ffe0ff */
.L_x_2714:
        /* <DEDUP_REMOVED lines=8> */
[----:B------:R-:W-:Y:S01]  /*46d0*/  IABS R11, c[0x0][0x1d4] ;  /* 0x00007500000b7a13 */ /* 0x000fe20000000000 */
[----:B------:R-:W-:Y:S01]  /*46e0*/  IMAD.MOV.U32 R8, RZ, RZ, RZ ;  /* 0x000000ffff087224 */ /* 0x000fe200078e00ff */
[----:B------:R-:W-:Y:S02]  /*46f0*/  ISETP.GE.AND P5, PT, R41, RZ, PT ;  /* 0x000000ff2900720c */ /* 0x000fe40003fa6270 */
[----:B------:R-:W0:Y:S01]  /*4700*/  I2F.RP R10, R11 ;  /* 0x0000000b000a7306 */ /* 0x000e220000209400 */
[----:B------:R-:W-:-:S07]  /*4710*/  ISETP.NE.AND P6, PT, RZ, c[0x0][0x1d4], PT ;  /* 0x00007500ff007a0c */ /* 0x000fce0003fc5270 */
[----:B0-----:R-:W0:Y:S02]  /*4720*/  MUFU.RCP R10, R10 ;  /* 0x0000000a000a7308 */ /* 0x001e240000001000 */
[----:B0-----:R-:W-:-:S06]  /*4730*/  IADD3 R17, R10, 0xffffffe, RZ ;  /* 0x0ffffffe0a117810 */ /* 0x001fcc0007ffe0ff */
[----:B------:R-:W0:Y:S02]  /*4740*/  F2I.FTZ.U32.TRUNC.NTZ R9, R17 ;  /* 0x0000001100097305 */ /* 0x000e24000021f000 */
[----:B0-----:R-:W-:-:S04]  /*4750*/  IMAD.MOV R4, RZ, RZ, -R9 ;  /* 0x000000ffff047224 */ /* 0x001fc800078e0a09 */
[----:B------:R-:W-:Y:S01]  /*4760*/  IMAD R19, R4, R11, RZ ;  /* 0x0000000b04137224 */ /* 0x000fe200078e02ff */
[----:B------:R-:W-:-:S03]  /*4770*/  IABS R4, R41 ;  /* 0x0000002900047213 */ /* 0x000fc60000000000 */
        /* <DEDUP_REMOVED lines=22> */
.L_x_2707:
[----:B------:R-:W-:Y:S05]  /*48e0*/  BSYNC B0 ;  /* 0x0000000000007941 */ /* 0x000fea0003800000 */
.L_x_2706:
[----:B------:R-:W-:Y:S01]  /*48f0*/  BSSY B0, `(.L_x_2708) ;  /* 0x0000024000007945 */ /* 0x000fe20003800000 */
[----:B------:R-:W-:Y:S01]  /*4900*/  ISETP.GE.AND P4, PT, R7, c[0x0][0x1d4], PT ;  /* 0x0000750007007a0c */ /* 0x000fe20003f86270 */
[----:B------:R-:W-:Y:S07]  /*4910*/  @!P0 BRA `(.L_x_2709) ;  /* 0x0000021000008947 */ /* 0x000fee0003800000 */
        /* <DEDUP_REMOVED lines=33> */
.L_x_2709:
[----:B------:R-:W-:Y:S05]  /*4b30*/  BSYNC B0 ;  /* 0x0000000000007941 */ /* 0x000fea0003800000 */
.L_x_2708:
[----:B------:R-:W-:Y:S01]  /*4b40*/  BSSY B0, `(.L_x_2710) ;  /* 0x0000023000007945 */ /* 0x000fe20003800000 */
        /* <DEDUP_REMOVED lines=34> */
.L_x_2711:
[----:B------:R-:W-:Y:S05]  /*4d70*/  BSYNC B0 ;  /* 0x0000000000007941 */ /* 0x000fea0003800000 */
.L_x_2710:
        /* <DEDUP_REMOVED lines=35> */
.L_x_2713:
[----:B------:R-:W-:Y:S05]  /*4fb0*/  BSYNC B0 ;  /* 0x0000000000007941 */ /* 0x000fea0003800000 */
.L_x_2712:
[----:B------:R-:W-:Y:S02]  /*4fc0*/  IADD3 R41, R41, 0x10, RZ ;  /* 0x0000001029297810 */ /* 0x000fe40007ffe0ff */
[----:B------:R-:W-:Y:S02]  /*4fd0*/  IADD3 R3, R3, 0x40, RZ ;  /* 0x0000004003037810 */ /* 0x000fe40007ffe0ff */
[----:B------:R-:W-:-:S13]  /*4fe0*/  ISETP.GE.AND P0, PT, R41, UR40, PT ;  /* 0x0000002829007c0c */ /* 0x000fda000bf06270 */
[----:B------:R-:W-:Y:S05]  /*4ff0*/  @!P0 BRA `(.L_x_2714) ;  /* 0xfffff65000008947 */ /* 0x000fea000383ffff */
.L_x_2690:
[----:B0-----:R-:W-:Y:S05]  /*5000*/  BSYNC B1 ;  /* 0x0000000000017941 */ /* 0x001fea0003800000 */
.L_x_2689:
[----:B------:R-:W0:Y:S01]  /*5010*/  S2R R3, SR_TID.X ;  /* 0x0000000000037919 */ /* 0x000e220000002100 */
[----:B------:R-:W-:Y:S01]  /*5020*/  BSSY B0, `(.L_x_2715) ;  /* 0x000003c000007945 */ /* 0x000fe20003800000 */
[----:B0-----:R-:W-:-:S04]  /*5030*/  IADD3 R3, R3, 0xf, RZ ;  /* 0x0000000f03037810 */ /* 0x001fc80007ffe0ff */
[----:B------:R-:W-:Y:S01]  /*5040*/  ISETP.GT.U32.OR P0, PT, R3, 0x1e, P2 ;  /* 0x0000001e0300780c */ /* 0x000fe20001704470 */
[----:B------:R-:W-:Y:S07]  /*5050*/  @P1 BRA `(.L_x_2716) ;  /* 0x0000038000001947 */ /* 0x000fee0003800000 */
[----:B------:R-:W-:Y:S01]  /*5060*/  ULDC.64 UR4, c[0x0][0x240] ;  /* 0x0000900000047ab9 */ /* 0x000fe20000000a00 */
[----:B------:R-:W-:Y:S01]  /*5070*/  IMAD.MOV.U32 R4, RZ, RZ, c[0x0][0x258] ;  /* 0x00009600ff047624 */ /* 0x000fe200078e00ff */
[----:B------:R-:W-:Y:S01]  /*5080*/  UISETP.NE.U32.AND UP0, UPT, URZ, UR4, UPT ;  /* 0x000000043f00728c */ /* 0x000fe2000bf05070 */
[----:B------:R-:W-:Y:S01]  /*5090*/  HFMA2.MMA R9, -RZ, RZ, 0, 2.384185791015625e-07 ;  /* 0x00000004ff097435 */ /* 0x000fe200000001ff */
[----:B--2---:R-:W-:Y:S01]  /*50a0*/  IMAD.U32 R22, RZ, RZ, UR41 ;  /* 0x00000029ff167e24 */ /* 0x004fe2000f8e00ff */
[----:B------:R-:W0:Y:S01]  /*50b0*/  LDS R0, [R0+0x110] ;  /* 0x0001100000007984 */ /* 0x000e220000000800 */
[----:B------:R-:W-:Y:S01]  /*50c0*/  UISETP.NE.AND.EX UP0, UPT, URZ, UR5, UPT, UP0 ;  /* 0x000000053f00728c */ /* 0x000fe2000bf05300 */
[----:B------:R-:W-:Y:S02]  /*50d0*/  ISETP.NE.AND P3, PT, R4, 0x2, PT ;  /* 0x000000020400780c */ /* 0x000fe40003f65270 */
[----:B------:R-:W-:-:S03]  /*50e0*/  IADD3 R4, R43, UR42, RZ ;  /* 0x0000002a2b047c10 */ /* 0x000fc6000fffe0ff */
[----:B------:R-:W-:-:S08]  /*50f0*/  PLOP3.LUT P4, PT, PT, PT, UP0, 0x80, 0x0 ;  /* 0x000000000000781c */ /* 0x000fd00003f8f008 */
[C---:B------:R-:W-:Y:S01]  /*5100*/  @!P3 IADD3 R16, P1, R4.reuse, c[0x0][0x188], RZ ;  /* 0x000062000410ba10 */ /* 0x040fe20007f3e0ff */
[----:B------:R-:W-:Y:S01]  /*5110*/  ULDC UR5, c[0x0][0x1d8] ;  /* 0x0000760000057ab9 */ /* 0x000fe20000000800 */
[----:B------:R-:W2:Y:S02]  /*5120*/  @!P3 LDG.E R44, [R44.64+0x8] ;  /* 0x000008242c2cb981 */ /* 0x000ea4000c1e1900 */
[C---:B------:R-:W-:Y:S02]  /*5130*/  @!P3 LEA.HI.X.SX32 R17, R4.reuse, c[0x0][0x18c], 0x1, P1 ;  /* 0x000063000411ba11 */ /* 0x040fe400008f0eff */
[----:B------:R-:W1:Y:S04]  /*5140*/  @P4 S2R R3, SR_CTAID.X ;  /* 0x0000000000034919 */ /* 0x000e680000002500 */
[----:B------:R-:W3:Y:S01]  /*5150*/  @!P3 LDG.E R16, [R16.64] ;  /* 0x000000241010b981 */ /* 0x000ee2000c1e1900 */
[----:B-1----:R-:W1:Y:S01]  /*5160*/  @P4 R2UR UR4, R3 ;  /* 0x00000000030443c2 */ /* 0x002e6200000e0000 */
[----:B------:R-:W-:-:S06]  /*5170*/  @P3 IMAD.WIDE R4, R4, R9, c[0x0][0x188] ;  /* 0x0000620004043625 */ /* 0x000fcc00078e0209 */
[----:B------:R-:W4:Y:S01]  /*5180*/  @P3 LDG.E.128 R4, [R4.64] ;  /* 0x0000002404043981 */ /* 0x000f22000c1e1d00 */
[----:B-1----:R-:W-:-:S06]  /*5190*/  @UP0 UIMAD UR4, UR38, UR5, UR4 ;  /* 0x00000005260402a4 */ /* 0x002fcc000f8e0204 */
[----:B------:R-:W-:-:S04]  /*51a0*/  IMAD.U32 R8, RZ, RZ, UR4 ;  /* 0x00000004ff087e24 */ /* 0x000fc8000f8e00ff */
[----:B------:R-:W-:-:S04]  /*51b0*/  @P4 IMAD R8, R8, 0x30, R43 ;  /* 0x0000003008084824 */ /* 0x000fc800078e022b */
[----:B------:R-:W-:-:S06]  /*51c0*/  @P4 IMAD.WIDE R8, R8, R9, c[0x0][0x238] ;  /* 0x00008e0008084625 */ /* 0x000fcc00078e0209 */
[----:B------:R-:W4:Y:S01]  /*51d0*/  @P4 LDG.E.128 R8, [R8.64] ;  /* 0x0000002408084981 */ /* 0x000f22000c1e1d00 */
[----:B------:R-:W-:Y:S02]  /*51e0*/  IMAD R21, R22, c[0x0][0x1d4], R43 ;  /* 0x0000750016157a24 */ /* 0x000fe400078e022b */
[----:B------:R-:W-:Y:S01]  /*51f0*/  IMAD R2, R2, 0x30, RZ ;  /* 0x0000003002027824 */ /* 0x000fe200078e02ff */
[----:B---3--:R-:W-:Y:S02]  /*5200*/  @!P3 PRMT R17, R16, 0x9910, RZ ;  /* 0x000099101011b816 */ /* 0x008fe400000000ff */
[--C-:B------:R-:W-:Y:S02]  /*5210*/  @!P3 SHF.R.U32.HI R18, RZ, 0x18, R16.reuse ;  /* 0x00000018ff12b819 */ /* 0x100fe40000011610 */
[----:B------:R-:W-:Y:S02]  /*5220*/  @!P3 SHF.R.S32.HI R17, RZ, 0x8, R17 ;  /* 0x00000008ff11b819 */ /* 0x000fe40000011411 */
[----:B------:R-:W-:Y:S01]  /*5230*/  @!P3 SHF.R.U32.HI R3, RZ, 0x10, R16 ;  /* 0x00000010ff03b819 */ /* 0x000fe20000011610 */
[----:B------:R-:W2:Y:S08]  /*5240*/  @!P3 I2F.S8 R19, R16 ;  /* 0x000000100013b306 */ /* 0x000eb00000001400 */
[----:B------:R1:W3:Y:S08]  /*5250*/  @!P3 I2F.S8 R20, R3 ;  /* 0x000000030014b306 */ /* 0x0002f00000001400 */
[----:B------:R-:W0:Y:S08]  /*5260*/  @!P3 I2F.S8 R18, R18 ;  /* 0x000000120012b306 */ /* 0x000e300000001400 */
[----:B------:R-:W4:Y:S01]  /*5270*/  @!P3 I2F.S16 R17, R17 ;  /* 0x000000110011b306 */ /* 0x000f220000101400 */
[----:B-1----:R-:W-:Y:S01]  /*5280*/  SHF.R.S32.HI R3, RZ, 0x1f, R21 ;  /* 0x0000001fff037819 */ /* 0x002fe20000011415 */
[-C--:B--2---:R-:W-:Y:S01]  /*5290*/  @!P3 FMUL.FTZ R4, R19, R44.reuse ;  /* 0x0000002c1304b220 */ /* 0x084fe20000410000 */
[----:B------:R-:W-:Y:S01]  /*52a0*/  IADD3 R21, P1, R2, R21, RZ ;  /* 0x0000001502157210 */ /* 0x000fe20007f3e0ff */
[----:B---3--:R-:W-:-:S02]  /*52b0*/  @!P3 FMUL.FTZ R6, R20, R44 ;  /* 0x0000002c1406b220 */ /* 0x008fc40000410000 */
[-C--:B0-----:R-:W-:Y:S01]  /*52c0*/  @!P3 FMUL.FTZ R7, R18, R44.reuse ;  /* 0x0000002c1207b220 */ /* 0x081fe20000410000 */
[----:B------:R-:W-:Y:S01]  /*52d0*/  LEA.HI.X.SX32 R16, R2, R3, 0x1, P1 ;  /* 0x0000000302107211 */ /* 0x000fe200008f0eff */
[----:B----45:R-:W-:Y:S01]  /*52e0*/  FADD.FTZ R4, R4, R12 ;  /* 0x0000000c04047221 */ /* 0x030fe20000010000 */
[----:B------:R-:W-:Y:S01]  /*52f0*/  LEA R2, P1, R21, c[0x0][0x1a0], 0x2 ;  /* 0x0000680015027a11 */ /* 0x000fe200078210ff */
[----:B------:R-:W-:Y:S02]  /*5300*/  FADD.FTZ R6, R6, R14 ;  /* 0x0000000e06067221 */ /* 0x000fe40000010000 */
[----:B------:R-:W-:Y:S02]  /*5310*/  @!P3 FMUL.FTZ R5, R17, R44 ;  /* 0x0000002c1105b220 */ /* 0x000fe40000410000 */
[----:B------:R-:W-:Y:S02]  /*5320*/  FADD.FTZ R7, R7, R15 ;  /* 0x0000000f07077221 */ /* 0x000fe40000010000 */
[----:B------:R-:W-:Y:S01]  /*5330*/  FADD.FTZ R5, R5, R13 ;  /* 0x0000000d05057221 */ /* 0x000fe20000010000 */
[----:B------:R-:W-:Y:S01]  /*5340*/  LEA.HI.X R3, R21, c[0x0][0x1a4], R16, 0x2, P1 ;  /* 0x0000690015037a11 */ /* 0x000fe200008f1410 */
[----:B------:R-:W-:-:S02]  /*5350*/  @P4 FMUL.FTZ R4, R4, R8 ;  /* 0x0000000804044220 */ /* 0x000fc40000410000 */
        /* <DEDUP_REMOVED lines=8> */
.L_x_2716:
[----:B------:R-:W-:Y:S05]  /*53e0*/  BSYNC B0 ;  /* 0x0000000000007941 */ /* 0x000fea0003800000 */
.L_x_2715:
[----:B------:R-:W-:Y:S06]  /*53f0*/  BAR.SYNC.DEFER_BLOCKING 0x0 ;  /* 0x0000000000007b1d */ /* 0x000fec0000010000 */
[----:B------:R-:W-:Y:S05]  /*5400*/  @P2 BRA `(.L_x_2717) ;  /* 0x0000019000002947 */ /* 0x000fea0003800000 */
[----:B0-----:R-:W0:Y:S01]  /*5410*/  S2R R2, SR_TID.X ;  /* 0x0000000000027919 */ /* 0x001e220000002100 */
[----:B------:R-:W-:Y:S01]  /*5420*/  IMAD R40, R40, 0x30, R43 ;  /* 0x0000003028287824 */ /* 0x000fe200078e022b */
[----:B------:R-:W-:Y:S01]  /*5430*/  WARPSYNC 0xffffffff ;  /* 0xffffffff00007948 */ /* 0x000fe20003800000 */
[----:B0-----:R-:W-:-:S02]  /*5440*/  LOP3.LUT R0, R2, 0xffffffe0, RZ, 0xc0, !PT ;  /* 0xffffffe002007812 */ /* 0x001fc400078ec0ff */
[----:B------:R-:W-:Y:S02]  /*5450*/  ISETP.GT.AND P3, PT, R2, 0x1f, PT ;  /* 0x0000001f0200780c */ /* 0x000fe40003f64270 */
[----:B------:R-:W-:Y:S02]  /*5460*/  ISETP.NE.AND P1, PT, R0, 0x20, PT ;  /* 0x000000200000780c */ /* 0x000fe40003f25270 */
[C---:B------:R-:W-:Y:S02]  /*5470*/  LOP3.LUT R0, R2.reuse, 0xfffffff0, RZ, 0xc0, !PT ;  /* 0xfffffff002007812 */ /* 0x040fe400078ec0ff */
[----:B------:R-:W-:-:S09]  /*5480*/  ISETP.GT.AND P2, PT, R2, 0xf, PT ;  /* 0x0000000f0200780c */ /* 0x000fd20003f44270 */
        /* <DEDUP_REMOVED lines=17> */
.L_x_2717:
[----:B------:R-:W-:Y:S05]  /*55a0*/  @P0 EXIT ;  /* 0x000000000000094d */ /* 0x000fea0003800000 */
[----:B------:R-:W-:-:S05]  /*55b0*/  IMAD.MOV.U32 R0, RZ, RZ, c[0x0][0x258] ;  /* 0x00009600ff007624 */ /* 0x000fca00078e00ff */
[----:B------:R-:W-:-:S13]  /*55c0*/  ISETP.NE.AND P0, PT, R0, 0x2, PT ;  /* 0x000000020000780c */ /* 0x000fda0003f05270 */
[----:B0-----:R-:W-:Y:S01]  /*55d0*/  @P0 IADD3 R2, R43, UR41, RZ ;  /* 0x000000292b020c10 */ /* 0x001fe2000fffe0ff */
[----:B------:R-:W-:-:S04]  /*55e0*/  @P0 IMAD.MOV.U32 R3, RZ, RZ, 0x4 ;  /* 0x00000004ff030424 */ /* 0x000fc800078e00ff */
[----:B------:R-:W-:-:S05]  /*55f0*/  @P0 IMAD.WIDE R2, R2, R3, c[0x0][0x160] ;  /* 0x0000580002020625 */ /* 0x000fca00078e0203 */
[----:B------:R0:W-:Y:S01]  /*5600*/  @P0 STG.E.128 [R2.64], R28 ;  /* 0x0000001c02000986 */ /* 0x0001e2000c101d24 */
[----:B------:R-:W-:Y:S05]  /*5610*/  @P0 EXIT ;  /* 0x000000000000094d */ /* 0x000fea0003800000 */
[----:B0-----:R-:W-:Y:S01]  /*5620*/  IMAD.MOV.U32 R2, RZ, RZ, c[0x0][0x250] ;  /* 0x00009400ff027624 */ /* 0x001fe200078e00ff */
[----:B------:R-:W-:-:S05]  /*5630*/  MOV R3, c[0x0][0x254] ;  /* 0x0000950000037a02 */ /* 0x000fca0000000f00 */
[----:B------:R-:W3:Y:S01]  /*5640*/  LDG.E R2, [R2.64] ;  /* 0x0000002402027981 */ /* 0x000ee2000c1e1900 */
[----:B------:R-:W-:Y:S01]  /*5650*/  IADD3 R43, R43, UR41, RZ ;  /* 0x000000292b2b7c10 */ /* 0x000fe2000fffe0ff */
        /* <DEDUP_REMOVED lines=24> */
.L_x_2666:
[----:B------:R-:W-:Y:S01]  /*57e0*/  IMAD.MOV.U32 R51, RZ, RZ, 0x10 ;  /* 0x00000010ff337424 */ /* 0x000fe200078e00ff */
[----:B------:R-:W-:Y:S01]  /*57f0*/  MOV R32, 0x5830 ;  /* 0x0000583000207802 */ /* 0x000fe20000000f00 */
[----:B------:R-:W-:Y:S02]  /*5800*/  IMAD.MOV.U32 R35, RZ, RZ, 0x1f ;  /* 0x0000001fff237424 */ /* 0x000fe400078e00ff */
[----:B------:R-:W-:Y:S02]  /*5810*/  IMAD.MOV.U32 R34, RZ, RZ, -0x1 ;  /* 0xffffffffff227424 */ /* 0x000fe400078e00ff */
[----:B------:R-:W-:Y:S05]  /*5820*/  CALL.REL.NOINC `($__internal_23_$__cuda_sm70_shflsync_bfly_p) ;  /* 0x000003a000007944 */ /* 0x000fea0003c00000 */
[----:B01----:R-:W-:Y:S05]  /*5830*/  BRA `(.L_x_2718) ;  /* 0xffffbed000007947 */ /* 0x003fea000383ffff */
.L_x_2667:
[----:B------:R-:W-:Y:S01]  /*5840*/  IMAD.MOV.U32 R51, RZ, RZ, 0x8 ;  /* 0x00000008ff337424 */ /* 0x000fe200078e00ff */
[----:B------:R-:W-:Y:S01]  /*5850*/  MOV R34, 0xffffffff ;  /* 0xffffffff00227802 */ /* 0x000fe20000000f00 */
[----:B------:R-:W-:Y:S01]  /*5860*/  IMAD.MOV.U32 R35, RZ, RZ, 0x1f ;  /* 0x0000001fff237424 */ /* 0x000fe200078e00ff */
[----:B------:R-:W-:Y:S02]  /*5870*/  MOV R32, 0x5890 ;  /* 0x0000589000207802 */ /* 0x000fe40000000f00 */
[----:B------:R-:W-:Y:S05]  /*5880*/  CALL.REL.NOINC `($__internal_23_$__cuda_sm70_shflsync_bfly_p) ;  /* 0x0000034000007944 */ /* 0x000fea0003c00000 */
[----:B01----:R-:W-:Y:S01]  /*5890*/  FADD.FTZ R54, R54, R35 ;  /* 0x0000002336367221 */ /* 0x003fe20000010000 */
[----:B------:R-:W-:Y:S01]  /*58a0*/  MOV R32, 0x58f0 ;  /* 0x000058f000207802 */ /* 0x000fe20000000f00 */
[----:B------:R-:W-:-:S02]  /*58b0*/  IMAD.MOV.U32 R51, RZ, RZ, 0x4 ;  /* 0x00000004ff337424 */ /* 0x000fc400078e00ff */
[----:B------:R-:W-:Y:S02]  /*58c0*/  IMAD.MOV.U32 R35, RZ, RZ, 0x1f ;  /* 0x0000001fff237424 */ /* 0x000fe400078e00ff */
[----:B------:R-:W-:Y:S02]  /*58d0*/  IMAD.MOV.U32 R34, RZ, RZ, -0x1 ;  /* 0xffffffffff227424 */ /* 0x000fe400078e00ff */
[----:B------:R-:W-:Y:S05]  /*58e0*/  CALL.REL.NOINC `($__internal_23_$__cuda_sm70_shflsync_bfly_p) ;  /* 0x000002e000007944 */ /* 0x000fea0003c00000 */
[----:B01----:R-:W-:Y:S01]  /*58f0*/  FADD.FTZ R54, R54, R35 ;  /* 0x0000002336367221 */ /* 0x003fe20000010000 */
[----:B------:R-:W-:Y:S01]  /*5900*/  MOV R34, 0xffffffff ;  /* 0xffffffff00227802 */ /* 0x000fe20000000f00 */
[----:B------:R-:W-:Y:S01]  /*5910*/  IMAD.MOV.U32 R51, RZ, RZ, 0x2 ;  /* 0x00000002ff337424 */ /* 0x000fe200078e00ff */
[----:B------:R-:W-:Y:S01]  /*5920*/  MOV R32, 0x5950 ;  /* 0x0000595000207802 */ /* 0x000fe20000000f00 */
[----:B------:R-:W-:Y:S02]  /*5930*/  IMAD.MOV.U32 R35, RZ, RZ, 0x1f ;  /* 0x0000001fff237424 */ /* 0x000fe400078e00ff */
[----:B------:R-:W-:Y:S05]  /*5940*/  CALL.REL.NOINC `($__internal_23_$__cuda_sm70_shflsync_bfly_p) ;  /* 0x0000028000007944 */ /* 0x000fea0003c00000 */
[----:B-1----:R-:W-:Y:S01]  /*5950*/  FADD.FTZ R4, R54, R35 ;  /* 0x0000002336047221 */ /* 0x002fe20000010000 */
[----:B------:R-:W-:Y:S01]  /*5960*/  MOV R32, 0x59c0 ;  /* 0x000059c000207802 */ /* 0x000fe20000000f00 */
[----:B0-----:R-:W-:Y:S02]  /*5970*/  IMAD.MOV.U32 R51, RZ, RZ, 0x1 ;  /* 0x00000001ff337424 */ /* 0x001fe400078e00ff */
[----:B------:R-:W-:-:S02]  /*5980*/  IMAD.MOV.U32 R35, RZ, RZ, 0x1f ;  /* 0x0000001fff237424 */ /* 0x000fc400078e00ff */
[----:B------:R-:W-:Y:S02]  /*5990*/  IMAD.MOV.U32 R34, RZ, RZ, -0x1 ;  /* 0xffffffffff227424 */ /* 0x000fe400078e00ff */
[----:B------:R-:W-:Y:S02]  /*59a0*/  IMAD.MOV.U32 R54, RZ, RZ, R4 ;  /* 0x000000ffff367224 */ /* 0x000fe400078e0004 */
[----:B------:R-:W-:Y:S05]  /*59b0*/  CALL.REL.NOINC `($__internal_23_$__cuda_sm70_shflsync_bfly_p) ;  /* 0x0000021000007944 */ /* 0x000fea0003c00000 */
[----:B01----:R-:W-:Y:S05]  /*59c0*/  BRA `(.L_x_2719) ;  /* 0xffffbdd000007947 */ /* 0x003fea000383ffff */
.L_x_2672:
[----:B------:R-:W-:Y:S01]  /*59d0*/  HFMA2.MMA R35, -RZ, RZ, 0, 1.847743988037109375e-06 ;  /* 0x0000001fff237435 */ /* 0x000fe200000001ff */
[----:B------:R-:W-:Y:S01]  /*59e0*/  IMAD.MOV.U32 R51, RZ, RZ, 0x2 ;  /* 0x00000002ff337424 */ /* 0x000fe200078e00ff */
[----:B------:R-:W-:Y:S01]  /*59f0*/  MOV R32, 0x5a20 ;  /* 0x00005a2000207802 */ /* 0x000fe20000000f00 */
[----:B------:R-:W-:-:S03]  /*5a00*/  IMAD.MOV.U32 R34, RZ, RZ, -0x1 ;  /* 0xffffffffff227424 */ /* 0x000fc600078e00ff */
[----:B------:R-:W-:Y:S05]  /*5a10*/  CALL.REL.NOINC `($__internal_23_$__cuda_sm70_shflsync_bfly_p) ;  /* 0x000001b000007944 */ /* 0x000fea0003c00000 */
[----:B01----:R-:W-:Y:S05]  /*5a20*/  BRA `(.L_x_2720) ;  /* 0xffffce0000007947 */ /* 0x003fea000383ffff */
.L_x_2673:
[----:B------:R-:W-:Y:S01]  /*5a30*/  IMAD.MOV.U32 R51, RZ, RZ, 0x1 ;  /* 0x00000001ff337424 */ /* 0x000fe200078e00ff */
[----:B------:R-:W-:Y:S01]  /*5a40*/  MOV R32, 0x5a80 ;  /* 0x00005a8000207802 */ /* 0x000fe20000000f00 */
[----:B------:R-:W-:Y:S02]  /*5a50*/  IMAD.MOV.U32 R35, RZ, RZ, 0x1f ;  /* 0x0000001fff237424 */ /* 0x000fe400078e00ff */
[----:B------:R-:W-:Y:S02]  /*5a60*/  IMAD.MOV.U32 R34, RZ, RZ, -0x1 ;  /* 0xffffffffff227424 */ /* 0x000fe400078e00ff */
[----:B------:R-:W-:Y:S05]  /*5a70*/  CALL.REL.NOINC `($__internal_23_$__cuda_sm70_shflsync_bfly_p) ;  /* 0x0000015000007944 */ /* 0x000fea0003c00000 */
[----:B01----:R-:W-:Y:S05]  /*5a80*/  BRA `(.L_x_2721) ;  /* 0xffffcdd000007947 */ /* 0x003fea000383ffff */
.L_x_2677:
[----:B------:R-:W-:Y:S01]  /*5a90*/  IMAD.MOV.U32 R54, RZ, RZ, R5 ;  /* 0x000000ffff367224 */ /* 0x000fe200078e0005 */
[----:B------:R-:W-:Y:S01]  /*5aa0*/  MOV R51, 0x10 ;  /* 0x0000001000337802 */ /* 0x000fe20000000f00 */
[----:B------:R-:W-:Y:S01]  /*5ab0*/  IMAD.MOV.U32 R35, RZ, RZ, 0x1f ;  /* 0x0000001fff237424 */ /* 0x000fe200078e00ff */
[----:B------:R-:W-:Y:S01]  /*5ac0*/  MOV R32, 0x5af0 ;  /* 0x00005af000207802 */ /* 0x000fe20000000f00 */
[----:B------:R-:W-:-:S02]  /*5ad0*/  IMAD.MOV.U32 R34, RZ, RZ, -0x1 ;  /* 0xffffffffff227424 */ /* 0x000fc400078e00ff */
[----:B0-2---:R-:W-:Y:S05]  /*5ae0*/  CALL.REL.NOINC `($__internal_23_$__cuda_sm70_shflsync_bfly_p) ;  /* 0x000000e000007944 */ /* 0x005fea0003c00000 */
[----:B01----:R-:W-:Y:S05]  /*5af0*/  BRA `(.L_x_2722) ;  /* 0xffffcf7000007947 */ /* 0x003fea000383ffff */
.L_x_2678:
[----:B------:R-:W-:Y:S01]  /*5b00*/  IMAD.MOV.U32 R51, RZ, RZ, 0x8 ;  /* 0x00000008ff337424 */ /* 0x000fe200078e00ff */
[----:B------:R-:W-:Y:S01]  /*5b10*/  MOV R32, 0x5b50 ;  /* 0x00005b5000207802 */ /* 0x000fe20000000f00 */
[----:B------:R-:W-:-:S02]  /*5b20*/  IMAD.MOV.U32 R35, RZ, RZ, 0x1f ;  /* 0x0000001fff237424 */ /* 0x000fc400078e00ff */
[----:B------:R-:W-:Y:S02]  /*5b30*/  IMAD.MOV.U32 R34, RZ, RZ, -0x1 ;  /* 0xffffffffff227424 */ /* 0x000fe400078e00ff */
[----:B012---:R-:W-:Y:S05]  /*5b40*/  CALL.REL.NOINC `($__internal_23_$__cuda_sm70_shflsync_bfly_p) ;  /* 0x0000008000007944 */ /* 0x007fea0003c00000 */
[----:B-1----:R-:W-:Y:S01]  /*5b50*/  FMNMX.FTZ R3, R54, R35, !PT ;  /* 0x0000002336037209 */ /* 0x002fe20007810000 */
[----:B0-----:R-:W-:Y:S01]  /*5b60*/  HFMA2.MMA R51, -RZ, RZ, 0, 2.384185791015625e-07 ;  /* 0x00000004ff337435 */ /* 0x001fe200000001ff */
[----:B------:R-:W-:Y:S01]  /*5b70*/  IMAD.MOV.U32 R35, RZ, RZ, 0x1f ;  /* 0x0000001fff237424 */ /* 0x000fe200078e00ff */
[----:B------:R-:W-:Y:S01]  /*5b80*/  MOV R32, 0x5bc0 ;  /* 0x00005bc000207802 */ /* 0x000fe20000000f00 */
[----:B------:R-:W-:Y:S02]  /*5b90*/  IMAD.MOV.U32 R34, RZ, RZ, -0x1 ;  /* 0xffffffffff227424 */ /* 0x000fe400078e00ff */
[----:B------:R-:W-:Y:S02]  /*5ba0*/  IMAD.MOV.U32 R54, RZ, RZ, R3 ;  /* 0x000000ffff367224 */ /* 0x000fe400078e0003 */
[----:B------:R-:W-:Y:S05]  /*5bb0*/  CALL.REL.NOINC `($__internal_23_$__cuda_sm70_shflsync_bfly_p) ;  /* 0x0000001000007944 */ /* 0x000fea0003c00000 */
[----:B01----:R-:W-:Y:S05]  /*5bc0*/  BRA `(.L_x_2723) ;  /* 0xffffcef000007947 */ /* 0x003fea000383ffff */
        .weak           $__internal_23_$__cuda_sm70_shflsync_bfly_p
        .type           $__internal_23_$__cuda_sm70_shflsync_bfly_p,@function
        .size           $__internal_23_$__cuda_sm70_shflsync_bfly_p,(.L_x_2748 - $__internal_23_$__cuda_sm70_shflsync_bfly_p)
$__internal_23_$__cuda_sm70_shflsync_bfly_p:
[----:B------:R-:W-:Y:S01]  /*5bd0*/  IMAD.MOV.U32 R33, RZ, RZ, 0x0 ;  /* 0x00000000ff217424 */ /* 0x000fe200078e00ff */
[----:B------:R-:W-:Y:S04]  /*5be0*/  WARPSYNC R34 ;  /* 0x0000002200007348 */ /* 0x000fe80003800000 */
[----:B------:R0:W1:Y:S01]  /*5bf0*/  SHFL.BFLY PT, R35, R54, R51, R35 ;  /* 0x0c00003336237389 */ /* 0x00006200000e0023 */
[----:B------:R-:W-:Y:S05]  /*5c00*/  RET.REL.NODEC R32 `(_ZN4mmha33masked_multihead_attention_kernelIfLi48ELi64ELi4ELi16ELi64ELb0ELb0EEEv26Multihead_attention_paramsIT_XT5_EE) ;  /* 0xffffa3f020007950 */ /* 0x000fea0003c3ffff */
.L_x_2724:
        /* <DEDUP_REMOVED lines=15> */
.L_x_2748:


//--------------------- .nv.global.init           --------------------------
	.section	.nv.global.init,"aw",@progbits
.nv.global.init:
	.type		$str,@object
	.size		$str,($str$1 - $str)
$str:
        /*0000*/ 	.byte	0x68, 0x61, 0x6c, 0x66, 0x5f, 0x72, 0x6f, 0x74, 0x61, 0x72, 0x79, 0x5f, 0x64, 0x69, 0x6d, 0x20
        /*0010*/ 	.byte	0x25, 0x20, 0x51, 0x4b, 0x5f, 0x56, 0x45, 0x43, 0x5f, 0x53, 0x49, 0x5a, 0x45, 0x20, 0x3d, 0x3d
        /*0020*/ 	.byte	0x20, 0x30, 0x00
	.type		$str$1,@object
	.size		$str$1,(__unnamed_16 - $str$1)
$str$1:
        /*0023*/ 	.byte	0x2f, 0x74, 0x6d, 0x70, 0x2f, 0x6f, 0x73, 0x73, 0x5f, 0x6b, 0x65, 0x72, 0x6e, 0x65, 0x6c, 0x73
        /* <DEDUP_REMOVED lines=8> */
        /*00b3*/ 	.byte	0x6c, 0x61, 0x74, 0x65, 0x2e, 0x68, 0x70, 0x70, 0x00
	.type		__unnamed_16,@object
	.size		__unnamed_16,(__unnamed_17 - __unnamed_16)
__unnamed_16:
        /* <DEDUP_REMOVED lines=18> */
        /*01dc*/ 	.byte	0x00
	.type		__unnamed_17,@object
	.size		__unnamed_17,(__unnamed_13 - __unnamed_17)
__unnamed_17:
        /* <DEDUP_REMOVED lines=18> */
        /*02fd*/ 	.byte	0x5d, 0x00
	.type		__unnamed_13,@object
	.size		__unnamed_13,(__unnamed_18 - __unnamed_13)
__unnamed_13:
        /* <DEDUP_REMOVED lines=19> */
	.type		__unnamed_18,@object
	.size		__unnamed_18,(__unnamed_4 - __unnamed_18)
__unnamed_18:
        /* <DEDUP_REMOVED lines=19> */
	.type		__unnamed_4,@object
	.size		__unnamed_4,(__unnamed_1 - __unnamed_4)
__unnamed_4:
        /* <DEDUP_REMOVED lines=19> */
	.type		__unnamed_1,@object
	.size		__unnamed_1,(__unnamed_5 - __unnamed_1)
__unnamed_1:
        /* <DEDUP_REMOVED lines=18> */
        /*0785*/ 	.byte	0x65, 0x5d, 0x00
	.type		__unnamed_5,@object
	.size		__unnamed_5,(__unnamed_15 - __unnamed_5)
__unnamed_5:
        /* <DEDUP_REMOVED lines=19> */
	.type		__unnamed_15,@object
	.size		__unnamed_15,(__unnamed_6 - __unnamed_15)
__unnamed_15:
        /* <DEDUP_REMOVED lines=19> */
	.type		__unnamed_6,@object
	.size		__unnamed_6,(__unnamed_14 - __unnamed_6)
__unnamed_6:
        /* <DEDUP_REMOVED lines=19> */
	.type		__unnamed_14,@object
	.size		__unnamed_14,(__unnamed_3 - __unnamed_14)
__unnamed_14:
        /* <DEDUP_REMOVED lines=19> */
	.type		__unnamed_3,@object
	.size		__unnamed_3,(__unnamed_2 - __unnamed_3)
__unnamed_3:
        /* <DEDUP_REMOVED lines=18> */
        /*0d34*/ 	.byte	0x73, 0x65, 0x5d, 0x00
	.type		__unnamed_2,@object
	.size		__unnamed_2,(__unnamed_22 - __unnamed_2)
__unnamed_2:
        /* <DEDUP_REMOVED lines=19> */
	.type		__unnamed_22,@object
	.size		__unnamed_22,(__unnamed_19 - __unnamed_22)
__unnamed_22:
        /* <DEDUP_REMOVED lines=19> */
	.type		__unnamed_19,@object
	.size		__unnamed_19,(__unnamed_23 - __unnamed_19)
__unnamed_19:
        /* <DEDUP_REMOVED lines=19> */
	.type		__unnamed_23,@object
	.size		__unnamed_23,(__unnamed_10 - __unnamed_23)
__unnamed_23:
        /* <DEDUP_REMOVED lines=19> */
	.type		__unnamed_10,@object
	.size		__unnamed_10,(__unnamed_24 - __unnamed_10)
__unnamed_10:
        /* <DEDUP_REMOVED lines=19> */
	.type		__unnamed_24,@object
	.size		__unnamed_24,(__unnamed_21 - __unnamed_24)
__unnamed_24:
        /* <DEDUP_REMOVED lines=19> */
	.type		__unnamed_21,@object
	.size		__unnamed_21,(__unnamed_11 - __unnamed_21)
__unnamed_21:
        /* <DEDUP_REMOVED lines=18> */
        /*154d*/ 	.byte	0x53, 0x20, 0x3d, 0x20, 0x66, 0x61, 0x6c, 0x73, 0x65, 0x5d, 0x00
	.type		__unnamed_11,@object
	.size		__unnamed_11,(__unnamed_7 - __unnamed_11)
__unnamed_11:
        /* <DEDUP_REMOVED lines=19> */
	.type		__unnamed_7,@object
	.size		__unnamed_7,(__unnamed_20 - __unnamed_7)
__unnamed_7:
        /* <DEDUP_REMOVED lines=19> */
	.type		__unnamed_20,@object
	.size		__unnamed_20,(__unnamed_12 - __unnamed_20)
__unnamed_20:
        /* <DEDUP_REMOVED lines=19> */
	.type		__unnamed_12,@object
	.size		__unnamed_12,(__unnamed_9 - __unnamed_12)
__unnamed_12:
        /* <DEDUP_REMOVED lines=19> */
	.type		__unnamed_9,@object
	.size		__unnamed_9,(__unnamed_8 - __unnamed_9)
__unnamed_9:
        /* <DEDUP_REMOVED lines=18> */
        /*1b24*/ 	.byte	0x4d, 0x53, 0x20, 0x3d, 0x20, 0x66, 0x61, 0x6c, 0x73, 0x65, 0x5d, 0x00
	.type		__unnamed_8,@object
	.size		__unnamed_8,(.L_7 - __unnamed_8)
__unnamed_8:
        /* <DEDUP_REMOVED lines=19> */
.L_7:


//--------------------- .nv.shared._ZN4mmha33masked_multihead_attention_kernelItLi48ELi64ELi1ELi8ELi256ELb1ELb1EEEv26Multihead_attention_paramsIT_XT5_EE --------------------------
	.section	.nv.shared._ZN4mmha33masked_multihead_attention_kernelItLi48ELi64ELi1ELi8ELi256ELb1ELb1EEEv26Multihead_attention_paramsIT_XT5_EE,"aw",@nobits
	.sectionflags	@""
	.align	16
.nv.shared._ZN4mmha33masked_multihead_attention_kernelItLi48ELi64ELi1ELi8ELi256ELb1ELb1EEEv26Multihead_attention_paramsIT_XT5_EE:
	.zero		320


//--------------------- .nv.shared._ZN4mmha33masked_multihead_attention_kernelItLi48ELi64ELi2ELi8ELi128ELb1ELb1EEEv26Multihead_attention_paramsIT_XT5_EE --------------------------
	.section	.nv.shared._ZN4mmha33masked_multihead_attention_kernelItLi48ELi64ELi2ELi8ELi128ELb1ELb1EEEv26Multihead_attention_paramsIT_XT5_EE,"aw",@nobits
	.sectionflags	@""
	.align	16
.nv.shared._ZN4mmha33masked_multihead_attention_kernelItLi48ELi64ELi2ELi8ELi128ELb1ELb1EEEv26Multihead_attention_paramsIT_XT5_EE:
	.zero		288


//--------------------- .nv.shared._ZN4mmha33masked_multihead_attention_kernelItLi48ELi64ELi4ELi8ELi64ELb1ELb1EEEv26Multihead_attention_paramsIT_XT5_EE --------------------------
	.section	.nv.shared._ZN4mmha33masked_multihead_attention_kernelItLi48ELi64ELi4ELi8ELi64ELb1ELb1EEEv26Multihead_attention_paramsIT_XT5_EE,"aw",@nobits
	.sectionflags	@""
	.align	16
.nv.shared._ZN4mmha33masked_multihead_attention_kernelItLi48ELi64ELi4ELi8ELi64ELb1ELb1EEEv26Multihead_attention_paramsIT_XT5_EE:
	.zero		272


//--------------------- .nv.shared._ZN4mmha33masked_multihead_attention_kernelItLi48ELi64ELi1ELi8ELi256ELb1ELb0EEEv26Multihead_attention_paramsIT_XT5_EE --------------------------
	.section	.nv.shared._ZN4mmha33masked_multihead_attention_kernelItLi48ELi64ELi1ELi8ELi256ELb1ELb0EEEv26Multihead_attention_paramsIT_XT5_EE,"aw",@nobits
	.sectionflags	@""
	.align	16
.nv.shared._ZN4mmha33masked_multihead_attention_kernelItLi48ELi64ELi1ELi8ELi256ELb1ELb0EEEv26Multihead_attention_paramsIT_XT5_EE:
	.zero		320


//--------------------- .nv.shared._ZN4mmha33masked_multihead_attention_kernelItLi48ELi64ELi2ELi8ELi128ELb1ELb0EEEv26Multihead_attention_paramsIT_XT5_EE --------------------------
	.section	.nv.shared._ZN4mmha33masked_multihead_attention_kernelItLi48ELi64ELi2ELi8ELi128ELb1ELb0EEEv26Multihead_attention_paramsIT_XT5_EE,"aw",@nobits
	.sectionflags	@""
	.align	16
.nv.shared._ZN4mmha33masked_multihead_attention_kernelItLi48ELi64ELi2ELi8ELi128ELb1ELb0EEEv26Multihead_attention_paramsIT_XT5_EE:
	.zero		288


//--------------------- .nv.shared._ZN4mmha33masked_multihead_attention_kernelItLi48ELi64ELi4ELi8ELi64ELb1ELb0EEEv26Multihead_attention_paramsIT_XT5_EE --------------------------
	.section	.nv.shared._ZN4mmha33masked_multihead_attention_kernelItLi48ELi64ELi4ELi8ELi64ELb1ELb0EEEv26Multihead_attention_paramsIT_XT5_EE,"aw",@nobits
	.sectionflags	@""
	.align	16
.nv.shared._ZN4mmha33masked_multihead_attention_kernelItLi48ELi64ELi4ELi8ELi64ELb1ELb0EEEv26Multihead_attention_paramsIT_XT5_EE:
	.zero		272


//--------------------- .nv.shared._ZN4mmha33masked_multihead_attention_kernelIfLi48ELi64ELi1ELi16ELi256ELb1ELb1EEEv26Multihead_attention_paramsIT_XT5_EE --------------------------
	.section	.nv.shared._ZN4mmha33masked_multihead_attention_kernelIfLi48ELi64ELi1ELi16ELi256ELb1ELb1EEEv26Multihead_attention_paramsIT_XT5_EE,"aw",@nobits
	.sectionflags	@""
	.align	16
.nv.shared._ZN4mmha33masked_multihead_attention_kernelIfLi48ELi64ELi1ELi16ELi256ELb1ELb1EEEv26Multihead_attention_paramsIT_XT5_EE:
	.zero		576


//--------------------- .nv.shared._ZN4mmha33masked_multihead_attention_kernelIfLi48ELi64ELi2ELi16ELi128ELb1ELb1EEEv26Multihead_attention_paramsIT_XT5_EE --------------------------
	.section	.nv.shared._ZN4mmha33masked_multihead_attention_kernelIfLi48ELi64ELi2ELi16ELi128ELb1ELb1EEEv26Multihead_attention_paramsIT_XT5_EE,"aw",@nobits
	.sectionflags	@""
	.align	16
.nv.shared._ZN4mmha33masked_multihead_attention_kernelIfLi48ELi64ELi2ELi16ELi128ELb1ELb1EEEv26Multihead_attention_paramsIT_XT5_EE:
	.zero		544


//--------------------- .nv.shared._ZN4mmha33masked_multihead_attention_kernelIfLi48ELi64ELi4ELi16ELi64ELb1ELb1EEEv26Multihead_attention_paramsIT_XT5_EE --------------------------
	.section	.nv.shared._ZN4mmha33masked_multihead_attention_kernelIfLi48ELi64ELi4ELi16ELi64ELb1ELb1EEEv26Multihead_attention_paramsIT_XT5_EE,"aw",@nobits
	.sectionflags	@""
	.align	16
.nv.shared._ZN4mmha33masked_multihead_attention_kernelIfLi48ELi64ELi4ELi16ELi64ELb1ELb1EEEv26Multihead_attention_paramsIT_XT5_EE:
	.zero		528


//--------------------- .nv.shared._ZN4mmha33masked_multihead_attention_kernelIfLi48ELi64ELi1ELi16ELi256ELb1ELb0EEEv26Multihead_attention_paramsIT_XT5_EE --------------------------
	.section	.nv.shared._ZN4mmha33masked_multihead_attention_kernelIfLi48ELi64ELi1ELi16ELi256ELb1ELb0EEEv26Multihead_attention_paramsIT_XT5_EE,"aw",@nobits
	.sectionflags	@""
	.align	16
.nv.shared._ZN4mmha33masked_multihead_attention_kernelIfLi48ELi64ELi1ELi16ELi256ELb1ELb0EEEv26Multihead_attention_paramsIT_XT5_EE:
	.zero		576


//--------------------- .nv.shared._ZN4mmha33masked_multihead_attention_kernelIfLi48ELi64ELi2ELi16ELi128ELb1ELb0EEEv26Multihead_attention_paramsIT_XT5_EE --------------------------
	.section	.nv.shared._ZN4mmha33masked_multihead_attention_kernelIfLi48ELi64ELi2ELi16ELi128ELb1ELb0EEEv26Multihead_attention_paramsIT_XT5_EE,"aw",@nobits
	.sectionflags	@""
	.align	16
.nv.shared._ZN4mmha33masked_multihead_attention_kernelIfLi48ELi64ELi2ELi16ELi128ELb1ELb0EEEv26Multihead_attention_paramsIT_XT5_EE:
	.zero		544


//--------------------- .nv.shared._ZN4mmha33masked_multihead_attention_kernelIfLi48ELi64ELi4ELi16ELi64ELb1ELb0EEEv26Multihead_attention_paramsIT_XT5_EE --------------------------
	.section	.nv.shared._ZN4mmha33masked_multihead_attention_kernelIfLi48ELi64ELi4ELi16ELi64ELb1ELb0EEEv26Multihead_attention_paramsIT_XT5_EE,"aw",@nobits
	.sectionflags	@""
	.align	16
.nv.shared._ZN4mmha33masked_multihead_attention_kernelIfLi48ELi64ELi4ELi16ELi64ELb1ELb0EEEv26Multihead_attention_paramsIT_XT5_EE:
	.zero		528


//--------------------- .nv.shared._ZN4mmha33masked_multihead_attention_kernelItLi48ELi64ELi1ELi8ELi256ELb0ELb1EEEv26Multihead_attention_paramsIT_XT5_EE --------------------------
	.section	.nv.shared._ZN4mmha33masked_multihead_attention_kernelItLi48ELi64ELi1ELi8ELi256ELb0ELb1EEEv26Multihead_attention_paramsIT_XT5_EE,"aw",@nobits
	.sectionflags	@""
	.align	16
.nv.shared._ZN4mmha33masked_multihead_attention_kernelItLi48ELi64ELi1ELi8ELi256ELb0ELb1EEEv26Multihead_attention_paramsIT_XT5_EE:
	.zero		192


//--------------------- .nv.shared._ZN4mmha33masked_multihead_attention_kernelItLi48ELi64ELi2ELi8ELi128ELb0ELb1EEEv26Multihead_attention_paramsIT_XT5_EE --------------------------
	.section	.nv.shared._ZN4mmha33masked_multihead_attention_kernelItLi48ELi64ELi2ELi8ELi128ELb0ELb1EEEv26Multihead_attention_paramsIT_XT5_EE,"aw",@nobits
	.sectionflags	@""
	.align	16
.nv.shared._ZN4mmha33masked_multihead_attention_kernelItLi48ELi64ELi2ELi8ELi128ELb0ELb1EEEv26Multihead_attention_paramsIT_XT5_EE:
	.zero		160


//--------------------- .nv.shared._ZN4mmha33masked_multihead_attention_kernelItLi48ELi64ELi4ELi8ELi64ELb0ELb1EEEv26Multihead_attention_paramsIT_XT5_EE --------------------------
	.section	.nv.shared._ZN4mmha33masked_multihead_attention_kernelItLi48ELi64ELi4ELi8ELi64ELb0ELb1EEEv26Multihead_attention_paramsIT_XT5_EE,"aw",@nobits
	.sectionflags	@""
	.align	16
.nv.shared._ZN4mmha33masked_multihead_attention_kernelItLi48ELi64ELi4ELi8ELi64ELb0ELb1EEEv26Multihead_attention_paramsIT_XT5_EE:
	.zero		144


//--------------------- .nv.shared._ZN4mmha33masked_multihead_attention_kernelItLi48ELi64ELi1ELi8ELi256ELb0ELb0EEEv26Multihead_attention_paramsIT_XT5_EE --------------------------
	.section	.nv.shared._ZN4mmha33masked_multihead_attention_kernelItLi48ELi64ELi1ELi8ELi256ELb0ELb0EEEv26Multihead_attention_paramsIT_XT5_EE,"aw",@nobits
	.sectionflags	@""
	.align	16
.nv.shared._ZN4mmha33masked_multihead_attention_kernelItLi48ELi64ELi1ELi8ELi256ELb0ELb0EEEv26Multihead_attention_paramsIT_XT5_EE:
	.zero		192


//--------------------- .nv.shared._ZN4mmha33masked_multihead_attention_kernelItLi48ELi64ELi2ELi8ELi128ELb0ELb0EEEv26Multihead_attention_paramsIT_XT5_EE --------------------------
	.section	.nv.shared._ZN4mmha33masked_multihead_attention_kernelItLi48ELi64ELi2ELi8ELi128ELb0ELb0EEEv26Multihead_attention_paramsIT_XT5_EE,"aw",@nobits
	.sectionflags	@""
	.align	16
.nv.shared._ZN4mmha33masked_multihead_attention_kernelItLi48ELi64ELi2ELi8ELi128ELb0ELb0EEEv26Multihead_attention_paramsIT_XT5_EE:
	.zero		160


//--------------------- .nv.shared._ZN4mmha33masked_multihead_attention_kernelItLi48ELi64ELi4ELi8ELi64ELb0ELb0EEEv26Multihead_attention_paramsIT_XT5_EE --------------------------
	.section	.nv.shared._ZN4mmha33masked_multihead_attention_kernelItLi48ELi64ELi4ELi8ELi64ELb0ELb0EEEv26Multihead_attention_paramsIT_XT5_EE,"aw",@nobits
	.sectionflags	@""
	.align	16
.nv.shared._ZN4mmha33masked_multihead_attention_kernelItLi48ELi64ELi4ELi8ELi64ELb0ELb0EEEv26Multihead_attention_paramsIT_XT5_EE:
	.zero		144


//--------------------- .nv.shared._ZN4mmha33masked_multihead_attention_kernelIfLi48ELi64ELi1ELi16ELi256ELb0ELb1EEEv26Multihead_attention_paramsIT_XT5_EE --------------------------
	.section	.nv.shared._ZN4mmha33masked_multihead_attention_kernelIfLi48ELi64ELi1ELi16ELi256ELb0ELb1EEEv26Multihead_attention_paramsIT_XT5_EE,"aw",@nobits
	.sectionflags	@""
	.align	16
.nv.shared._ZN4mmha33masked_multihead_attention_kernelIfLi48ELi64ELi1ELi16ELi256ELb0ELb1EEEv26Multihead_attention_paramsIT_XT5_EE:
	.zero		320


//--------------------- .nv.shared._ZN4mmha33masked_multihead_attention_kernelIfLi48ELi64ELi2ELi16ELi128ELb0ELb1EEEv26Multihead_attention_paramsIT_XT5_EE --------------------------
	.section	.nv.shared._ZN4mmha33masked_multihead_attention_kernelIfLi48ELi64ELi2ELi16ELi128ELb0ELb1EEEv26Multihead_attention_paramsIT_XT5_EE,"aw",@nobits
	.sectionflags	@""
	.align	16
.nv.shared._ZN4mmha33masked_multihead_attention_kernelIfLi48ELi64ELi2ELi16ELi128ELb0ELb1EEEv26Multihead_attention_paramsIT_XT5_EE:
	.zero		288


//--------------------- .nv.shared._ZN4mmha33masked_multihead_attention_kernelIfLi48ELi64ELi4ELi16ELi64ELb0ELb1EEEv26Multihead_attention_paramsIT_XT5_EE --------------------------
	.section	.nv.shared._ZN4mmha33masked_multihead_attention_kernelIfLi48ELi64ELi4ELi16ELi64ELb0ELb1EEEv26Multihead_attention_paramsIT_XT5_EE,"aw",@nobits
	.sectionflags	@""
	.align	16
.nv.shared._ZN4mmha33masked_multihead_attention_kernelIfLi48ELi64ELi4ELi16ELi64ELb0ELb1EEEv26Multihead_attention_paramsIT_XT5_EE:
	.zero		272


//--------------------- .nv.shared._ZN4mmha33masked_multihead_attention_kernelIfLi48ELi64ELi1ELi16ELi256ELb0ELb0EEEv26Multihead_attention_paramsIT_XT5_EE --------------------------
	.section	.nv.shared._ZN4mmha33masked_multihead_attention_kernelIfLi48ELi64ELi1ELi16ELi256ELb0ELb0EEEv26Multihead_attention_paramsIT_XT5_EE,"aw",@nobits
	.sectionflags	@""
	.align	16
.nv.shared._ZN4mmha33masked_multihead_attention_kernelIfLi48ELi64ELi1ELi16ELi256ELb0ELb0EEEv26Multihead_attention_paramsIT_XT5_EE:
	.zero		320


//--------------------- .nv.shared._ZN4mmha33masked_multihead_attention_kernelIfLi48ELi64ELi2ELi16ELi128ELb0ELb0EEEv26Multihead_attention_paramsIT_XT5_EE --------------------------
	.section	.nv.shared._ZN4mmha33masked_multihead_attention_kernelIfLi48ELi64ELi2ELi16ELi128ELb0ELb0EEEv26Multihead_attention_paramsIT_XT5_EE,"aw",@nobits
	.sectionflags	@""
	.align	16
.nv.shared._ZN4mmha33masked_multihead_attention_kernelIfLi48ELi64ELi2ELi16ELi128ELb0ELb0EEEv26Multihead_attention_paramsIT_XT5_EE:
	.zero		288


//--------------------- .nv.shared._ZN4mmha33masked_multihead_attention_kernelIfLi48ELi64ELi4ELi16ELi64ELb0ELb0EEEv26Multihead_attention_paramsIT_XT5_EE --------------------------
	.section	.nv.shared._ZN4mmha33masked_multihead_attention_kernelIfLi48ELi64ELi4ELi16ELi64ELb0ELb0EEEv26Multihead_attention_paramsIT_XT5_EE,"aw",@nobits
	.sectionflags	@""
	.align	16
.nv.shared._ZN4mmha33masked_multihead_attention_kernelIfLi48ELi64ELi4ELi16ELi64ELb0ELb0EEEv26Multihead_attention_paramsIT_XT5_EE:
	.zero		272


//--------------------- SYMBOLS --------------------------

	.type		__assertfail,@function
